//
// Generated by NVIDIA NVVM Compiler
//
// Compiler Build ID: CL-36424714
// Cuda compilation tools, release 13.0, V13.0.88
// Based on NVVM 20.0.0
//

.version 9.0
.target sm_100
.address_size 64

	// .globl	_Z10sha512InitPmS_miPh
.global .align 4 .b8 precalc_xorwow_matrix[102400];
.global .align 4 .b8 precalc_xorwow_offset_matrix[102400];
.global .align 4 .b8 mrg32k3aM1[2304];
.global .align 4 .b8 mrg32k3aM2[2304];
.global .align 4 .b8 mrg32k3aM1SubSeq[2016];
.global .align 4 .b8 mrg32k3aM2SubSeq[2016];
.global .align 4 .b8 mrg32k3aM1Seq[2304];
.global .align 4 .b8 mrg32k3aM2Seq[2304];
.const .align 8 .b8 __cr_lgamma_table[72];
.global .align 8 .b8 K[640] = {34, 174, 40, 215, 152, 47, 138, 66, 205, 101, 239, 35, 145, 68, 55, 113, 47, 59, 77, 236, 207, 251, 192, 181, 188, 219, 137, 129, 165, 219, 181, 233, 56, 181, 72, 243, 91, 194, 86, 57, 25, 208, 5, 182, 241, 17, 241, 89, 155, 79, 25, 175, 164, 130, 63, 146, 24, 129, 109, 218, 213, 94, 28, 171, 66, 2, 3, 163, 152, 170, 7, 216, 190, 111, 112, 69, 1, 91, 131, 18, 140, 178, 228, 78, 190, 133, 49, 36, 226, 180, 255, 213, 195, 125, 12, 85, 111, 137, 123, 242, 116, 93, 190, 114, 177, 150, 22, 59, 254, 177, 222, 128, 53, 18, 199, 37, 167, 6, 220, 155, 148, 38, 105, 207, 116, 241, 155, 193, 210, 74, 241, 158, 193, 105, 155, 228, 227, 37, 79, 56, 134, 71, 190, 239, 181, 213, 140, 139, 198, 157, 193, 15, 101, 156, 172, 119, 204, 161, 12, 36, 117, 2, 43, 89, 111, 44, 233, 45, 131, 228, 166, 110, 170, 132, 116, 74, 212, 251, 65, 189, 220, 169, 176, 92, 181, 83, 17, 131, 218, 136, 249, 118, 171, 223, 102, 238, 82, 81, 62, 152, 16, 50, 180, 45, 109, 198, 49, 168, 63, 33, 251, 152, 200, 39, 3, 176, 228, 14, 239, 190, 199, 127, 89, 191, 194, 143, 168, 61, 243, 11, 224, 198, 37, 167, 10, 147, 71, 145, 167, 213, 111, 130, 3, 224, 81, 99, 202, 6, 112, 110, 14, 10, 103, 41, 41, 20, 252, 47, 210, 70, 133, 10, 183, 39, 38, 201, 38, 92, 56, 33, 27, 46, 237, 42, 196, 90, 252, 109, 44, 77, 223, 179, 149, 157, 19, 13, 56, 83, 222, 99, 175, 139, 84, 115, 10, 101, 168, 178, 119, 60, 187, 10, 106, 118, 230, 174, 237, 71, 46, 201, 194, 129, 59, 53, 130, 20, 133, 44, 114, 146, 100, 3, 241, 76, 161, 232, 191, 162, 1, 48, 66, 188, 75, 102, 26, 168, 145, 151, 248, 208, 112, 139, 75, 194, 48, 190, 84, 6, 163, 81, 108, 199, 24, 82, 239, 214, 25, 232, 146, 209, 16, 169, 101, 85, 36, 6, 153, 214, 42, 32, 113, 87, 133, 53, 14, 244, 184, 209, 187, 50, 112, 160, 106, 16, 200, 208, 210, 184, 22, 193, 164, 25, 83, 171, 65, 81, 8, 108, 55, 30, 153, 235, 142, 223, 76, 119, 72, 39, 168, 72, 155, 225, 181, 188, 176, 52, 99, 90, 201, 197, 179, 12, 28, 57, 203, 138, 65, 227, 74, 170, 216, 78, 115, 227, 99, 119, 79, 202, 156, 91, 163, 184, 178, 214, 243, 111, 46, 104, 252, 178, 239, 93, 238, 130, 143, 116, 96, 47, 23, 67, 111, 99, 165, 120, 114, 171, 240, 161, 20, 120, 200, 132, 236, 57, 100, 26, 8, 2, 199, 140, 40, 30, 99, 35, 250, 255, 190, 144, 233, 189, 130, 222, 235, 108, 80, 164, 21, 121, 198, 178, 247, 163, 249, 190, 43, 83, 114, 227, 242, 120, 113, 198, 156, 97, 38, 234, 206, 62, 39, 202, 7, 194, 192, 33, 199, 184, 134, 209, 30, 235, 224, 205, 214, 125, 218, 234, 120, 209, 110, 238, 127, 79, 125, 245, 186, 111, 23, 114, 170, 103, 240, 6, 166, 152, 200, 162, 197, 125, 99, 10, 174, 13, 249, 190, 4, 152, 63, 17, 27, 71, 28, 19, 53, 11, 113, 27, 132, 125, 4, 35, 245, 119, 219, 40, 147, 36, 199, 64, 123, 171, 202, 50, 188, 190, 201, 21, 10, 190, 158, 60, 76, 13, 16, 156, 196, 103, 29, 67, 182, 66, 62, 203, 190, 212, 197, 76, 42, 126, 101, 252, 156, 41, 127, 89, 236, 250, 214, 58, 171, 111, 203, 95, 23, 88, 71, 74, 140, 25, 68, 108};
.global .align 8 .b8 h[64] = {8, 201, 188, 243, 103, 230, 9, 106, 59, 167, 202, 132, 133, 174, 103, 187, 43, 248, 148, 254, 114, 243, 110, 60, 241, 54, 29, 95, 58, 245, 79, 165, 209, 130, 230, 173, 127, 82, 14, 81, 31, 108, 62, 43, 140, 104, 5, 155, 107, 189, 65, 251, 171, 217, 131, 31, 121, 33, 126, 19, 25, 205, 224, 91};

.visible .entry _Z10sha512InitPmS_miPh(
	.param .u64 .ptr .align 1 _Z10sha512InitPmS_miPh_param_0,
	.param .u64 .ptr .align 1 _Z10sha512InitPmS_miPh_param_1,
	.param .u64 _Z10sha512InitPmS_miPh_param_2,
	.param .u32 _Z10sha512InitPmS_miPh_param_3,
	.param .u64 .ptr .align 1 _Z10sha512InitPmS_miPh_param_4
)
{
	.local .align 16 .b8 	__local_depot0[128];
	.reg .b64 	%SP;
	.reg .b64 	%SPL;
	.reg .pred 	%p<65>;
	.reg .b16 	%rs<2>;
	.reg .b32 	%r<3345>;
	.reg .b32 	%f<22>;
	.reg .b64 	%rd<2909>;

	mov.u64 	%SPL, __local_depot0;
	ld.param.u64 	%rd12, [_Z10sha512InitPmS_miPh_param_0];
	ld.param.u64 	%rd14, [_Z10sha512InitPmS_miPh_param_2];
	add.u64 	%rd1, %SPL, 0;
	add.u64 	%rd2, %SPL, 0;
	mov.u32 	%r601, %ctaid.x;
	mov.u32 	%r602, %ntid.x;
	mov.u32 	%r603, %tid.x;
	mad.lo.s32 	%r604, %r601, %r602, %r603;
	shl.b32 	%r1, %r604, 3;
	// begin inline asm
	mov.u64 	%rd16, %clock64;
	// end inline asm
	cvt.s64.s32 	%rd2907, %r604;
	cvt.u32.u64 	%r605, %rd16;
	xor.b32  	%r606, %r605, -1429050551;
	mul.lo.s32 	%r607, %r606, 1099087573;
	{ .reg .b32 tmp; mov.b64 {tmp, %r608}, %rd16; }
	xor.b32  	%r609, %r608, -136515619;
	mul.lo.s32 	%r610, %r609, -1703105765;
	add.s32 	%r611, %r607, %r610;
	add.s32 	%r2, %r611, 6615241;
	add.s32 	%r3074, %r607, 123456789;
	st.local.v2.u32 	[%rd2], {%r2, %r3074};
	xor.b32  	%r3073, %r607, 362436069;
	add.s32 	%r3072, %r610, 521288629;
	st.local.v2.u32 	[%rd2+8], {%r3073, %r3072};
	xor.b32  	%r3071, %r610, 88675123;
	add.s32 	%r3070, %r607, 5783321;
	st.local.v2.u32 	[%rd2+16], {%r3071, %r3070};
	setp.eq.s32 	%p1, %r604, 0;
	@%p1 bra 	$L__BB0_115;
	mov.b32 	%r3057, 0;
$L__BB0_2:
	mov.u64 	%rd4, %rd2907;
	and.b64  	%rd5, %rd4, 3;
	setp.eq.s64 	%p2, %rd5, 0;
	@%p2 bra 	$L__BB0_114;
	mul.wide.u32 	%rd19, %r3057, 3200;
	mov.u64 	%rd20, precalc_xorwow_matrix;
	add.s64 	%rd6, %rd20, %rd19;
	mov.b32 	%r3070, 0;
	mov.u32 	%r3071, %r3070;
	mov.u32 	%r3072, %r3070;
	mov.u32 	%r3073, %r3070;
	mov.u32 	%r3074, %r3070;
	mov.u32 	%r3063, %r3070;
$L__BB0_4:
	mul.wide.u32 	%rd21, %r3063, 4;
	add.s64 	%rd22, %rd2, %rd21;
	ld.local.u32 	%r20, [%rd22+4];
	shl.b32 	%r21, %r3063, 5;
	or.b32  	%r22, %r21, 1;
	or.b32  	%r23, %r21, 2;
	or.b32  	%r24, %r21, 3;
	or.b32  	%r25, %r21, 4;
	or.b32  	%r26, %r21, 5;
	or.b32  	%r27, %r21, 6;
	or.b32  	%r28, %r21, 7;
	or.b32  	%r29, %r21, 8;
	or.b32  	%r30, %r21, 9;
	or.b32  	%r31, %r21, 10;
	or.b32  	%r32, %r21, 11;
	or.b32  	%r33, %r21, 12;
	or.b32  	%r34, %r21, 13;
	or.b32  	%r35, %r21, 14;
	or.b32  	%r36, %r21, 15;
	mov.b32 	%r3069, 0;
$L__BB0_5:
	.pragma "nounroll";
	shr.u32 	%r615, %r20, %r3069;
	and.b32  	%r616, %r615, 1;
	setp.eq.b32 	%p3, %r616, 1;
	not.pred 	%p4, %p3;
	@%p4 bra 	$L__BB0_7;
	add.s32 	%r617, %r21, %r3069;
	mul.lo.s32 	%r618, %r617, 5;
	mul.wide.u32 	%rd23, %r618, 4;
	add.s64 	%rd24, %rd6, %rd23;
	ld.global.u32 	%r619, [%rd24];
	xor.b32  	%r3074, %r3074, %r619;
	ld.global.u32 	%r620, [%rd24+4];
	xor.b32  	%r3073, %r3073, %r620;
	ld.global.u32 	%r621, [%rd24+8];
	xor.b32  	%r3072, %r3072, %r621;
	ld.global.u32 	%r622, [%rd24+12];
	xor.b32  	%r3071, %r3071, %r622;
	ld.global.u32 	%r623, [%rd24+16];
	xor.b32  	%r3070, %r3070, %r623;
$L__BB0_7:
	and.b32  	%r625, %r615, 2;
	setp.eq.s32 	%p5, %r625, 0;
	@%p5 bra 	$L__BB0_9;
	add.s32 	%r626, %r3069, %r22;
	mul.lo.s32 	%r627, %r626, 5;
	mul.wide.u32 	%rd25, %r627, 4;
	add.s64 	%rd26, %rd6, %rd25;
	ld.global.u32 	%r628, [%rd26];
	xor.b32  	%r3074, %r3074, %r628;
	ld.global.u32 	%r629, [%rd26+4];
	xor.b32  	%r3073, %r3073, %r629;
	ld.global.u32 	%r630, [%rd26+8];
	xor.b32  	%r3072, %r3072, %r630;
	ld.global.u32 	%r631, [%rd26+12];
	xor.b32  	%r3071, %r3071, %r631;
	ld.global.u32 	%r632, [%rd26+16];
	xor.b32  	%r3070, %r3070, %r632;
$L__BB0_9:
	and.b32  	%r634, %r615, 4;
	setp.eq.s32 	%p6, %r634, 0;
	@%p6 bra 	$L__BB0_11;
	add.s32 	%r635, %r3069, %r23;
	mul.lo.s32 	%r636, %r635, 5;
	mul.wide.u32 	%rd27, %r636, 4;
	add.s64 	%rd28, %rd6, %rd27;
	ld.global.u32 	%r637, [%rd28];
	xor.b32  	%r3074, %r3074, %r637;
	ld.global.u32 	%r638, [%rd28+4];
	xor.b32  	%r3073, %r3073, %r638;
	ld.global.u32 	%r639, [%rd28+8];
	xor.b32  	%r3072, %r3072, %r639;
	ld.global.u32 	%r640, [%rd28+12];
	xor.b32  	%r3071, %r3071, %r640;
	ld.global.u32 	%r641, [%rd28+16];
	xor.b32  	%r3070, %r3070, %r641;
$L__BB0_11:
	and.b32  	%r643, %r615, 8;
	setp.eq.s32 	%p7, %r643, 0;
	@%p7 bra 	$L__BB0_13;
	add.s32 	%r644, %r3069, %r24;
	mul.lo.s32 	%r645, %r644, 5;
	mul.wide.u32 	%rd29, %r645, 4;
	add.s64 	%rd30, %rd6, %rd29;
	ld.global.u32 	%r646, [%rd30];
	xor.b32  	%r3074, %r3074, %r646;
	ld.global.u32 	%r647, [%rd30+4];
	xor.b32  	%r3073, %r3073, %r647;
	ld.global.u32 	%r648, [%rd30+8];
	xor.b32  	%r3072, %r3072, %r648;
	ld.global.u32 	%r649, [%rd30+12];
	xor.b32  	%r3071, %r3071, %r649;
	ld.global.u32 	%r650, [%rd30+16];
	xor.b32  	%r3070, %r3070, %r650;
$L__BB0_13:
	and.b32  	%r652, %r615, 16;
	setp.eq.s32 	%p8, %r652, 0;
	@%p8 bra 	$L__BB0_15;
	add.s32 	%r653, %r3069, %r25;
	mul.lo.s32 	%r654, %r653, 5;
	mul.wide.u32 	%rd31, %r654, 4;
	add.s64 	%rd32, %rd6, %rd31;
	ld.global.u32 	%r655, [%rd32];
	xor.b32  	%r3074, %r3074, %r655;
	ld.global.u32 	%r656, [%rd32+4];
	xor.b32  	%r3073, %r3073, %r656;
	ld.global.u32 	%r657, [%rd32+8];
	xor.b32  	%r3072, %r3072, %r657;
	ld.global.u32 	%r658, [%rd32+12];
	xor.b32  	%r3071, %r3071, %r658;
	ld.global.u32 	%r659, [%rd32+16];
	xor.b32  	%r3070, %r3070, %r659;
$L__BB0_15:
	and.b32  	%r661, %r615, 32;
	setp.eq.s32 	%p9, %r661, 0;
	@%p9 bra 	$L__BB0_17;
	add.s32 	%r662, %r3069, %r26;
	mul.lo.s32 	%r663, %r662, 5;
	mul.wide.u32 	%rd33, %r663, 4;
	add.s64 	%rd34, %rd6, %rd33;
	ld.global.u32 	%r664, [%rd34];
	xor.b32  	%r3074, %r3074, %r664;
	ld.global.u32 	%r665, [%rd34+4];
	xor.b32  	%r3073, %r3073, %r665;
	ld.global.u32 	%r666, [%rd34+8];
	xor.b32  	%r3072, %r3072, %r666;
	ld.global.u32 	%r667, [%rd34+12];
	xor.b32  	%r3071, %r3071, %r667;
	ld.global.u32 	%r668, [%rd34+16];
	xor.b32  	%r3070, %r3070, %r668;
$L__BB0_17:
	and.b32  	%r670, %r615, 64;
	setp.eq.s32 	%p10, %r670, 0;
	@%p10 bra 	$L__BB0_19;
	add.s32 	%r671, %r3069, %r27;
	mul.lo.s32 	%r672, %r671, 5;
	mul.wide.u32 	%rd35, %r672, 4;
	add.s64 	%rd36, %rd6, %rd35;
	ld.global.u32 	%r673, [%rd36];
	xor.b32  	%r3074, %r3074, %r673;
	ld.global.u32 	%r674, [%rd36+4];
	xor.b32  	%r3073, %r3073, %r674;
	ld.global.u32 	%r675, [%rd36+8];
	xor.b32  	%r3072, %r3072, %r675;
	ld.global.u32 	%r676, [%rd36+12];
	xor.b32  	%r3071, %r3071, %r676;
	ld.global.u32 	%r677, [%rd36+16];
	xor.b32  	%r3070, %r3070, %r677;
$L__BB0_19:
	and.b32  	%r679, %r615, 128;
	setp.eq.s32 	%p11, %r679, 0;
	@%p11 bra 	$L__BB0_21;
	add.s32 	%r680, %r3069, %r28;
	mul.lo.s32 	%r681, %r680, 5;
	mul.wide.u32 	%rd37, %r681, 4;
	add.s64 	%rd38, %rd6, %rd37;
	ld.global.u32 	%r682, [%rd38];
	xor.b32  	%r3074, %r3074, %r682;
	ld.global.u32 	%r683, [%rd38+4];
	xor.b32  	%r3073, %r3073, %r683;
	ld.global.u32 	%r684, [%rd38+8];
	xor.b32  	%r3072, %r3072, %r684;
	ld.global.u32 	%r685, [%rd38+12];
	xor.b32  	%r3071, %r3071, %r685;
	ld.global.u32 	%r686, [%rd38+16];
	xor.b32  	%r3070, %r3070, %r686;
$L__BB0_21:
	and.b32  	%r688, %r615, 256;
	setp.eq.s32 	%p12, %r688, 0;
	@%p12 bra 	$L__BB0_23;
	add.s32 	%r689, %r3069, %r29;
	mul.lo.s32 	%r690, %r689, 5;
	mul.wide.u32 	%rd39, %r690, 4;
	add.s64 	%rd40, %rd6, %rd39;
	ld.global.u32 	%r691, [%rd40];
	xor.b32  	%r3074, %r3074, %r691;
	ld.global.u32 	%r692, [%rd40+4];
	xor.b32  	%r3073, %r3073, %r692;
	ld.global.u32 	%r693, [%rd40+8];
	xor.b32  	%r3072, %r3072, %r693;
	ld.global.u32 	%r694, [%rd40+12];
	xor.b32  	%r3071, %r3071, %r694;
	ld.global.u32 	%r695, [%rd40+16];
	xor.b32  	%r3070, %r3070, %r695;
$L__BB0_23:
	and.b32  	%r697, %r615, 512;
	setp.eq.s32 	%p13, %r697, 0;
	@%p13 bra 	$L__BB0_25;
	add.s32 	%r698, %r3069, %r30;
	mul.lo.s32 	%r699, %r698, 5;
	mul.wide.u32 	%rd41, %r699, 4;
	add.s64 	%rd42, %rd6, %rd41;
	ld.global.u32 	%r700, [%rd42];
	xor.b32  	%r3074, %r3074, %r700;
	ld.global.u32 	%r701, [%rd42+4];
	xor.b32  	%r3073, %r3073, %r701;
	ld.global.u32 	%r702, [%rd42+8];
	xor.b32  	%r3072, %r3072, %r702;
	ld.global.u32 	%r703, [%rd42+12];
	xor.b32  	%r3071, %r3071, %r703;
	ld.global.u32 	%r704, [%rd42+16];
	xor.b32  	%r3070, %r3070, %r704;
$L__BB0_25:
	and.b32  	%r706, %r615, 1024;
	setp.eq.s32 	%p14, %r706, 0;
	@%p14 bra 	$L__BB0_27;
	add.s32 	%r707, %r3069, %r31;
	mul.lo.s32 	%r708, %r707, 5;
	mul.wide.u32 	%rd43, %r708, 4;
	add.s64 	%rd44, %rd6, %rd43;
	ld.global.u32 	%r709, [%rd44];
	xor.b32  	%r3074, %r3074, %r709;
	ld.global.u32 	%r710, [%rd44+4];
	xor.b32  	%r3073, %r3073, %r710;
	ld.global.u32 	%r711, [%rd44+8];
	xor.b32  	%r3072, %r3072, %r711;
	ld.global.u32 	%r712, [%rd44+12];
	xor.b32  	%r3071, %r3071, %r712;
	ld.global.u32 	%r713, [%rd44+16];
	xor.b32  	%r3070, %r3070, %r713;
$L__BB0_27:
	and.b32  	%r715, %r615, 2048;
	setp.eq.s32 	%p15, %r715, 0;
	@%p15 bra 	$L__BB0_29;
	add.s32 	%r716, %r3069, %r32;
	mul.lo.s32 	%r717, %r716, 5;
	mul.wide.u32 	%rd45, %r717, 4;
	add.s64 	%rd46, %rd6, %rd45;
	ld.global.u32 	%r718, [%rd46];
	xor.b32  	%r3074, %r3074, %r718;
	ld.global.u32 	%r719, [%rd46+4];
	xor.b32  	%r3073, %r3073, %r719;
	ld.global.u32 	%r720, [%rd46+8];
	xor.b32  	%r3072, %r3072, %r720;
	ld.global.u32 	%r721, [%rd46+12];
	xor.b32  	%r3071, %r3071, %r721;
	ld.global.u32 	%r722, [%rd46+16];
	xor.b32  	%r3070, %r3070, %r722;
$L__BB0_29:
	and.b32  	%r724, %r615, 4096;
	setp.eq.s32 	%p16, %r724, 0;
	@%p16 bra 	$L__BB0_31;
	add.s32 	%r725, %r3069, %r33;
	mul.lo.s32 	%r726, %r725, 5;
	mul.wide.u32 	%rd47, %r726, 4;
	add.s64 	%rd48, %rd6, %rd47;
	ld.global.u32 	%r727, [%rd48];
	xor.b32  	%r3074, %r3074, %r727;
	ld.global.u32 	%r728, [%rd48+4];
	xor.b32  	%r3073, %r3073, %r728;
	ld.global.u32 	%r729, [%rd48+8];
	xor.b32  	%r3072, %r3072, %r729;
	ld.global.u32 	%r730, [%rd48+12];
	xor.b32  	%r3071, %r3071, %r730;
	ld.global.u32 	%r731, [%rd48+16];
	xor.b32  	%r3070, %r3070, %r731;
$L__BB0_31:
	and.b32  	%r733, %r615, 8192;
	setp.eq.s32 	%p17, %r733, 0;
	@%p17 bra 	$L__BB0_33;
	add.s32 	%r734, %r3069, %r34;
	mul.lo.s32 	%r735, %r734, 5;
	mul.wide.u32 	%rd49, %r735, 4;
	add.s64 	%rd50, %rd6, %rd49;
	ld.global.u32 	%r736, [%rd50];
	xor.b32  	%r3074, %r3074, %r736;
	ld.global.u32 	%r737, [%rd50+4];
	xor.b32  	%r3073, %r3073, %r737;
	ld.global.u32 	%r738, [%rd50+8];
	xor.b32  	%r3072, %r3072, %r738;
	ld.global.u32 	%r739, [%rd50+12];
	xor.b32  	%r3071, %r3071, %r739;
	ld.global.u32 	%r740, [%rd50+16];
	xor.b32  	%r3070, %r3070, %r740;
$L__BB0_33:
	and.b32  	%r742, %r615, 16384;
	setp.eq.s32 	%p18, %r742, 0;
	@%p18 bra 	$L__BB0_35;
	add.s32 	%r743, %r3069, %r35;
	mul.lo.s32 	%r744, %r743, 5;
	mul.wide.u32 	%rd51, %r744, 4;
	add.s64 	%rd52, %rd6, %rd51;
	ld.global.u32 	%r745, [%rd52];
	xor.b32  	%r3074, %r3074, %r745;
	ld.global.u32 	%r746, [%rd52+4];
	xor.b32  	%r3073, %r3073, %r746;
	ld.global.u32 	%r747, [%rd52+8];
	xor.b32  	%r3072, %r3072, %r747;
	ld.global.u32 	%r748, [%rd52+12];
	xor.b32  	%r3071, %r3071, %r748;
	ld.global.u32 	%r749, [%rd52+16];
	xor.b32  	%r3070, %r3070, %r749;
$L__BB0_35:
	and.b32  	%r751, %r615, 32768;
	setp.eq.s32 	%p19, %r751, 0;
	@%p19 bra 	$L__BB0_37;
	add.s32 	%r752, %r3069, %r36;
	mul.lo.s32 	%r753, %r752, 5;
	mul.wide.u32 	%rd53, %r753, 4;
	add.s64 	%rd54, %rd6, %rd53;
	ld.global.u32 	%r754, [%rd54];
	xor.b32  	%r3074, %r3074, %r754;
	ld.global.u32 	%r755, [%rd54+4];
	xor.b32  	%r3073, %r3073, %r755;
	ld.global.u32 	%r756, [%rd54+8];
	xor.b32  	%r3072, %r3072, %r756;
	ld.global.u32 	%r757, [%rd54+12];
	xor.b32  	%r3071, %r3071, %r757;
	ld.global.u32 	%r758, [%rd54+16];
	xor.b32  	%r3070, %r3070, %r758;
$L__BB0_37:
	add.s32 	%r3069, %r3069, 16;
	setp.ne.s32 	%p20, %r3069, 32;
	@%p20 bra 	$L__BB0_5;
	mad.lo.s32 	%r3063, %r3063, -31, %r22;
	setp.ne.s32 	%p21, %r3063, 5;
	@%p21 bra 	$L__BB0_4;
	st.local.u32 	[%rd2+4], %r3074;
	st.local.v2.u32 	[%rd2+8], {%r3073, %r3072};
	st.local.v2.u32 	[%rd2+16], {%r3071, %r3070};
	setp.eq.s64 	%p22, %rd5, 1;
	@%p22 bra 	$L__BB0_114;
	mov.b32 	%r3070, 0;
	mov.u32 	%r3071, %r3070;
	mov.u32 	%r3072, %r3070;
	mov.u32 	%r3073, %r3070;
	mov.u32 	%r3074, %r3070;
	mov.u32 	%r3155, %r3070;
$L__BB0_41:
	mul.wide.u32 	%rd55, %r3155, 4;
	add.s64 	%rd56, %rd2, %rd55;
	ld.local.u32 	%r211, [%rd56+4];
	shl.b32 	%r212, %r3155, 5;
	or.b32  	%r213, %r212, 1;
	or.b32  	%r214, %r212, 2;
	or.b32  	%r215, %r212, 3;
	or.b32  	%r216, %r212, 4;
	or.b32  	%r217, %r212, 5;
	or.b32  	%r218, %r212, 6;
	or.b32  	%r219, %r212, 7;
	or.b32  	%r220, %r212, 8;
	or.b32  	%r221, %r212, 9;
	or.b32  	%r222, %r212, 10;
	or.b32  	%r223, %r212, 11;
	or.b32  	%r224, %r212, 12;
	or.b32  	%r225, %r212, 13;
	or.b32  	%r226, %r212, 14;
	or.b32  	%r227, %r212, 15;
	mov.b32 	%r3161, 0;
$L__BB0_42:
	.pragma "nounroll";
	shr.u32 	%r761, %r211, %r3161;
	and.b32  	%r762, %r761, 1;
	setp.eq.b32 	%p23, %r762, 1;
	not.pred 	%p24, %p23;
	@%p24 bra 	$L__BB0_44;
	add.s32 	%r763, %r212, %r3161;
	mul.lo.s32 	%r764, %r763, 5;
	mul.wide.u32 	%rd57, %r764, 4;
	add.s64 	%rd58, %rd6, %rd57;
	ld.global.u32 	%r765, [%rd58];
	xor.b32  	%r3074, %r3074, %r765;
	ld.global.u32 	%r766, [%rd58+4];
	xor.b32  	%r3073, %r3073, %r766;
	ld.global.u32 	%r767, [%rd58+8];
	xor.b32  	%r3072, %r3072, %r767;
	ld.global.u32 	%r768, [%rd58+12];
	xor.b32  	%r3071, %r3071, %r768;
	ld.global.u32 	%r769, [%rd58+16];
	xor.b32  	%r3070, %r3070, %r769;
$L__BB0_44:
	and.b32  	%r771, %r761, 2;
	setp.eq.s32 	%p25, %r771, 0;
	@%p25 bra 	$L__BB0_46;
	add.s32 	%r772, %r3161, %r213;
	mul.lo.s32 	%r773, %r772, 5;
	mul.wide.u32 	%rd59, %r773, 4;
	add.s64 	%rd60, %rd6, %rd59;
	ld.global.u32 	%r774, [%rd60];
	xor.b32  	%r3074, %r3074, %r774;
	ld.global.u32 	%r775, [%rd60+4];
	xor.b32  	%r3073, %r3073, %r775;
	ld.global.u32 	%r776, [%rd60+8];
	xor.b32  	%r3072, %r3072, %r776;
	ld.global.u32 	%r777, [%rd60+12];
	xor.b32  	%r3071, %r3071, %r777;
	ld.global.u32 	%r778, [%rd60+16];
	xor.b32  	%r3070, %r3070, %r778;
$L__BB0_46:
	and.b32  	%r780, %r761, 4;
	setp.eq.s32 	%p26, %r780, 0;
	@%p26 bra 	$L__BB0_48;
	add.s32 	%r781, %r3161, %r214;
	mul.lo.s32 	%r782, %r781, 5;
	mul.wide.u32 	%rd61, %r782, 4;
	add.s64 	%rd62, %rd6, %rd61;
	ld.global.u32 	%r783, [%rd62];
	xor.b32  	%r3074, %r3074, %r783;
	ld.global.u32 	%r784, [%rd62+4];
	xor.b32  	%r3073, %r3073, %r784;
	ld.global.u32 	%r785, [%rd62+8];
	xor.b32  	%r3072, %r3072, %r785;
	ld.global.u32 	%r786, [%rd62+12];
	xor.b32  	%r3071, %r3071, %r786;
	ld.global.u32 	%r787, [%rd62+16];
	xor.b32  	%r3070, %r3070, %r787;
$L__BB0_48:
	and.b32  	%r789, %r761, 8;
	setp.eq.s32 	%p27, %r789, 0;
	@%p27 bra 	$L__BB0_50;
	add.s32 	%r790, %r3161, %r215;
	mul.lo.s32 	%r791, %r790, 5;
	mul.wide.u32 	%rd63, %r791, 4;
	add.s64 	%rd64, %rd6, %rd63;
	ld.global.u32 	%r792, [%rd64];
	xor.b32  	%r3074, %r3074, %r792;
	ld.global.u32 	%r793, [%rd64+4];
	xor.b32  	%r3073, %r3073, %r793;
	ld.global.u32 	%r794, [%rd64+8];
	xor.b32  	%r3072, %r3072, %r794;
	ld.global.u32 	%r795, [%rd64+12];
	xor.b32  	%r3071, %r3071, %r795;
	ld.global.u32 	%r796, [%rd64+16];
	xor.b32  	%r3070, %r3070, %r796;
$L__BB0_50:
	and.b32  	%r798, %r761, 16;
	setp.eq.s32 	%p28, %r798, 0;
	@%p28 bra 	$L__BB0_52;
	add.s32 	%r799, %r3161, %r216;
	mul.lo.s32 	%r800, %r799, 5;
	mul.wide.u32 	%rd65, %r800, 4;
	add.s64 	%rd66, %rd6, %rd65;
	ld.global.u32 	%r801, [%rd66];
	xor.b32  	%r3074, %r3074, %r801;
	ld.global.u32 	%r802, [%rd66+4];
	xor.b32  	%r3073, %r3073, %r802;
	ld.global.u32 	%r803, [%rd66+8];
	xor.b32  	%r3072, %r3072, %r803;
	ld.global.u32 	%r804, [%rd66+12];
	xor.b32  	%r3071, %r3071, %r804;
	ld.global.u32 	%r805, [%rd66+16];
	xor.b32  	%r3070, %r3070, %r805;
$L__BB0_52:
	and.b32  	%r807, %r761, 32;
	setp.eq.s32 	%p29, %r807, 0;
	@%p29 bra 	$L__BB0_54;
	add.s32 	%r808, %r3161, %r217;
	mul.lo.s32 	%r809, %r808, 5;
	mul.wide.u32 	%rd67, %r809, 4;
	add.s64 	%rd68, %rd6, %rd67;
	ld.global.u32 	%r810, [%rd68];
	xor.b32  	%r3074, %r3074, %r810;
	ld.global.u32 	%r811, [%rd68+4];
	xor.b32  	%r3073, %r3073, %r811;
	ld.global.u32 	%r812, [%rd68+8];
	xor.b32  	%r3072, %r3072, %r812;
	ld.global.u32 	%r813, [%rd68+12];
	xor.b32  	%r3071, %r3071, %r813;
	ld.global.u32 	%r814, [%rd68+16];
	xor.b32  	%r3070, %r3070, %r814;
$L__BB0_54:
	and.b32  	%r816, %r761, 64;
	setp.eq.s32 	%p30, %r816, 0;
	@%p30 bra 	$L__BB0_56;
	add.s32 	%r817, %r3161, %r218;
	mul.lo.s32 	%r818, %r817, 5;
	mul.wide.u32 	%rd69, %r818, 4;
	add.s64 	%rd70, %rd6, %rd69;
	ld.global.u32 	%r819, [%rd70];
	xor.b32  	%r3074, %r3074, %r819;
	ld.global.u32 	%r820, [%rd70+4];
	xor.b32  	%r3073, %r3073, %r820;
	ld.global.u32 	%r821, [%rd70+8];
	xor.b32  	%r3072, %r3072, %r821;
	ld.global.u32 	%r822, [%rd70+12];
	xor.b32  	%r3071, %r3071, %r822;
	ld.global.u32 	%r823, [%rd70+16];
	xor.b32  	%r3070, %r3070, %r823;
$L__BB0_56:
	and.b32  	%r825, %r761, 128;
	setp.eq.s32 	%p31, %r825, 0;
	@%p31 bra 	$L__BB0_58;
	add.s32 	%r826, %r3161, %r219;
	mul.lo.s32 	%r827, %r826, 5;
	mul.wide.u32 	%rd71, %r827, 4;
	add.s64 	%rd72, %rd6, %rd71;
	ld.global.u32 	%r828, [%rd72];
	xor.b32  	%r3074, %r3074, %r828;
	ld.global.u32 	%r829, [%rd72+4];
	xor.b32  	%r3073, %r3073, %r829;
	ld.global.u32 	%r830, [%rd72+8];
	xor.b32  	%r3072, %r3072, %r830;
	ld.global.u32 	%r831, [%rd72+12];
	xor.b32  	%r3071, %r3071, %r831;
	ld.global.u32 	%r832, [%rd72+16];
	xor.b32  	%r3070, %r3070, %r832;
$L__BB0_58:
	and.b32  	%r834, %r761, 256;
	setp.eq.s32 	%p32, %r834, 0;
	@%p32 bra 	$L__BB0_60;
	add.s32 	%r835, %r3161, %r220;
	mul.lo.s32 	%r836, %r835, 5;
	mul.wide.u32 	%rd73, %r836, 4;
	add.s64 	%rd74, %rd6, %rd73;
	ld.global.u32 	%r837, [%rd74];
	xor.b32  	%r3074, %r3074, %r837;
	ld.global.u32 	%r838, [%rd74+4];
	xor.b32  	%r3073, %r3073, %r838;
	ld.global.u32 	%r839, [%rd74+8];
	xor.b32  	%r3072, %r3072, %r839;
	ld.global.u32 	%r840, [%rd74+12];
	xor.b32  	%r3071, %r3071, %r840;
	ld.global.u32 	%r841, [%rd74+16];
	xor.b32  	%r3070, %r3070, %r841;
$L__BB0_60:
	and.b32  	%r843, %r761, 512;
	setp.eq.s32 	%p33, %r843, 0;
	@%p33 bra 	$L__BB0_62;
	add.s32 	%r844, %r3161, %r221;
	mul.lo.s32 	%r845, %r844, 5;
	mul.wide.u32 	%rd75, %r845, 4;
	add.s64 	%rd76, %rd6, %rd75;
	ld.global.u32 	%r846, [%rd76];
	xor.b32  	%r3074, %r3074, %r846;
	ld.global.u32 	%r847, [%rd76+4];
	xor.b32  	%r3073, %r3073, %r847;
	ld.global.u32 	%r848, [%rd76+8];
	xor.b32  	%r3072, %r3072, %r848;
	ld.global.u32 	%r849, [%rd76+12];
	xor.b32  	%r3071, %r3071, %r849;
	ld.global.u32 	%r850, [%rd76+16];
	xor.b32  	%r3070, %r3070, %r850;
$L__BB0_62:
	and.b32  	%r852, %r761, 1024;
	setp.eq.s32 	%p34, %r852, 0;
	@%p34 bra 	$L__BB0_64;
	add.s32 	%r853, %r3161, %r222;
	mul.lo.s32 	%r854, %r853, 5;
	mul.wide.u32 	%rd77, %r854, 4;
	add.s64 	%rd78, %rd6, %rd77;
	ld.global.u32 	%r855, [%rd78];
	xor.b32  	%r3074, %r3074, %r855;
	ld.global.u32 	%r856, [%rd78+4];
	xor.b32  	%r3073, %r3073, %r856;
	ld.global.u32 	%r857, [%rd78+8];
	xor.b32  	%r3072, %r3072, %r857;
	ld.global.u32 	%r858, [%rd78+12];
	xor.b32  	%r3071, %r3071, %r858;
	ld.global.u32 	%r859, [%rd78+16];
	xor.b32  	%r3070, %r3070, %r859;
$L__BB0_64:
	and.b32  	%r861, %r761, 2048;
	setp.eq.s32 	%p35, %r861, 0;
	@%p35 bra 	$L__BB0_66;
	add.s32 	%r862, %r3161, %r223;
	mul.lo.s32 	%r863, %r862, 5;
	mul.wide.u32 	%rd79, %r863, 4;
	add.s64 	%rd80, %rd6, %rd79;
	ld.global.u32 	%r864, [%rd80];
	xor.b32  	%r3074, %r3074, %r864;
	ld.global.u32 	%r865, [%rd80+4];
	xor.b32  	%r3073, %r3073, %r865;
	ld.global.u32 	%r866, [%rd80+8];
	xor.b32  	%r3072, %r3072, %r866;
	ld.global.u32 	%r867, [%rd80+12];
	xor.b32  	%r3071, %r3071, %r867;
	ld.global.u32 	%r868, [%rd80+16];
	xor.b32  	%r3070, %r3070, %r868;
$L__BB0_66:
	and.b32  	%r870, %r761, 4096;
	setp.eq.s32 	%p36, %r870, 0;
	@%p36 bra 	$L__BB0_68;
	add.s32 	%r871, %r3161, %r224;
	mul.lo.s32 	%r872, %r871, 5;
	mul.wide.u32 	%rd81, %r872, 4;
	add.s64 	%rd82, %rd6, %rd81;
	ld.global.u32 	%r873, [%rd82];
	xor.b32  	%r3074, %r3074, %r873;
	ld.global.u32 	%r874, [%rd82+4];
	xor.b32  	%r3073, %r3073, %r874;
	ld.global.u32 	%r875, [%rd82+8];
	xor.b32  	%r3072, %r3072, %r875;
	ld.global.u32 	%r876, [%rd82+12];
	xor.b32  	%r3071, %r3071, %r876;
	ld.global.u32 	%r877, [%rd82+16];
	xor.b32  	%r3070, %r3070, %r877;
$L__BB0_68:
	and.b32  	%r879, %r761, 8192;
	setp.eq.s32 	%p37, %r879, 0;
	@%p37 bra 	$L__BB0_70;
	add.s32 	%r880, %r3161, %r225;
	mul.lo.s32 	%r881, %r880, 5;
	mul.wide.u32 	%rd83, %r881, 4;
	add.s64 	%rd84, %rd6, %rd83;
	ld.global.u32 	%r882, [%rd84];
	xor.b32  	%r3074, %r3074, %r882;
	ld.global.u32 	%r883, [%rd84+4];
	xor.b32  	%r3073, %r3073, %r883;
	ld.global.u32 	%r884, [%rd84+8];
	xor.b32  	%r3072, %r3072, %r884;
	ld.global.u32 	%r885, [%rd84+12];
	xor.b32  	%r3071, %r3071, %r885;
	ld.global.u32 	%r886, [%rd84+16];
	xor.b32  	%r3070, %r3070, %r886;
$L__BB0_70:
	and.b32  	%r888, %r761, 16384;
	setp.eq.s32 	%p38, %r888, 0;
	@%p38 bra 	$L__BB0_72;
	add.s32 	%r889, %r3161, %r226;
	mul.lo.s32 	%r890, %r889, 5;
	mul.wide.u32 	%rd85, %r890, 4;
	add.s64 	%rd86, %rd6, %rd85;
	ld.global.u32 	%r891, [%rd86];
	xor.b32  	%r3074, %r3074, %r891;
	ld.global.u32 	%r892, [%rd86+4];
	xor.b32  	%r3073, %r3073, %r892;
	ld.global.u32 	%r893, [%rd86+8];
	xor.b32  	%r3072, %r3072, %r893;
	ld.global.u32 	%r894, [%rd86+12];
	xor.b32  	%r3071, %r3071, %r894;
	ld.global.u32 	%r895, [%rd86+16];
	xor.b32  	%r3070, %r3070, %r895;
$L__BB0_72:
	and.b32  	%r897, %r761, 32768;
	setp.eq.s32 	%p39, %r897, 0;
	@%p39 bra 	$L__BB0_74;
	add.s32 	%r898, %r3161, %r227;
	mul.lo.s32 	%r899, %r898, 5;
	mul.wide.u32 	%rd87, %r899, 4;
	add.s64 	%rd88, %rd6, %rd87;
	ld.global.u32 	%r900, [%rd88];
	xor.b32  	%r3074, %r3074, %r900;
	ld.global.u32 	%r901, [%rd88+4];
	xor.b32  	%r3073, %r3073, %r901;
	ld.global.u32 	%r902, [%rd88+8];
	xor.b32  	%r3072, %r3072, %r902;
	ld.global.u32 	%r903, [%rd88+12];
	xor.b32  	%r3071, %r3071, %r903;
	ld.global.u32 	%r904, [%rd88+16];
	xor.b32  	%r3070, %r3070, %r904;
$L__BB0_74:
	add.s32 	%r3161, %r3161, 16;
	setp.ne.s32 	%p40, %r3161, 32;
	@%p40 bra 	$L__BB0_42;
	mad.lo.s32 	%r3155, %r3155, -31, %r213;
	setp.ne.s32 	%p41, %r3155, 5;
	@%p41 bra 	$L__BB0_41;
	st.local.u32 	[%rd2+4], %r3074;
	st.local.v2.u32 	[%rd2+8], {%r3073, %r3072};
	st.local.v2.u32 	[%rd2+16], {%r3071, %r3070};
	setp.ne.s64 	%p42, %rd5, 3;
	@%p42 bra 	$L__BB0_114;
	mov.b32 	%r3070, 0;
	mov.u32 	%r3071, %r3070;
	mov.u32 	%r3072, %r3070;
	mov.u32 	%r3073, %r3070;
	mov.u32 	%r3074, %r3070;
	mov.u32 	%r3247, %r3070;
$L__BB0_78:
	mul.wide.u32 	%rd89, %r3247, 4;
	add.s64 	%rd90, %rd2, %rd89;
	ld.local.u32 	%r402, [%rd90+4];
	shl.b32 	%r403, %r3247, 5;
	or.b32  	%r404, %r403, 1;
	or.b32  	%r405, %r403, 2;
	or.b32  	%r406, %r403, 3;
	or.b32  	%r407, %r403, 4;
	or.b32  	%r408, %r403, 5;
	or.b32  	%r409, %r403, 6;
	or.b32  	%r410, %r403, 7;
	or.b32  	%r411, %r403, 8;
	or.b32  	%r412, %r403, 9;
	or.b32  	%r413, %r403, 10;
	or.b32  	%r414, %r403, 11;
	or.b32  	%r415, %r403, 12;
	or.b32  	%r416, %r403, 13;
	or.b32  	%r417, %r403, 14;
	or.b32  	%r418, %r403, 15;
	mov.b32 	%r3253, 0;
$L__BB0_79:
	.pragma "nounroll";
	shr.u32 	%r907, %r402, %r3253;
	and.b32  	%r908, %r907, 1;
	setp.eq.b32 	%p43, %r908, 1;
	not.pred 	%p44, %p43;
	@%p44 bra 	$L__BB0_81;
	add.s32 	%r909, %r403, %r3253;
	mul.lo.s32 	%r910, %r909, 5;
	mul.wide.u32 	%rd91, %r910, 4;
	add.s64 	%rd92, %rd6, %rd91;
	ld.global.u32 	%r911, [%rd92];
	xor.b32  	%r3074, %r3074, %r911;
	ld.global.u32 	%r912, [%rd92+4];
	xor.b32  	%r3073, %r3073, %r912;
	ld.global.u32 	%r913, [%rd92+8];
	xor.b32  	%r3072, %r3072, %r913;
	ld.global.u32 	%r914, [%rd92+12];
	xor.b32  	%r3071, %r3071, %r914;
	ld.global.u32 	%r915, [%rd92+16];
	xor.b32  	%r3070, %r3070, %r915;
$L__BB0_81:
	and.b32  	%r917, %r907, 2;
	setp.eq.s32 	%p45, %r917, 0;
	@%p45 bra 	$L__BB0_83;
	add.s32 	%r918, %r3253, %r404;
	mul.lo.s32 	%r919, %r918, 5;
	mul.wide.u32 	%rd93, %r919, 4;
	add.s64 	%rd94, %rd6, %rd93;
	ld.global.u32 	%r920, [%rd94];
	xor.b32  	%r3074, %r3074, %r920;
	ld.global.u32 	%r921, [%rd94+4];
	xor.b32  	%r3073, %r3073, %r921;
	ld.global.u32 	%r922, [%rd94+8];
	xor.b32  	%r3072, %r3072, %r922;
	ld.global.u32 	%r923, [%rd94+12];
	xor.b32  	%r3071, %r3071, %r923;
	ld.global.u32 	%r924, [%rd94+16];
	xor.b32  	%r3070, %r3070, %r924;
$L__BB0_83:
	and.b32  	%r926, %r907, 4;
	setp.eq.s32 	%p46, %r926, 0;
	@%p46 bra 	$L__BB0_85;
	add.s32 	%r927, %r3253, %r405;
	mul.lo.s32 	%r928, %r927, 5;
	mul.wide.u32 	%rd95, %r928, 4;
	add.s64 	%rd96, %rd6, %rd95;
	ld.global.u32 	%r929, [%rd96];
	xor.b32  	%r3074, %r3074, %r929;
	ld.global.u32 	%r930, [%rd96+4];
	xor.b32  	%r3073, %r3073, %r930;
	ld.global.u32 	%r931, [%rd96+8];
	xor.b32  	%r3072, %r3072, %r931;
	ld.global.u32 	%r932, [%rd96+12];
	xor.b32  	%r3071, %r3071, %r932;
	ld.global.u32 	%r933, [%rd96+16];
	xor.b32  	%r3070, %r3070, %r933;
$L__BB0_85:
	and.b32  	%r935, %r907, 8;
	setp.eq.s32 	%p47, %r935, 0;
	@%p47 bra 	$L__BB0_87;
	add.s32 	%r936, %r3253, %r406;
	mul.lo.s32 	%r937, %r936, 5;
	mul.wide.u32 	%rd97, %r937, 4;
	add.s64 	%rd98, %rd6, %rd97;
	ld.global.u32 	%r938, [%rd98];
	xor.b32  	%r3074, %r3074, %r938;
	ld.global.u32 	%r939, [%rd98+4];
	xor.b32  	%r3073, %r3073, %r939;
	ld.global.u32 	%r940, [%rd98+8];
	xor.b32  	%r3072, %r3072, %r940;
	ld.global.u32 	%r941, [%rd98+12];
	xor.b32  	%r3071, %r3071, %r941;
	ld.global.u32 	%r942, [%rd98+16];
	xor.b32  	%r3070, %r3070, %r942;
$L__BB0_87:
	and.b32  	%r944, %r907, 16;
	setp.eq.s32 	%p48, %r944, 0;
	@%p48 bra 	$L__BB0_89;
	add.s32 	%r945, %r3253, %r407;
	mul.lo.s32 	%r946, %r945, 5;
	mul.wide.u32 	%rd99, %r946, 4;
	add.s64 	%rd100, %rd6, %rd99;
	ld.global.u32 	%r947, [%rd100];
	xor.b32  	%r3074, %r3074, %r947;
	ld.global.u32 	%r948, [%rd100+4];
	xor.b32  	%r3073, %r3073, %r948;
	ld.global.u32 	%r949, [%rd100+8];
	xor.b32  	%r3072, %r3072, %r949;
	ld.global.u32 	%r950, [%rd100+12];
	xor.b32  	%r3071, %r3071, %r950;
	ld.global.u32 	%r951, [%rd100+16];
	xor.b32  	%r3070, %r3070, %r951;
$L__BB0_89:
	and.b32  	%r953, %r907, 32;
	setp.eq.s32 	%p49, %r953, 0;
	@%p49 bra 	$L__BB0_91;
	add.s32 	%r954, %r3253, %r408;
	mul.lo.s32 	%r955, %r954, 5;
	mul.wide.u32 	%rd101, %r955, 4;
	add.s64 	%rd102, %rd6, %rd101;
	ld.global.u32 	%r956, [%rd102];
	xor.b32  	%r3074, %r3074, %r956;
	ld.global.u32 	%r957, [%rd102+4];
	xor.b32  	%r3073, %r3073, %r957;
	ld.global.u32 	%r958, [%rd102+8];
	xor.b32  	%r3072, %r3072, %r958;
	ld.global.u32 	%r959, [%rd102+12];
	xor.b32  	%r3071, %r3071, %r959;
	ld.global.u32 	%r960, [%rd102+16];
	xor.b32  	%r3070, %r3070, %r960;
$L__BB0_91:
	and.b32  	%r962, %r907, 64;
	setp.eq.s32 	%p50, %r962, 0;
	@%p50 bra 	$L__BB0_93;
	add.s32 	%r963, %r3253, %r409;
	mul.lo.s32 	%r964, %r963, 5;
	mul.wide.u32 	%rd103, %r964, 4;
	add.s64 	%rd104, %rd6, %rd103;
	ld.global.u32 	%r965, [%rd104];
	xor.b32  	%r3074, %r3074, %r965;
	ld.global.u32 	%r966, [%rd104+4];
	xor.b32  	%r3073, %r3073, %r966;
	ld.global.u32 	%r967, [%rd104+8];
	xor.b32  	%r3072, %r3072, %r967;
	ld.global.u32 	%r968, [%rd104+12];
	xor.b32  	%r3071, %r3071, %r968;
	ld.global.u32 	%r969, [%rd104+16];
	xor.b32  	%r3070, %r3070, %r969;
$L__BB0_93:
	and.b32  	%r971, %r907, 128;
	setp.eq.s32 	%p51, %r971, 0;
	@%p51 bra 	$L__BB0_95;
	add.s32 	%r972, %r3253, %r410;
	mul.lo.s32 	%r973, %r972, 5;
	mul.wide.u32 	%rd105, %r973, 4;
	add.s64 	%rd106, %rd6, %rd105;
	ld.global.u32 	%r974, [%rd106];
	xor.b32  	%r3074, %r3074, %r974;
	ld.global.u32 	%r975, [%rd106+4];
	xor.b32  	%r3073, %r3073, %r975;
	ld.global.u32 	%r976, [%rd106+8];
	xor.b32  	%r3072, %r3072, %r976;
	ld.global.u32 	%r977, [%rd106+12];
	xor.b32  	%r3071, %r3071, %r977;
	ld.global.u32 	%r978, [%rd106+16];
	xor.b32  	%r3070, %r3070, %r978;
$L__BB0_95:
	and.b32  	%r980, %r907, 256;
	setp.eq.s32 	%p52, %r980, 0;
	@%p52 bra 	$L__BB0_97;
	add.s32 	%r981, %r3253, %r411;
	mul.lo.s32 	%r982, %r981, 5;
	mul.wide.u32 	%rd107, %r982, 4;
	add.s64 	%rd108, %rd6, %rd107;
	ld.global.u32 	%r983, [%rd108];
	xor.b32  	%r3074, %r3074, %r983;
	ld.global.u32 	%r984, [%rd108+4];
	xor.b32  	%r3073, %r3073, %r984;
	ld.global.u32 	%r985, [%rd108+8];
	xor.b32  	%r3072, %r3072, %r985;
	ld.global.u32 	%r986, [%rd108+12];
	xor.b32  	%r3071, %r3071, %r986;
	ld.global.u32 	%r987, [%rd108+16];
	xor.b32  	%r3070, %r3070, %r987;
$L__BB0_97:
	and.b32  	%r989, %r907, 512;
	setp.eq.s32 	%p53, %r989, 0;
	@%p53 bra 	$L__BB0_99;
	add.s32 	%r990, %r3253, %r412;
	mul.lo.s32 	%r991, %r990, 5;
	mul.wide.u32 	%rd109, %r991, 4;
	add.s64 	%rd110, %rd6, %rd109;
	ld.global.u32 	%r992, [%rd110];
	xor.b32  	%r3074, %r3074, %r992;
	ld.global.u32 	%r993, [%rd110+4];
	xor.b32  	%r3073, %r3073, %r993;
	ld.global.u32 	%r994, [%rd110+8];
	xor.b32  	%r3072, %r3072, %r994;
	ld.global.u32 	%r995, [%rd110+12];
	xor.b32  	%r3071, %r3071, %r995;
	ld.global.u32 	%r996, [%rd110+16];
	xor.b32  	%r3070, %r3070, %r996;
$L__BB0_99:
	and.b32  	%r998, %r907, 1024;
	setp.eq.s32 	%p54, %r998, 0;
	@%p54 bra 	$L__BB0_101;
	add.s32 	%r999, %r3253, %r413;
	mul.lo.s32 	%r1000, %r999, 5;
	mul.wide.u32 	%rd111, %r1000, 4;
	add.s64 	%rd112, %rd6, %rd111;
	ld.global.u32 	%r1001, [%rd112];
	xor.b32  	%r3074, %r3074, %r1001;
	ld.global.u32 	%r1002, [%rd112+4];
	xor.b32  	%r3073, %r3073, %r1002;
	ld.global.u32 	%r1003, [%rd112+8];
	xor.b32  	%r3072, %r3072, %r1003;
	ld.global.u32 	%r1004, [%rd112+12];
	xor.b32  	%r3071, %r3071, %r1004;
	ld.global.u32 	%r1005, [%rd112+16];
	xor.b32  	%r3070, %r3070, %r1005;
$L__BB0_101:
	and.b32  	%r1007, %r907, 2048;
	setp.eq.s32 	%p55, %r1007, 0;
	@%p55 bra 	$L__BB0_103;
	add.s32 	%r1008, %r3253, %r414;
	mul.lo.s32 	%r1009, %r1008, 5;
	mul.wide.u32 	%rd113, %r1009, 4;
	add.s64 	%rd114, %rd6, %rd113;
	ld.global.u32 	%r1010, [%rd114];
	xor.b32  	%r3074, %r3074, %r1010;
	ld.global.u32 	%r1011, [%rd114+4];
	xor.b32  	%r3073, %r3073, %r1011;
	ld.global.u32 	%r1012, [%rd114+8];
	xor.b32  	%r3072, %r3072, %r1012;
	ld.global.u32 	%r1013, [%rd114+12];
	xor.b32  	%r3071, %r3071, %r1013;
	ld.global.u32 	%r1014, [%rd114+16];
	xor.b32  	%r3070, %r3070, %r1014;
$L__BB0_103:
	and.b32  	%r1016, %r907, 4096;
	setp.eq.s32 	%p56, %r1016, 0;
	@%p56 bra 	$L__BB0_105;
	add.s32 	%r1017, %r3253, %r415;
	mul.lo.s32 	%r1018, %r1017, 5;
	mul.wide.u32 	%rd115, %r1018, 4;
	add.s64 	%rd116, %rd6, %rd115;
	ld.global.u32 	%r1019, [%rd116];
	xor.b32  	%r3074, %r3074, %r1019;
	ld.global.u32 	%r1020, [%rd116+4];
	xor.b32  	%r3073, %r3073, %r1020;
	ld.global.u32 	%r1021, [%rd116+8];
	xor.b32  	%r3072, %r3072, %r1021;
	ld.global.u32 	%r1022, [%rd116+12];
	xor.b32  	%r3071, %r3071, %r1022;
	ld.global.u32 	%r1023, [%rd116+16];
	xor.b32  	%r3070, %r3070, %r1023;
$L__BB0_105:
	and.b32  	%r1025, %r907, 8192;
	setp.eq.s32 	%p57, %r1025, 0;
	@%p57 bra 	$L__BB0_107;
	add.s32 	%r1026, %r3253, %r416;
	mul.lo.s32 	%r1027, %r1026, 5;
	mul.wide.u32 	%rd117, %r1027, 4;
	add.s64 	%rd118, %rd6, %rd117;
	ld.global.u32 	%r1028, [%rd118];
	xor.b32  	%r3074, %r3074, %r1028;
	ld.global.u32 	%r1029, [%rd118+4];
	xor.b32  	%r3073, %r3073, %r1029;
	ld.global.u32 	%r1030, [%rd118+8];
	xor.b32  	%r3072, %r3072, %r1030;
	ld.global.u32 	%r1031, [%rd118+12];
	xor.b32  	%r3071, %r3071, %r1031;
	ld.global.u32 	%r1032, [%rd118+16];
	xor.b32  	%r3070, %r3070, %r1032;
$L__BB0_107:
	and.b32  	%r1034, %r907, 16384;
	setp.eq.s32 	%p58, %r1034, 0;
	@%p58 bra 	$L__BB0_109;
	add.s32 	%r1035, %r3253, %r417;
	mul.lo.s32 	%r1036, %r1035, 5;
	mul.wide.u32 	%rd119, %r1036, 4;
	add.s64 	%rd120, %rd6, %rd119;
	ld.global.u32 	%r1037, [%rd120];
	xor.b32  	%r3074, %r3074, %r1037;
	ld.global.u32 	%r1038, [%rd120+4];
	xor.b32  	%r3073, %r3073, %r1038;
	ld.global.u32 	%r1039, [%rd120+8];
	xor.b32  	%r3072, %r3072, %r1039;
	ld.global.u32 	%r1040, [%rd120+12];
	xor.b32  	%r3071, %r3071, %r1040;
	ld.global.u32 	%r1041, [%rd120+16];
	xor.b32  	%r3070, %r3070, %r1041;
$L__BB0_109:
	and.b32  	%r1043, %r907, 32768;
	setp.eq.s32 	%p59, %r1043, 0;
	@%p59 bra 	$L__BB0_111;
	add.s32 	%r1044, %r3253, %r418;
	mul.lo.s32 	%r1045, %r1044, 5;
	mul.wide.u32 	%rd121, %r1045, 4;
	add.s64 	%rd122, %rd6, %rd121;
	ld.global.u32 	%r1046, [%rd122];
	xor.b32  	%r3074, %r3074, %r1046;
	ld.global.u32 	%r1047, [%rd122+4];
	xor.b32  	%r3073, %r3073, %r1047;
	ld.global.u32 	%r1048, [%rd122+8];
	xor.b32  	%r3072, %r3072, %r1048;
	ld.global.u32 	%r1049, [%rd122+12];
	xor.b32  	%r3071, %r3071, %r1049;
	ld.global.u32 	%r1050, [%rd122+16];
	xor.b32  	%r3070, %r3070, %r1050;
$L__BB0_111:
	add.s32 	%r3253, %r3253, 16;
	setp.ne.s32 	%p60, %r3253, 32;
	@%p60 bra 	$L__BB0_79;
	mad.lo.s32 	%r3247, %r3247, -31, %r404;
	setp.ne.s32 	%p61, %r3247, 5;
	@%p61 bra 	$L__BB0_78;
	st.local.u32 	[%rd2+4], %r3074;
	st.local.v2.u32 	[%rd2+8], {%r3073, %r3072};
	st.local.v2.u32 	[%rd2+16], {%r3071, %r3070};
$L__BB0_114:
	shr.u64 	%rd2907, %rd4, 2;
	add.s32 	%r3057, %r3057, 1;
	setp.gt.u64 	%p62, %rd4, 3;
	@%p62 bra 	$L__BB0_2;
$L__BB0_115:
	shr.u32 	%r1052, %r3074, 2;
	xor.b32  	%r1053, %r1052, %r3074;
	shl.b32 	%r1054, %r3070, 4;
	shl.b32 	%r1055, %r1053, 1;
	xor.b32  	%r1056, %r1055, %r1054;
	xor.b32  	%r1057, %r1056, %r1053;
	xor.b32  	%r1058, %r1057, %r3070;
	add.s32 	%r1059, %r2, %r1058;
	add.s32 	%r1060, %r1059, 362437;
	cvt.rn.f32.u32 	%f1, %r1060;
	fma.rn.f32 	%f2, %f1, 0f2F800000, 0f2F000000;
	mul.f32 	%f3, %f2, 0f47C35000;
	cvt.rzi.u64.f32 	%rd8, %f3;
	cvta.to.global.u64 	%rd123, %rd12;
	mul.wide.s32 	%rd124, %r1, 8;
	add.s64 	%rd125, %rd123, %rd124;
	st.global.u64 	[%rd125], %rd8;
	shr.u32 	%r1061, %r3073, 2;
	xor.b32  	%r1062, %r1061, %r3073;
	shl.b32 	%r1063, %r1058, 4;
	shl.b32 	%r1064, %r1062, 1;
	xor.b32  	%r1065, %r1064, %r1063;
	xor.b32  	%r1066, %r1065, %r1062;
	xor.b32  	%r1067, %r1066, %r1058;
	add.s32 	%r1068, %r2, %r1067;
	add.s32 	%r1069, %r1068, 724874;
	cvt.rn.f32.u32 	%f4, %r1069;
	fma.rn.f32 	%f5, %f4, 0f2F800000, 0f2F000000;
	mul.f32 	%f6, %f5, 0f47C35000;
	cvt.rzi.u64.f32 	%rd126, %f6;
	st.global.u64 	[%rd125+8], %rd126;
	shr.u32 	%r1070, %r3072, 2;
	xor.b32  	%r1071, %r1070, %r3072;
	shl.b32 	%r1072, %r1067, 4;
	shl.b32 	%r1073, %r1071, 1;
	xor.b32  	%r1074, %r1073, %r1072;
	xor.b32  	%r1075, %r1074, %r1071;
	xor.b32  	%r1076, %r1075, %r1067;
	add.s32 	%r1077, %r2, %r1076;
	add.s32 	%r1078, %r1077, 1087311;
	cvt.rn.f32.u32 	%f7, %r1078;
	fma.rn.f32 	%f8, %f7, 0f2F800000, 0f2F000000;
	mul.f32 	%f9, %f8, 0f47C35000;
	cvt.rzi.u64.f32 	%rd127, %f9;
	st.global.u64 	[%rd125+16], %rd127;
	shr.u32 	%r1079, %r3071, 2;
	xor.b32  	%r1080, %r1079, %r3071;
	shl.b32 	%r1081, %r1076, 4;
	shl.b32 	%r1082, %r1080, 1;
	xor.b32  	%r1083, %r1082, %r1081;
	xor.b32  	%r1084, %r1083, %r1080;
	xor.b32  	%r1085, %r1084, %r1076;
	add.s32 	%r1086, %r2, %r1085;
	add.s32 	%r1087, %r1086, 1449748;
	cvt.rn.f32.u32 	%f10, %r1087;
	fma.rn.f32 	%f11, %f10, 0f2F800000, 0f2F000000;
	mul.f32 	%f12, %f11, 0f47C35000;
	cvt.rzi.u64.f32 	%rd128, %f12;
	st.global.u64 	[%rd125+24], %rd128;
	shr.u32 	%r1088, %r3070, 2;
	xor.b32  	%r1089, %r1088, %r3070;
	shl.b32 	%r1090, %r1085, 4;
	shl.b32 	%r1091, %r1089, 1;
	xor.b32  	%r1092, %r1091, %r1090;
	xor.b32  	%r1093, %r1092, %r1089;
	xor.b32  	%r1094, %r1093, %r1085;
	add.s32 	%r1095, %r2, %r1094;
	add.s32 	%r1096, %r1095, 1812185;
	cvt.rn.f32.u32 	%f13, %r1096;
	fma.rn.f32 	%f14, %f13, 0f2F800000, 0f2F000000;
	mul.f32 	%f15, %f14, 0f47C35000;
	cvt.rzi.u64.f32 	%rd129, %f15;
	st.global.u64 	[%rd125+32], %rd129;
	shr.u32 	%r1097, %r1058, 2;
	xor.b32  	%r1098, %r1097, %r1058;
	shl.b32 	%r1099, %r1094, 4;
	shl.b32 	%r1100, %r1098, 1;
	xor.b32  	%r1101, %r1100, %r1099;
	xor.b32  	%r1102, %r1101, %r1098;
	xor.b32  	%r1103, %r1102, %r1094;
	add.s32 	%r1104, %r2, %r1103;
	add.s32 	%r1105, %r1104, 2174622;
	cvt.rn.f32.u32 	%f16, %r1105;
	fma.rn.f32 	%f17, %f16, 0f2F800000, 0f2F000000;
	mul.f32 	%f18, %f17, 0f47C35000;
	cvt.rzi.u64.f32 	%rd130, %f18;
	st.global.u64 	[%rd125+40], %rd130;
	shr.u32 	%r1106, %r1067, 2;
	xor.b32  	%r1107, %r1106, %r1067;
	shl.b32 	%r1108, %r1103, 4;
	shl.b32 	%r1109, %r1107, 1;
	xor.b32  	%r1110, %r1109, %r1108;
	xor.b32  	%r1111, %r1110, %r1107;
	xor.b32  	%r1112, %r1111, %r1103;
	add.s32 	%r1113, %r2, %r1112;
	add.s32 	%r1114, %r1113, 2537059;
	cvt.rn.f32.u32 	%f19, %r1114;
	fma.rn.f32 	%f20, %f19, 0f2F800000, 0f2F000000;
	mul.f32 	%f21, %f20, 0f47C35000;
	cvt.rzi.u64.f32 	%rd131, %f21;
	st.global.u64 	[%rd125+48], %rd131;
	st.global.u64 	[%rd125+56], %rd14;
	st.local.u64 	[%rd1+8], %rd126;
	st.local.v2.u64 	[%rd1+16], {%rd127, %rd128};
	st.local.v2.u64 	[%rd1+32], {%rd129, %rd130};
	st.local.v2.u64 	[%rd1+48], {%rd131, %rd14};
	mov.b64 	%rd132, -9223372036854775808;
	st.local.u64 	[%rd1+64], %rd132;
	add.s64 	%rd2908, %rd1, 112;
	mov.b32 	%r3344, 0;
$L__BB0_116:
	.pragma "nounroll";
	mov.b64 	%rd133, 0;
	st.local.u64 	[%rd2908+-40], %rd133;
	setp.eq.s32 	%p63, %r3344, 6;
	@%p63 bra 	$L__BB0_118;
	mov.b64 	%rd134, 0;
	st.local.v2.u64 	[%rd2908+-32], {%rd134, %rd134};
	st.local.v2.u64 	[%rd2908+-16], {%rd134, %rd134};
	st.local.u64 	[%rd2908], %rd134;
	add.s32 	%r3344, %r3344, 6;
	add.s64 	%rd2908, %rd2908, 48;
	bra.uni 	$L__BB0_116;
$L__BB0_118:
	ld.param.u64 	%rd2906, [_Z10sha512InitPmS_miPh_param_4];
	ld.param.u32 	%r3051, [_Z10sha512InitPmS_miPh_param_3];
	ld.param.u64 	%rd2905, [_Z10sha512InitPmS_miPh_param_1];
	mov.u32 	%r1115, %ctaid.x;
	mov.u32 	%r1116, %ntid.x;
	mov.u32 	%r1117, %tid.x;
	mad.lo.s32 	%r1118, %r1115, %r1116, %r1117;
	shl.b32 	%r1119, %r1118, 3;
	ld.local.u64 	%rd135, [%rd1+8];
	ld.local.v2.u64 	{%rd136, %rd137}, [%rd1+16];
	ld.local.v2.u64 	{%rd138, %rd139}, [%rd1+32];
	ld.local.v2.u64 	{%rd140, %rd141}, [%rd1+48];
	ld.local.v2.u64 	{%rd142, %rd143}, [%rd1+64];
	ld.local.v2.u64 	{%rd144, %rd145}, [%rd1+80];
	ld.local.v2.u64 	{%rd146, %rd147}, [%rd1+96];
	ld.local.v2.u64 	{%rd148, %rd149}, [%rd1+112];
	mov.b64 	{%r1120, %r1121}, %rd135;
	shf.l.wrap.b32 	%r1122, %r1121, %r1120, 31;
	shf.l.wrap.b32 	%r1123, %r1120, %r1121, 31;
	mov.b64 	%rd150, {%r1123, %r1122};
	shf.l.wrap.b32 	%r1124, %r1121, %r1120, 24;
	shf.l.wrap.b32 	%r1125, %r1120, %r1121, 24;
	mov.b64 	%rd151, {%r1125, %r1124};
	xor.b64  	%rd152, %rd150, %rd151;
	shr.u64 	%rd153, %rd135, 7;
	xor.b64  	%rd154, %rd152, %rd153;
	mov.b64 	{%r1126, %r1127}, %rd148;
	shf.l.wrap.b32 	%r1128, %r1127, %r1126, 13;
	shf.l.wrap.b32 	%r1129, %r1126, %r1127, 13;
	mov.b64 	%rd155, {%r1129, %r1128};
	shf.l.wrap.b32 	%r1130, %r1126, %r1127, 3;
	shf.l.wrap.b32 	%r1131, %r1127, %r1126, 3;
	mov.b64 	%rd156, {%r1131, %r1130};
	xor.b64  	%rd157, %rd155, %rd156;
	shr.u64 	%rd158, %rd148, 6;
	xor.b64  	%rd159, %rd157, %rd158;
	add.s64 	%rd160, %rd143, %rd8;
	add.s64 	%rd161, %rd160, %rd154;
	add.s64 	%rd162, %rd161, %rd159;
	mov.b64 	{%r1132, %r1133}, %rd136;
	shf.l.wrap.b32 	%r1134, %r1133, %r1132, 31;
	shf.l.wrap.b32 	%r1135, %r1132, %r1133, 31;
	mov.b64 	%rd163, {%r1135, %r1134};
	shf.l.wrap.b32 	%r1136, %r1133, %r1132, 24;
	shf.l.wrap.b32 	%r1137, %r1132, %r1133, 24;
	mov.b64 	%rd164, {%r1137, %r1136};
	xor.b64  	%rd165, %rd163, %rd164;
	shr.u64 	%rd166, %rd136, 7;
	xor.b64  	%rd167, %rd165, %rd166;
	mov.b64 	{%r1138, %r1139}, %rd149;
	shf.l.wrap.b32 	%r1140, %r1139, %r1138, 13;
	shf.l.wrap.b32 	%r1141, %r1138, %r1139, 13;
	mov.b64 	%rd168, {%r1141, %r1140};
	shf.l.wrap.b32 	%r1142, %r1138, %r1139, 3;
	shf.l.wrap.b32 	%r1143, %r1139, %r1138, 3;
	mov.b64 	%rd169, {%r1143, %r1142};
	xor.b64  	%rd170, %rd168, %rd169;
	shr.u64 	%rd171, %rd149, 6;
	xor.b64  	%rd172, %rd170, %rd171;
	add.s64 	%rd173, %rd144, %rd135;
	add.s64 	%rd174, %rd173, %rd167;
	add.s64 	%rd175, %rd174, %rd172;
	mov.b64 	{%r1144, %r1145}, %rd137;
	shf.l.wrap.b32 	%r1146, %r1145, %r1144, 31;
	shf.l.wrap.b32 	%r1147, %r1144, %r1145, 31;
	mov.b64 	%rd176, {%r1147, %r1146};
	shf.l.wrap.b32 	%r1148, %r1145, %r1144, 24;
	shf.l.wrap.b32 	%r1149, %r1144, %r1145, 24;
	mov.b64 	%rd177, {%r1149, %r1148};
	xor.b64  	%rd178, %rd176, %rd177;
	shr.u64 	%rd179, %rd137, 7;
	xor.b64  	%rd180, %rd178, %rd179;
	mov.b64 	{%r1150, %r1151}, %rd162;
	shf.l.wrap.b32 	%r1152, %r1151, %r1150, 13;
	shf.l.wrap.b32 	%r1153, %r1150, %r1151, 13;
	mov.b64 	%rd181, {%r1153, %r1152};
	shf.l.wrap.b32 	%r1154, %r1150, %r1151, 3;
	shf.l.wrap.b32 	%r1155, %r1151, %r1150, 3;
	mov.b64 	%rd182, {%r1155, %r1154};
	xor.b64  	%rd183, %rd181, %rd182;
	shr.u64 	%rd184, %rd162, 6;
	xor.b64  	%rd185, %rd183, %rd184;
	add.s64 	%rd186, %rd145, %rd136;
	add.s64 	%rd187, %rd186, %rd180;
	add.s64 	%rd188, %rd187, %rd185;
	mov.b64 	{%r1156, %r1157}, %rd138;
	shf.l.wrap.b32 	%r1158, %r1157, %r1156, 31;
	shf.l.wrap.b32 	%r1159, %r1156, %r1157, 31;
	mov.b64 	%rd189, {%r1159, %r1158};
	shf.l.wrap.b32 	%r1160, %r1157, %r1156, 24;
	shf.l.wrap.b32 	%r1161, %r1156, %r1157, 24;
	mov.b64 	%rd190, {%r1161, %r1160};
	xor.b64  	%rd191, %rd189, %rd190;
	shr.u64 	%rd192, %rd138, 7;
	xor.b64  	%rd193, %rd191, %rd192;
	mov.b64 	{%r1162, %r1163}, %rd175;
	shf.l.wrap.b32 	%r1164, %r1163, %r1162, 13;
	shf.l.wrap.b32 	%r1165, %r1162, %r1163, 13;
	mov.b64 	%rd194, {%r1165, %r1164};
	shf.l.wrap.b32 	%r1166, %r1162, %r1163, 3;
	shf.l.wrap.b32 	%r1167, %r1163, %r1162, 3;
	mov.b64 	%rd195, {%r1167, %r1166};
	xor.b64  	%rd196, %rd194, %rd195;
	shr.u64 	%rd197, %rd175, 6;
	xor.b64  	%rd198, %rd196, %rd197;
	add.s64 	%rd199, %rd146, %rd137;
	add.s64 	%rd200, %rd199, %rd193;
	add.s64 	%rd201, %rd200, %rd198;
	mov.b64 	{%r1168, %r1169}, %rd139;
	shf.l.wrap.b32 	%r1170, %r1169, %r1168, 31;
	shf.l.wrap.b32 	%r1171, %r1168, %r1169, 31;
	mov.b64 	%rd202, {%r1171, %r1170};
	shf.l.wrap.b32 	%r1172, %r1169, %r1168, 24;
	shf.l.wrap.b32 	%r1173, %r1168, %r1169, 24;
	mov.b64 	%rd203, {%r1173, %r1172};
	xor.b64  	%rd204, %rd202, %rd203;
	shr.u64 	%rd205, %rd139, 7;
	xor.b64  	%rd206, %rd204, %rd205;
	mov.b64 	{%r1174, %r1175}, %rd188;
	shf.l.wrap.b32 	%r1176, %r1175, %r1174, 13;
	shf.l.wrap.b32 	%r1177, %r1174, %r1175, 13;
	mov.b64 	%rd207, {%r1177, %r1176};
	shf.l.wrap.b32 	%r1178, %r1174, %r1175, 3;
	shf.l.wrap.b32 	%r1179, %r1175, %r1174, 3;
	mov.b64 	%rd208, {%r1179, %r1178};
	xor.b64  	%rd209, %rd207, %rd208;
	shr.u64 	%rd210, %rd188, 6;
	xor.b64  	%rd211, %rd209, %rd210;
	add.s64 	%rd212, %rd147, %rd138;
	add.s64 	%rd213, %rd212, %rd206;
	add.s64 	%rd214, %rd213, %rd211;
	mov.b64 	{%r1180, %r1181}, %rd140;
	shf.l.wrap.b32 	%r1182, %r1181, %r1180, 31;
	shf.l.wrap.b32 	%r1183, %r1180, %r1181, 31;
	mov.b64 	%rd215, {%r1183, %r1182};
	shf.l.wrap.b32 	%r1184, %r1181, %r1180, 24;
	shf.l.wrap.b32 	%r1185, %r1180, %r1181, 24;
	mov.b64 	%rd216, {%r1185, %r1184};
	xor.b64  	%rd217, %rd215, %rd216;
	shr.u64 	%rd218, %rd140, 7;
	xor.b64  	%rd219, %rd217, %rd218;
	mov.b64 	{%r1186, %r1187}, %rd201;
	shf.l.wrap.b32 	%r1188, %r1187, %r1186, 13;
	shf.l.wrap.b32 	%r1189, %r1186, %r1187, 13;
	mov.b64 	%rd220, {%r1189, %r1188};
	shf.l.wrap.b32 	%r1190, %r1186, %r1187, 3;
	shf.l.wrap.b32 	%r1191, %r1187, %r1186, 3;
	mov.b64 	%rd221, {%r1191, %r1190};
	xor.b64  	%rd222, %rd220, %rd221;
	shr.u64 	%rd223, %rd201, 6;
	xor.b64  	%rd224, %rd222, %rd223;
	add.s64 	%rd225, %rd148, %rd139;
	add.s64 	%rd226, %rd225, %rd219;
	add.s64 	%rd227, %rd226, %rd224;
	mov.b64 	{%r1192, %r1193}, %rd141;
	shf.l.wrap.b32 	%r1194, %r1193, %r1192, 31;
	shf.l.wrap.b32 	%r1195, %r1192, %r1193, 31;
	mov.b64 	%rd228, {%r1195, %r1194};
	shf.l.wrap.b32 	%r1196, %r1193, %r1192, 24;
	shf.l.wrap.b32 	%r1197, %r1192, %r1193, 24;
	mov.b64 	%rd229, {%r1197, %r1196};
	xor.b64  	%rd230, %rd228, %rd229;
	shr.u64 	%rd231, %rd141, 7;
	xor.b64  	%rd232, %rd230, %rd231;
	mov.b64 	{%r1198, %r1199}, %rd214;
	shf.l.wrap.b32 	%r1200, %r1199, %r1198, 13;
	shf.l.wrap.b32 	%r1201, %r1198, %r1199, 13;
	mov.b64 	%rd233, {%r1201, %r1200};
	shf.l.wrap.b32 	%r1202, %r1198, %r1199, 3;
	shf.l.wrap.b32 	%r1203, %r1199, %r1198, 3;
	mov.b64 	%rd234, {%r1203, %r1202};
	xor.b64  	%rd235, %rd233, %rd234;
	shr.u64 	%rd236, %rd214, 6;
	xor.b64  	%rd237, %rd235, %rd236;
	add.s64 	%rd238, %rd149, %rd140;
	add.s64 	%rd239, %rd238, %rd232;
	add.s64 	%rd240, %rd239, %rd237;
	mov.b64 	{%r1204, %r1205}, %rd142;
	shf.l.wrap.b32 	%r1206, %r1205, %r1204, 31;
	shf.l.wrap.b32 	%r1207, %r1204, %r1205, 31;
	mov.b64 	%rd241, {%r1207, %r1206};
	shf.l.wrap.b32 	%r1208, %r1205, %r1204, 24;
	shf.l.wrap.b32 	%r1209, %r1204, %r1205, 24;
	mov.b64 	%rd242, {%r1209, %r1208};
	xor.b64  	%rd243, %rd241, %rd242;
	shr.u64 	%rd244, %rd142, 7;
	xor.b64  	%rd245, %rd243, %rd244;
	mov.b64 	{%r1210, %r1211}, %rd227;
	shf.l.wrap.b32 	%r1212, %r1211, %r1210, 13;
	shf.l.wrap.b32 	%r1213, %r1210, %r1211, 13;
	mov.b64 	%rd246, {%r1213, %r1212};
	shf.l.wrap.b32 	%r1214, %r1210, %r1211, 3;
	shf.l.wrap.b32 	%r1215, %r1211, %r1210, 3;
	mov.b64 	%rd247, {%r1215, %r1214};
	xor.b64  	%rd248, %rd246, %rd247;
	shr.u64 	%rd249, %rd227, 6;
	xor.b64  	%rd250, %rd248, %rd249;
	add.s64 	%rd251, %rd162, %rd141;
	add.s64 	%rd252, %rd251, %rd245;
	add.s64 	%rd253, %rd252, %rd250;
	mov.b64 	{%r1216, %r1217}, %rd143;
	shf.l.wrap.b32 	%r1218, %r1217, %r1216, 31;
	shf.l.wrap.b32 	%r1219, %r1216, %r1217, 31;
	mov.b64 	%rd254, {%r1219, %r1218};
	shf.l.wrap.b32 	%r1220, %r1217, %r1216, 24;
	shf.l.wrap.b32 	%r1221, %r1216, %r1217, 24;
	mov.b64 	%rd255, {%r1221, %r1220};
	xor.b64  	%rd256, %rd254, %rd255;
	shr.u64 	%rd257, %rd143, 7;
	xor.b64  	%rd258, %rd256, %rd257;
	mov.b64 	{%r1222, %r1223}, %rd240;
	shf.l.wrap.b32 	%r1224, %r1223, %r1222, 13;
	shf.l.wrap.b32 	%r1225, %r1222, %r1223, 13;
	mov.b64 	%rd259, {%r1225, %r1224};
	shf.l.wrap.b32 	%r1226, %r1222, %r1223, 3;
	shf.l.wrap.b32 	%r1227, %r1223, %r1222, 3;
	mov.b64 	%rd260, {%r1227, %r1226};
	xor.b64  	%rd261, %rd259, %rd260;
	shr.u64 	%rd262, %rd240, 6;
	xor.b64  	%rd263, %rd261, %rd262;
	add.s64 	%rd264, %rd175, %rd142;
	add.s64 	%rd265, %rd264, %rd258;
	add.s64 	%rd266, %rd265, %rd263;
	mov.b64 	{%r1228, %r1229}, %rd144;
	shf.l.wrap.b32 	%r1230, %r1229, %r1228, 31;
	shf.l.wrap.b32 	%r1231, %r1228, %r1229, 31;
	mov.b64 	%rd267, {%r1231, %r1230};
	shf.l.wrap.b32 	%r1232, %r1229, %r1228, 24;
	shf.l.wrap.b32 	%r1233, %r1228, %r1229, 24;
	mov.b64 	%rd268, {%r1233, %r1232};
	xor.b64  	%rd269, %rd267, %rd268;
	shr.u64 	%rd270, %rd144, 7;
	xor.b64  	%rd271, %rd269, %rd270;
	mov.b64 	{%r1234, %r1235}, %rd253;
	shf.l.wrap.b32 	%r1236, %r1235, %r1234, 13;
	shf.l.wrap.b32 	%r1237, %r1234, %r1235, 13;
	mov.b64 	%rd272, {%r1237, %r1236};
	shf.l.wrap.b32 	%r1238, %r1234, %r1235, 3;
	shf.l.wrap.b32 	%r1239, %r1235, %r1234, 3;
	mov.b64 	%rd273, {%r1239, %r1238};
	xor.b64  	%rd274, %rd272, %rd273;
	shr.u64 	%rd275, %rd253, 6;
	xor.b64  	%rd276, %rd274, %rd275;
	add.s64 	%rd277, %rd188, %rd143;
	add.s64 	%rd278, %rd277, %rd271;
	add.s64 	%rd279, %rd278, %rd276;
	mov.b64 	{%r1240, %r1241}, %rd145;
	shf.l.wrap.b32 	%r1242, %r1241, %r1240, 31;
	shf.l.wrap.b32 	%r1243, %r1240, %r1241, 31;
	mov.b64 	%rd280, {%r1243, %r1242};
	shf.l.wrap.b32 	%r1244, %r1241, %r1240, 24;
	shf.l.wrap.b32 	%r1245, %r1240, %r1241, 24;
	mov.b64 	%rd281, {%r1245, %r1244};
	xor.b64  	%rd282, %rd280, %rd281;
	shr.u64 	%rd283, %rd145, 7;
	xor.b64  	%rd284, %rd282, %rd283;
	mov.b64 	{%r1246, %r1247}, %rd266;
	shf.l.wrap.b32 	%r1248, %r1247, %r1246, 13;
	shf.l.wrap.b32 	%r1249, %r1246, %r1247, 13;
	mov.b64 	%rd285, {%r1249, %r1248};
	shf.l.wrap.b32 	%r1250, %r1246, %r1247, 3;
	shf.l.wrap.b32 	%r1251, %r1247, %r1246, 3;
	mov.b64 	%rd286, {%r1251, %r1250};
	xor.b64  	%rd287, %rd285, %rd286;
	shr.u64 	%rd288, %rd266, 6;
	xor.b64  	%rd289, %rd287, %rd288;
	add.s64 	%rd290, %rd201, %rd144;
	add.s64 	%rd291, %rd290, %rd284;
	add.s64 	%rd292, %rd291, %rd289;
	mov.b64 	{%r1252, %r1253}, %rd146;
	shf.l.wrap.b32 	%r1254, %r1253, %r1252, 31;
	shf.l.wrap.b32 	%r1255, %r1252, %r1253, 31;
	mov.b64 	%rd293, {%r1255, %r1254};
	shf.l.wrap.b32 	%r1256, %r1253, %r1252, 24;
	shf.l.wrap.b32 	%r1257, %r1252, %r1253, 24;
	mov.b64 	%rd294, {%r1257, %r1256};
	xor.b64  	%rd295, %rd293, %rd294;
	shr.u64 	%rd296, %rd146, 7;
	xor.b64  	%rd297, %rd295, %rd296;
	mov.b64 	{%r1258, %r1259}, %rd279;
	shf.l.wrap.b32 	%r1260, %r1259, %r1258, 13;
	shf.l.wrap.b32 	%r1261, %r1258, %r1259, 13;
	mov.b64 	%rd298, {%r1261, %r1260};
	shf.l.wrap.b32 	%r1262, %r1258, %r1259, 3;
	shf.l.wrap.b32 	%r1263, %r1259, %r1258, 3;
	mov.b64 	%rd299, {%r1263, %r1262};
	xor.b64  	%rd300, %rd298, %rd299;
	shr.u64 	%rd301, %rd279, 6;
	xor.b64  	%rd302, %rd300, %rd301;
	add.s64 	%rd303, %rd214, %rd145;
	add.s64 	%rd304, %rd303, %rd297;
	add.s64 	%rd305, %rd304, %rd302;
	mov.b64 	{%r1264, %r1265}, %rd147;
	shf.l.wrap.b32 	%r1266, %r1265, %r1264, 31;
	shf.l.wrap.b32 	%r1267, %r1264, %r1265, 31;
	mov.b64 	%rd306, {%r1267, %r1266};
	shf.l.wrap.b32 	%r1268, %r1265, %r1264, 24;
	shf.l.wrap.b32 	%r1269, %r1264, %r1265, 24;
	mov.b64 	%rd307, {%r1269, %r1268};
	xor.b64  	%rd308, %rd306, %rd307;
	shr.u64 	%rd309, %rd147, 7;
	xor.b64  	%rd310, %rd308, %rd309;
	mov.b64 	{%r1270, %r1271}, %rd292;
	shf.l.wrap.b32 	%r1272, %r1271, %r1270, 13;
	shf.l.wrap.b32 	%r1273, %r1270, %r1271, 13;
	mov.b64 	%rd311, {%r1273, %r1272};
	shf.l.wrap.b32 	%r1274, %r1270, %r1271, 3;
	shf.l.wrap.b32 	%r1275, %r1271, %r1270, 3;
	mov.b64 	%rd312, {%r1275, %r1274};
	xor.b64  	%rd313, %rd311, %rd312;
	shr.u64 	%rd314, %rd292, 6;
	xor.b64  	%rd315, %rd313, %rd314;
	add.s64 	%rd316, %rd227, %rd146;
	add.s64 	%rd317, %rd316, %rd310;
	add.s64 	%rd318, %rd317, %rd315;
	shf.l.wrap.b32 	%r1276, %r1127, %r1126, 31;
	shf.l.wrap.b32 	%r1277, %r1126, %r1127, 31;
	mov.b64 	%rd319, {%r1277, %r1276};
	shf.l.wrap.b32 	%r1278, %r1127, %r1126, 24;
	shf.l.wrap.b32 	%r1279, %r1126, %r1127, 24;
	mov.b64 	%rd320, {%r1279, %r1278};
	xor.b64  	%rd321, %rd319, %rd320;
	shr.u64 	%rd322, %rd148, 7;
	xor.b64  	%rd323, %rd321, %rd322;
	mov.b64 	{%r1280, %r1281}, %rd305;
	shf.l.wrap.b32 	%r1282, %r1281, %r1280, 13;
	shf.l.wrap.b32 	%r1283, %r1280, %r1281, 13;
	mov.b64 	%rd324, {%r1283, %r1282};
	shf.l.wrap.b32 	%r1284, %r1280, %r1281, 3;
	shf.l.wrap.b32 	%r1285, %r1281, %r1280, 3;
	mov.b64 	%rd325, {%r1285, %r1284};
	xor.b64  	%rd326, %rd324, %rd325;
	shr.u64 	%rd327, %rd305, 6;
	xor.b64  	%rd328, %rd326, %rd327;
	add.s64 	%rd329, %rd240, %rd147;
	add.s64 	%rd330, %rd329, %rd323;
	add.s64 	%rd331, %rd330, %rd328;
	shf.l.wrap.b32 	%r1286, %r1139, %r1138, 31;
	shf.l.wrap.b32 	%r1287, %r1138, %r1139, 31;
	mov.b64 	%rd332, {%r1287, %r1286};
	shf.l.wrap.b32 	%r1288, %r1139, %r1138, 24;
	shf.l.wrap.b32 	%r1289, %r1138, %r1139, 24;
	mov.b64 	%rd333, {%r1289, %r1288};
	xor.b64  	%rd334, %rd332, %rd333;
	shr.u64 	%rd335, %rd149, 7;
	xor.b64  	%rd336, %rd334, %rd335;
	mov.b64 	{%r1290, %r1291}, %rd318;
	shf.l.wrap.b32 	%r1292, %r1291, %r1290, 13;
	shf.l.wrap.b32 	%r1293, %r1290, %r1291, 13;
	mov.b64 	%rd337, {%r1293, %r1292};
	shf.l.wrap.b32 	%r1294, %r1290, %r1291, 3;
	shf.l.wrap.b32 	%r1295, %r1291, %r1290, 3;
	mov.b64 	%rd338, {%r1295, %r1294};
	xor.b64  	%rd339, %rd337, %rd338;
	shr.u64 	%rd340, %rd318, 6;
	xor.b64  	%rd341, %rd339, %rd340;
	add.s64 	%rd342, %rd253, %rd148;
	add.s64 	%rd343, %rd342, %rd336;
	add.s64 	%rd344, %rd343, %rd341;
	shf.l.wrap.b32 	%r1296, %r1151, %r1150, 31;
	shf.l.wrap.b32 	%r1297, %r1150, %r1151, 31;
	mov.b64 	%rd345, {%r1297, %r1296};
	shf.l.wrap.b32 	%r1298, %r1151, %r1150, 24;
	shf.l.wrap.b32 	%r1299, %r1150, %r1151, 24;
	mov.b64 	%rd346, {%r1299, %r1298};
	xor.b64  	%rd347, %rd345, %rd346;
	shr.u64 	%rd348, %rd162, 7;
	xor.b64  	%rd349, %rd347, %rd348;
	mov.b64 	{%r1300, %r1301}, %rd331;
	shf.l.wrap.b32 	%r1302, %r1301, %r1300, 13;
	shf.l.wrap.b32 	%r1303, %r1300, %r1301, 13;
	mov.b64 	%rd350, {%r1303, %r1302};
	shf.l.wrap.b32 	%r1304, %r1300, %r1301, 3;
	shf.l.wrap.b32 	%r1305, %r1301, %r1300, 3;
	mov.b64 	%rd351, {%r1305, %r1304};
	xor.b64  	%rd352, %rd350, %rd351;
	shr.u64 	%rd353, %rd331, 6;
	xor.b64  	%rd354, %rd352, %rd353;
	add.s64 	%rd355, %rd266, %rd149;
	add.s64 	%rd356, %rd355, %rd349;
	add.s64 	%rd357, %rd356, %rd354;
	shf.l.wrap.b32 	%r1306, %r1163, %r1162, 31;
	shf.l.wrap.b32 	%r1307, %r1162, %r1163, 31;
	mov.b64 	%rd358, {%r1307, %r1306};
	shf.l.wrap.b32 	%r1308, %r1163, %r1162, 24;
	shf.l.wrap.b32 	%r1309, %r1162, %r1163, 24;
	mov.b64 	%rd359, {%r1309, %r1308};
	xor.b64  	%rd360, %rd358, %rd359;
	shr.u64 	%rd361, %rd175, 7;
	xor.b64  	%rd362, %rd360, %rd361;
	mov.b64 	{%r1310, %r1311}, %rd344;
	shf.l.wrap.b32 	%r1312, %r1311, %r1310, 13;
	shf.l.wrap.b32 	%r1313, %r1310, %r1311, 13;
	mov.b64 	%rd363, {%r1313, %r1312};
	shf.l.wrap.b32 	%r1314, %r1310, %r1311, 3;
	shf.l.wrap.b32 	%r1315, %r1311, %r1310, 3;
	mov.b64 	%rd364, {%r1315, %r1314};
	xor.b64  	%rd365, %rd363, %rd364;
	shr.u64 	%rd366, %rd344, 6;
	xor.b64  	%rd367, %rd365, %rd366;
	add.s64 	%rd368, %rd279, %rd162;
	add.s64 	%rd369, %rd368, %rd362;
	add.s64 	%rd370, %rd369, %rd367;
	shf.l.wrap.b32 	%r1316, %r1175, %r1174, 31;
	shf.l.wrap.b32 	%r1317, %r1174, %r1175, 31;
	mov.b64 	%rd371, {%r1317, %r1316};
	shf.l.wrap.b32 	%r1318, %r1175, %r1174, 24;
	shf.l.wrap.b32 	%r1319, %r1174, %r1175, 24;
	mov.b64 	%rd372, {%r1319, %r1318};
	xor.b64  	%rd373, %rd371, %rd372;
	shr.u64 	%rd374, %rd188, 7;
	xor.b64  	%rd375, %rd373, %rd374;
	mov.b64 	{%r1320, %r1321}, %rd357;
	shf.l.wrap.b32 	%r1322, %r1321, %r1320, 13;
	shf.l.wrap.b32 	%r1323, %r1320, %r1321, 13;
	mov.b64 	%rd376, {%r1323, %r1322};
	shf.l.wrap.b32 	%r1324, %r1320, %r1321, 3;
	shf.l.wrap.b32 	%r1325, %r1321, %r1320, 3;
	mov.b64 	%rd377, {%r1325, %r1324};
	xor.b64  	%rd378, %rd376, %rd377;
	shr.u64 	%rd379, %rd357, 6;
	xor.b64  	%rd380, %rd378, %rd379;
	add.s64 	%rd381, %rd292, %rd175;
	add.s64 	%rd382, %rd381, %rd375;
	add.s64 	%rd383, %rd382, %rd380;
	shf.l.wrap.b32 	%r1326, %r1187, %r1186, 31;
	shf.l.wrap.b32 	%r1327, %r1186, %r1187, 31;
	mov.b64 	%rd384, {%r1327, %r1326};
	shf.l.wrap.b32 	%r1328, %r1187, %r1186, 24;
	shf.l.wrap.b32 	%r1329, %r1186, %r1187, 24;
	mov.b64 	%rd385, {%r1329, %r1328};
	xor.b64  	%rd386, %rd384, %rd385;
	shr.u64 	%rd387, %rd201, 7;
	xor.b64  	%rd388, %rd386, %rd387;
	mov.b64 	{%r1330, %r1331}, %rd370;
	shf.l.wrap.b32 	%r1332, %r1331, %r1330, 13;
	shf.l.wrap.b32 	%r1333, %r1330, %r1331, 13;
	mov.b64 	%rd389, {%r1333, %r1332};
	shf.l.wrap.b32 	%r1334, %r1330, %r1331, 3;
	shf.l.wrap.b32 	%r1335, %r1331, %r1330, 3;
	mov.b64 	%rd390, {%r1335, %r1334};
	xor.b64  	%rd391, %rd389, %rd390;
	shr.u64 	%rd392, %rd370, 6;
	xor.b64  	%rd393, %rd391, %rd392;
	add.s64 	%rd394, %rd305, %rd188;
	add.s64 	%rd395, %rd394, %rd388;
	add.s64 	%rd396, %rd395, %rd393;
	shf.l.wrap.b32 	%r1336, %r1199, %r1198, 31;
	shf.l.wrap.b32 	%r1337, %r1198, %r1199, 31;
	mov.b64 	%rd397, {%r1337, %r1336};
	shf.l.wrap.b32 	%r1338, %r1199, %r1198, 24;
	shf.l.wrap.b32 	%r1339, %r1198, %r1199, 24;
	mov.b64 	%rd398, {%r1339, %r1338};
	xor.b64  	%rd399, %rd397, %rd398;
	shr.u64 	%rd400, %rd214, 7;
	xor.b64  	%rd401, %rd399, %rd400;
	mov.b64 	{%r1340, %r1341}, %rd383;
	shf.l.wrap.b32 	%r1342, %r1341, %r1340, 13;
	shf.l.wrap.b32 	%r1343, %r1340, %r1341, 13;
	mov.b64 	%rd402, {%r1343, %r1342};
	shf.l.wrap.b32 	%r1344, %r1340, %r1341, 3;
	shf.l.wrap.b32 	%r1345, %r1341, %r1340, 3;
	mov.b64 	%rd403, {%r1345, %r1344};
	xor.b64  	%rd404, %rd402, %rd403;
	shr.u64 	%rd405, %rd383, 6;
	xor.b64  	%rd406, %rd404, %rd405;
	add.s64 	%rd407, %rd318, %rd201;
	add.s64 	%rd408, %rd407, %rd401;
	add.s64 	%rd409, %rd408, %rd406;
	shf.l.wrap.b32 	%r1346, %r1211, %r1210, 31;
	shf.l.wrap.b32 	%r1347, %r1210, %r1211, 31;
	mov.b64 	%rd410, {%r1347, %r1346};
	shf.l.wrap.b32 	%r1348, %r1211, %r1210, 24;
	shf.l.wrap.b32 	%r1349, %r1210, %r1211, 24;
	mov.b64 	%rd411, {%r1349, %r1348};
	xor.b64  	%rd412, %rd410, %rd411;
	shr.u64 	%rd413, %rd227, 7;
	xor.b64  	%rd414, %rd412, %rd413;
	mov.b64 	{%r1350, %r1351}, %rd396;
	shf.l.wrap.b32 	%r1352, %r1351, %r1350, 13;
	shf.l.wrap.b32 	%r1353, %r1350, %r1351, 13;
	mov.b64 	%rd415, {%r1353, %r1352};
	shf.l.wrap.b32 	%r1354, %r1350, %r1351, 3;
	shf.l.wrap.b32 	%r1355, %r1351, %r1350, 3;
	mov.b64 	%rd416, {%r1355, %r1354};
	xor.b64  	%rd417, %rd415, %rd416;
	shr.u64 	%rd418, %rd396, 6;
	xor.b64  	%rd419, %rd417, %rd418;
	add.s64 	%rd420, %rd331, %rd214;
	add.s64 	%rd421, %rd420, %rd414;
	add.s64 	%rd422, %rd421, %rd419;
	shf.l.wrap.b32 	%r1356, %r1223, %r1222, 31;
	shf.l.wrap.b32 	%r1357, %r1222, %r1223, 31;
	mov.b64 	%rd423, {%r1357, %r1356};
	shf.l.wrap.b32 	%r1358, %r1223, %r1222, 24;
	shf.l.wrap.b32 	%r1359, %r1222, %r1223, 24;
	mov.b64 	%rd424, {%r1359, %r1358};
	xor.b64  	%rd425, %rd423, %rd424;
	shr.u64 	%rd426, %rd240, 7;
	xor.b64  	%rd427, %rd425, %rd426;
	mov.b64 	{%r1360, %r1361}, %rd409;
	shf.l.wrap.b32 	%r1362, %r1361, %r1360, 13;
	shf.l.wrap.b32 	%r1363, %r1360, %r1361, 13;
	mov.b64 	%rd428, {%r1363, %r1362};
	shf.l.wrap.b32 	%r1364, %r1360, %r1361, 3;
	shf.l.wrap.b32 	%r1365, %r1361, %r1360, 3;
	mov.b64 	%rd429, {%r1365, %r1364};
	xor.b64  	%rd430, %rd428, %rd429;
	shr.u64 	%rd431, %rd409, 6;
	xor.b64  	%rd432, %rd430, %rd431;
	add.s64 	%rd433, %rd344, %rd227;
	add.s64 	%rd434, %rd433, %rd427;
	add.s64 	%rd435, %rd434, %rd432;
	shf.l.wrap.b32 	%r1366, %r1235, %r1234, 31;
	shf.l.wrap.b32 	%r1367, %r1234, %r1235, 31;
	mov.b64 	%rd436, {%r1367, %r1366};
	shf.l.wrap.b32 	%r1368, %r1235, %r1234, 24;
	shf.l.wrap.b32 	%r1369, %r1234, %r1235, 24;
	mov.b64 	%rd437, {%r1369, %r1368};
	xor.b64  	%rd438, %rd436, %rd437;
	shr.u64 	%rd439, %rd253, 7;
	xor.b64  	%rd440, %rd438, %rd439;
	mov.b64 	{%r1370, %r1371}, %rd422;
	shf.l.wrap.b32 	%r1372, %r1371, %r1370, 13;
	shf.l.wrap.b32 	%r1373, %r1370, %r1371, 13;
	mov.b64 	%rd441, {%r1373, %r1372};
	shf.l.wrap.b32 	%r1374, %r1370, %r1371, 3;
	shf.l.wrap.b32 	%r1375, %r1371, %r1370, 3;
	mov.b64 	%rd442, {%r1375, %r1374};
	xor.b64  	%rd443, %rd441, %rd442;
	shr.u64 	%rd444, %rd422, 6;
	xor.b64  	%rd445, %rd443, %rd444;
	add.s64 	%rd446, %rd357, %rd240;
	add.s64 	%rd447, %rd446, %rd440;
	add.s64 	%rd448, %rd447, %rd445;
	shf.l.wrap.b32 	%r1376, %r1247, %r1246, 31;
	shf.l.wrap.b32 	%r1377, %r1246, %r1247, 31;
	mov.b64 	%rd449, {%r1377, %r1376};
	shf.l.wrap.b32 	%r1378, %r1247, %r1246, 24;
	shf.l.wrap.b32 	%r1379, %r1246, %r1247, 24;
	mov.b64 	%rd450, {%r1379, %r1378};
	xor.b64  	%rd451, %rd449, %rd450;
	shr.u64 	%rd452, %rd266, 7;
	xor.b64  	%rd453, %rd451, %rd452;
	mov.b64 	{%r1380, %r1381}, %rd435;
	shf.l.wrap.b32 	%r1382, %r1381, %r1380, 13;
	shf.l.wrap.b32 	%r1383, %r1380, %r1381, 13;
	mov.b64 	%rd454, {%r1383, %r1382};
	shf.l.wrap.b32 	%r1384, %r1380, %r1381, 3;
	shf.l.wrap.b32 	%r1385, %r1381, %r1380, 3;
	mov.b64 	%rd455, {%r1385, %r1384};
	xor.b64  	%rd456, %rd454, %rd455;
	shr.u64 	%rd457, %rd435, 6;
	xor.b64  	%rd458, %rd456, %rd457;
	add.s64 	%rd459, %rd370, %rd253;
	add.s64 	%rd460, %rd459, %rd453;
	add.s64 	%rd461, %rd460, %rd458;
	shf.l.wrap.b32 	%r1386, %r1259, %r1258, 31;
	shf.l.wrap.b32 	%r1387, %r1258, %r1259, 31;
	mov.b64 	%rd462, {%r1387, %r1386};
	shf.l.wrap.b32 	%r1388, %r1259, %r1258, 24;
	shf.l.wrap.b32 	%r1389, %r1258, %r1259, 24;
	mov.b64 	%rd463, {%r1389, %r1388};
	xor.b64  	%rd464, %rd462, %rd463;
	shr.u64 	%rd465, %rd279, 7;
	xor.b64  	%rd466, %rd464, %rd465;
	mov.b64 	{%r1390, %r1391}, %rd448;
	shf.l.wrap.b32 	%r1392, %r1391, %r1390, 13;
	shf.l.wrap.b32 	%r1393, %r1390, %r1391, 13;
	mov.b64 	%rd467, {%r1393, %r1392};
	shf.l.wrap.b32 	%r1394, %r1390, %r1391, 3;
	shf.l.wrap.b32 	%r1395, %r1391, %r1390, 3;
	mov.b64 	%rd468, {%r1395, %r1394};
	xor.b64  	%rd469, %rd467, %rd468;
	shr.u64 	%rd470, %rd448, 6;
	xor.b64  	%rd471, %rd469, %rd470;
	add.s64 	%rd472, %rd383, %rd266;
	add.s64 	%rd473, %rd472, %rd466;
	add.s64 	%rd474, %rd473, %rd471;
	shf.l.wrap.b32 	%r1396, %r1271, %r1270, 31;
	shf.l.wrap.b32 	%r1397, %r1270, %r1271, 31;
	mov.b64 	%rd475, {%r1397, %r1396};
	shf.l.wrap.b32 	%r1398, %r1271, %r1270, 24;
	shf.l.wrap.b32 	%r1399, %r1270, %r1271, 24;
	mov.b64 	%rd476, {%r1399, %r1398};
	xor.b64  	%rd477, %rd475, %rd476;
	shr.u64 	%rd478, %rd292, 7;
	xor.b64  	%rd479, %rd477, %rd478;
	mov.b64 	{%r1400, %r1401}, %rd461;
	shf.l.wrap.b32 	%r1402, %r1401, %r1400, 13;
	shf.l.wrap.b32 	%r1403, %r1400, %r1401, 13;
	mov.b64 	%rd480, {%r1403, %r1402};
	shf.l.wrap.b32 	%r1404, %r1400, %r1401, 3;
	shf.l.wrap.b32 	%r1405, %r1401, %r1400, 3;
	mov.b64 	%rd481, {%r1405, %r1404};
	xor.b64  	%rd482, %rd480, %rd481;
	shr.u64 	%rd483, %rd461, 6;
	xor.b64  	%rd484, %rd482, %rd483;
	add.s64 	%rd485, %rd396, %rd279;
	add.s64 	%rd486, %rd485, %rd479;
	add.s64 	%rd487, %rd486, %rd484;
	shf.l.wrap.b32 	%r1406, %r1281, %r1280, 31;
	shf.l.wrap.b32 	%r1407, %r1280, %r1281, 31;
	mov.b64 	%rd488, {%r1407, %r1406};
	shf.l.wrap.b32 	%r1408, %r1281, %r1280, 24;
	shf.l.wrap.b32 	%r1409, %r1280, %r1281, 24;
	mov.b64 	%rd489, {%r1409, %r1408};
	xor.b64  	%rd490, %rd488, %rd489;
	shr.u64 	%rd491, %rd305, 7;
	xor.b64  	%rd492, %rd490, %rd491;
	mov.b64 	{%r1410, %r1411}, %rd474;
	shf.l.wrap.b32 	%r1412, %r1411, %r1410, 13;
	shf.l.wrap.b32 	%r1413, %r1410, %r1411, 13;
	mov.b64 	%rd493, {%r1413, %r1412};
	shf.l.wrap.b32 	%r1414, %r1410, %r1411, 3;
	shf.l.wrap.b32 	%r1415, %r1411, %r1410, 3;
	mov.b64 	%rd494, {%r1415, %r1414};
	xor.b64  	%rd495, %rd493, %rd494;
	shr.u64 	%rd496, %rd474, 6;
	xor.b64  	%rd497, %rd495, %rd496;
	add.s64 	%rd498, %rd409, %rd292;
	add.s64 	%rd499, %rd498, %rd492;
	add.s64 	%rd500, %rd499, %rd497;
	shf.l.wrap.b32 	%r1416, %r1291, %r1290, 31;
	shf.l.wrap.b32 	%r1417, %r1290, %r1291, 31;
	mov.b64 	%rd501, {%r1417, %r1416};
	shf.l.wrap.b32 	%r1418, %r1291, %r1290, 24;
	shf.l.wrap.b32 	%r1419, %r1290, %r1291, 24;
	mov.b64 	%rd502, {%r1419, %r1418};
	xor.b64  	%rd503, %rd501, %rd502;
	shr.u64 	%rd504, %rd318, 7;
	xor.b64  	%rd505, %rd503, %rd504;
	mov.b64 	{%r1420, %r1421}, %rd487;
	shf.l.wrap.b32 	%r1422, %r1421, %r1420, 13;
	shf.l.wrap.b32 	%r1423, %r1420, %r1421, 13;
	mov.b64 	%rd506, {%r1423, %r1422};
	shf.l.wrap.b32 	%r1424, %r1420, %r1421, 3;
	shf.l.wrap.b32 	%r1425, %r1421, %r1420, 3;
	mov.b64 	%rd507, {%r1425, %r1424};
	xor.b64  	%rd508, %rd506, %rd507;
	shr.u64 	%rd509, %rd487, 6;
	xor.b64  	%rd510, %rd508, %rd509;
	add.s64 	%rd511, %rd422, %rd305;
	add.s64 	%rd512, %rd511, %rd505;
	add.s64 	%rd513, %rd512, %rd510;
	shf.l.wrap.b32 	%r1426, %r1301, %r1300, 31;
	shf.l.wrap.b32 	%r1427, %r1300, %r1301, 31;
	mov.b64 	%rd514, {%r1427, %r1426};
	shf.l.wrap.b32 	%r1428, %r1301, %r1300, 24;
	shf.l.wrap.b32 	%r1429, %r1300, %r1301, 24;
	mov.b64 	%rd515, {%r1429, %r1428};
	xor.b64  	%rd516, %rd514, %rd515;
	shr.u64 	%rd517, %rd331, 7;
	xor.b64  	%rd518, %rd516, %rd517;
	mov.b64 	{%r1430, %r1431}, %rd500;
	shf.l.wrap.b32 	%r1432, %r1431, %r1430, 13;
	shf.l.wrap.b32 	%r1433, %r1430, %r1431, 13;
	mov.b64 	%rd519, {%r1433, %r1432};
	shf.l.wrap.b32 	%r1434, %r1430, %r1431, 3;
	shf.l.wrap.b32 	%r1435, %r1431, %r1430, 3;
	mov.b64 	%rd520, {%r1435, %r1434};
	xor.b64  	%rd521, %rd519, %rd520;
	shr.u64 	%rd522, %rd500, 6;
	xor.b64  	%rd523, %rd521, %rd522;
	add.s64 	%rd524, %rd435, %rd318;
	add.s64 	%rd525, %rd524, %rd518;
	add.s64 	%rd526, %rd525, %rd523;
	shf.l.wrap.b32 	%r1436, %r1311, %r1310, 31;
	shf.l.wrap.b32 	%r1437, %r1310, %r1311, 31;
	mov.b64 	%rd527, {%r1437, %r1436};
	shf.l.wrap.b32 	%r1438, %r1311, %r1310, 24;
	shf.l.wrap.b32 	%r1439, %r1310, %r1311, 24;
	mov.b64 	%rd528, {%r1439, %r1438};
	xor.b64  	%rd529, %rd527, %rd528;
	shr.u64 	%rd530, %rd344, 7;
	xor.b64  	%rd531, %rd529, %rd530;
	mov.b64 	{%r1440, %r1441}, %rd513;
	shf.l.wrap.b32 	%r1442, %r1441, %r1440, 13;
	shf.l.wrap.b32 	%r1443, %r1440, %r1441, 13;
	mov.b64 	%rd532, {%r1443, %r1442};
	shf.l.wrap.b32 	%r1444, %r1440, %r1441, 3;
	shf.l.wrap.b32 	%r1445, %r1441, %r1440, 3;
	mov.b64 	%rd533, {%r1445, %r1444};
	xor.b64  	%rd534, %rd532, %rd533;
	shr.u64 	%rd535, %rd513, 6;
	xor.b64  	%rd536, %rd534, %rd535;
	add.s64 	%rd537, %rd448, %rd331;
	add.s64 	%rd538, %rd537, %rd531;
	add.s64 	%rd539, %rd538, %rd536;
	shf.l.wrap.b32 	%r1446, %r1321, %r1320, 31;
	shf.l.wrap.b32 	%r1447, %r1320, %r1321, 31;
	mov.b64 	%rd540, {%r1447, %r1446};
	shf.l.wrap.b32 	%r1448, %r1321, %r1320, 24;
	shf.l.wrap.b32 	%r1449, %r1320, %r1321, 24;
	mov.b64 	%rd541, {%r1449, %r1448};
	xor.b64  	%rd542, %rd540, %rd541;
	shr.u64 	%rd543, %rd357, 7;
	xor.b64  	%rd544, %rd542, %rd543;
	mov.b64 	{%r1450, %r1451}, %rd526;
	shf.l.wrap.b32 	%r1452, %r1451, %r1450, 13;
	shf.l.wrap.b32 	%r1453, %r1450, %r1451, 13;
	mov.b64 	%rd545, {%r1453, %r1452};
	shf.l.wrap.b32 	%r1454, %r1450, %r1451, 3;
	shf.l.wrap.b32 	%r1455, %r1451, %r1450, 3;
	mov.b64 	%rd546, {%r1455, %r1454};
	xor.b64  	%rd547, %rd545, %rd546;
	shr.u64 	%rd548, %rd526, 6;
	xor.b64  	%rd549, %rd547, %rd548;
	add.s64 	%rd550, %rd461, %rd344;
	add.s64 	%rd551, %rd550, %rd544;
	add.s64 	%rd552, %rd551, %rd549;
	shf.l.wrap.b32 	%r1456, %r1331, %r1330, 31;
	shf.l.wrap.b32 	%r1457, %r1330, %r1331, 31;
	mov.b64 	%rd553, {%r1457, %r1456};
	shf.l.wrap.b32 	%r1458, %r1331, %r1330, 24;
	shf.l.wrap.b32 	%r1459, %r1330, %r1331, 24;
	mov.b64 	%rd554, {%r1459, %r1458};
	xor.b64  	%rd555, %rd553, %rd554;
	shr.u64 	%rd556, %rd370, 7;
	xor.b64  	%rd557, %rd555, %rd556;
	mov.b64 	{%r1460, %r1461}, %rd539;
	shf.l.wrap.b32 	%r1462, %r1461, %r1460, 13;
	shf.l.wrap.b32 	%r1463, %r1460, %r1461, 13;
	mov.b64 	%rd558, {%r1463, %r1462};
	shf.l.wrap.b32 	%r1464, %r1460, %r1461, 3;
	shf.l.wrap.b32 	%r1465, %r1461, %r1460, 3;
	mov.b64 	%rd559, {%r1465, %r1464};
	xor.b64  	%rd560, %rd558, %rd559;
	shr.u64 	%rd561, %rd539, 6;
	xor.b64  	%rd562, %rd560, %rd561;
	add.s64 	%rd563, %rd474, %rd357;
	add.s64 	%rd564, %rd563, %rd557;
	add.s64 	%rd565, %rd564, %rd562;
	shf.l.wrap.b32 	%r1466, %r1341, %r1340, 31;
	shf.l.wrap.b32 	%r1467, %r1340, %r1341, 31;
	mov.b64 	%rd566, {%r1467, %r1466};
	shf.l.wrap.b32 	%r1468, %r1341, %r1340, 24;
	shf.l.wrap.b32 	%r1469, %r1340, %r1341, 24;
	mov.b64 	%rd567, {%r1469, %r1468};
	xor.b64  	%rd568, %rd566, %rd567;
	shr.u64 	%rd569, %rd383, 7;
	xor.b64  	%rd570, %rd568, %rd569;
	mov.b64 	{%r1470, %r1471}, %rd552;
	shf.l.wrap.b32 	%r1472, %r1471, %r1470, 13;
	shf.l.wrap.b32 	%r1473, %r1470, %r1471, 13;
	mov.b64 	%rd571, {%r1473, %r1472};
	shf.l.wrap.b32 	%r1474, %r1470, %r1471, 3;
	shf.l.wrap.b32 	%r1475, %r1471, %r1470, 3;
	mov.b64 	%rd572, {%r1475, %r1474};
	xor.b64  	%rd573, %rd571, %rd572;
	shr.u64 	%rd574, %rd552, 6;
	xor.b64  	%rd575, %rd573, %rd574;
	add.s64 	%rd576, %rd487, %rd370;
	add.s64 	%rd577, %rd576, %rd570;
	add.s64 	%rd578, %rd577, %rd575;
	shf.l.wrap.b32 	%r1476, %r1351, %r1350, 31;
	shf.l.wrap.b32 	%r1477, %r1350, %r1351, 31;
	mov.b64 	%rd579, {%r1477, %r1476};
	shf.l.wrap.b32 	%r1478, %r1351, %r1350, 24;
	shf.l.wrap.b32 	%r1479, %r1350, %r1351, 24;
	mov.b64 	%rd580, {%r1479, %r1478};
	xor.b64  	%rd581, %rd579, %rd580;
	shr.u64 	%rd582, %rd396, 7;
	xor.b64  	%rd583, %rd581, %rd582;
	mov.b64 	{%r1480, %r1481}, %rd565;
	shf.l.wrap.b32 	%r1482, %r1481, %r1480, 13;
	shf.l.wrap.b32 	%r1483, %r1480, %r1481, 13;
	mov.b64 	%rd584, {%r1483, %r1482};
	shf.l.wrap.b32 	%r1484, %r1480, %r1481, 3;
	shf.l.wrap.b32 	%r1485, %r1481, %r1480, 3;
	mov.b64 	%rd585, {%r1485, %r1484};
	xor.b64  	%rd586, %rd584, %rd585;
	shr.u64 	%rd587, %rd565, 6;
	xor.b64  	%rd588, %rd586, %rd587;
	add.s64 	%rd589, %rd500, %rd383;
	add.s64 	%rd590, %rd589, %rd583;
	add.s64 	%rd591, %rd590, %rd588;
	shf.l.wrap.b32 	%r1486, %r1361, %r1360, 31;
	shf.l.wrap.b32 	%r1487, %r1360, %r1361, 31;
	mov.b64 	%rd592, {%r1487, %r1486};
	shf.l.wrap.b32 	%r1488, %r1361, %r1360, 24;
	shf.l.wrap.b32 	%r1489, %r1360, %r1361, 24;
	mov.b64 	%rd593, {%r1489, %r1488};
	xor.b64  	%rd594, %rd592, %rd593;
	shr.u64 	%rd595, %rd409, 7;
	xor.b64  	%rd596, %rd594, %rd595;
	mov.b64 	{%r1490, %r1491}, %rd578;
	shf.l.wrap.b32 	%r1492, %r1491, %r1490, 13;
	shf.l.wrap.b32 	%r1493, %r1490, %r1491, 13;
	mov.b64 	%rd597, {%r1493, %r1492};
	shf.l.wrap.b32 	%r1494, %r1490, %r1491, 3;
	shf.l.wrap.b32 	%r1495, %r1491, %r1490, 3;
	mov.b64 	%rd598, {%r1495, %r1494};
	xor.b64  	%rd599, %rd597, %rd598;
	shr.u64 	%rd600, %rd578, 6;
	xor.b64  	%rd601, %rd599, %rd600;
	add.s64 	%rd602, %rd513, %rd396;
	add.s64 	%rd603, %rd602, %rd596;
	add.s64 	%rd604, %rd603, %rd601;
	shf.l.wrap.b32 	%r1496, %r1371, %r1370, 31;
	shf.l.wrap.b32 	%r1497, %r1370, %r1371, 31;
	mov.b64 	%rd605, {%r1497, %r1496};
	shf.l.wrap.b32 	%r1498, %r1371, %r1370, 24;
	shf.l.wrap.b32 	%r1499, %r1370, %r1371, 24;
	mov.b64 	%rd606, {%r1499, %r1498};
	xor.b64  	%rd607, %rd605, %rd606;
	shr.u64 	%rd608, %rd422, 7;
	xor.b64  	%rd609, %rd607, %rd608;
	mov.b64 	{%r1500, %r1501}, %rd591;
	shf.l.wrap.b32 	%r1502, %r1501, %r1500, 13;
	shf.l.wrap.b32 	%r1503, %r1500, %r1501, 13;
	mov.b64 	%rd610, {%r1503, %r1502};
	shf.l.wrap.b32 	%r1504, %r1500, %r1501, 3;
	shf.l.wrap.b32 	%r1505, %r1501, %r1500, 3;
	mov.b64 	%rd611, {%r1505, %r1504};
	xor.b64  	%rd612, %rd610, %rd611;
	shr.u64 	%rd613, %rd591, 6;
	xor.b64  	%rd614, %rd612, %rd613;
	add.s64 	%rd615, %rd526, %rd409;
	add.s64 	%rd616, %rd615, %rd609;
	add.s64 	%rd617, %rd616, %rd614;
	shf.l.wrap.b32 	%r1506, %r1381, %r1380, 31;
	shf.l.wrap.b32 	%r1507, %r1380, %r1381, 31;
	mov.b64 	%rd618, {%r1507, %r1506};
	shf.l.wrap.b32 	%r1508, %r1381, %r1380, 24;
	shf.l.wrap.b32 	%r1509, %r1380, %r1381, 24;
	mov.b64 	%rd619, {%r1509, %r1508};
	xor.b64  	%rd620, %rd618, %rd619;
	shr.u64 	%rd621, %rd435, 7;
	xor.b64  	%rd622, %rd620, %rd621;
	mov.b64 	{%r1510, %r1511}, %rd604;
	shf.l.wrap.b32 	%r1512, %r1511, %r1510, 13;
	shf.l.wrap.b32 	%r1513, %r1510, %r1511, 13;
	mov.b64 	%rd623, {%r1513, %r1512};
	shf.l.wrap.b32 	%r1514, %r1510, %r1511, 3;
	shf.l.wrap.b32 	%r1515, %r1511, %r1510, 3;
	mov.b64 	%rd624, {%r1515, %r1514};
	xor.b64  	%rd625, %rd623, %rd624;
	shr.u64 	%rd626, %rd604, 6;
	xor.b64  	%rd627, %rd625, %rd626;
	add.s64 	%rd628, %rd539, %rd422;
	add.s64 	%rd629, %rd628, %rd622;
	add.s64 	%rd630, %rd629, %rd627;
	shf.l.wrap.b32 	%r1516, %r1391, %r1390, 31;
	shf.l.wrap.b32 	%r1517, %r1390, %r1391, 31;
	mov.b64 	%rd631, {%r1517, %r1516};
	shf.l.wrap.b32 	%r1518, %r1391, %r1390, 24;
	shf.l.wrap.b32 	%r1519, %r1390, %r1391, 24;
	mov.b64 	%rd632, {%r1519, %r1518};
	xor.b64  	%rd633, %rd631, %rd632;
	shr.u64 	%rd634, %rd448, 7;
	xor.b64  	%rd635, %rd633, %rd634;
	mov.b64 	{%r1520, %r1521}, %rd617;
	shf.l.wrap.b32 	%r1522, %r1521, %r1520, 13;
	shf.l.wrap.b32 	%r1523, %r1520, %r1521, 13;
	mov.b64 	%rd636, {%r1523, %r1522};
	shf.l.wrap.b32 	%r1524, %r1520, %r1521, 3;
	shf.l.wrap.b32 	%r1525, %r1521, %r1520, 3;
	mov.b64 	%rd637, {%r1525, %r1524};
	xor.b64  	%rd638, %rd636, %rd637;
	shr.u64 	%rd639, %rd617, 6;
	xor.b64  	%rd640, %rd638, %rd639;
	add.s64 	%rd641, %rd552, %rd435;
	add.s64 	%rd642, %rd641, %rd635;
	add.s64 	%rd643, %rd642, %rd640;
	shf.l.wrap.b32 	%r1526, %r1401, %r1400, 31;
	shf.l.wrap.b32 	%r1527, %r1400, %r1401, 31;
	mov.b64 	%rd644, {%r1527, %r1526};
	shf.l.wrap.b32 	%r1528, %r1401, %r1400, 24;
	shf.l.wrap.b32 	%r1529, %r1400, %r1401, 24;
	mov.b64 	%rd645, {%r1529, %r1528};
	xor.b64  	%rd646, %rd644, %rd645;
	shr.u64 	%rd647, %rd461, 7;
	xor.b64  	%rd648, %rd646, %rd647;
	mov.b64 	{%r1530, %r1531}, %rd630;
	shf.l.wrap.b32 	%r1532, %r1531, %r1530, 13;
	shf.l.wrap.b32 	%r1533, %r1530, %r1531, 13;
	mov.b64 	%rd649, {%r1533, %r1532};
	shf.l.wrap.b32 	%r1534, %r1530, %r1531, 3;
	shf.l.wrap.b32 	%r1535, %r1531, %r1530, 3;
	mov.b64 	%rd650, {%r1535, %r1534};
	xor.b64  	%rd651, %rd649, %rd650;
	shr.u64 	%rd652, %rd630, 6;
	xor.b64  	%rd653, %rd651, %rd652;
	add.s64 	%rd654, %rd565, %rd448;
	add.s64 	%rd655, %rd654, %rd648;
	add.s64 	%rd656, %rd655, %rd653;
	shf.l.wrap.b32 	%r1536, %r1411, %r1410, 31;
	shf.l.wrap.b32 	%r1537, %r1410, %r1411, 31;
	mov.b64 	%rd657, {%r1537, %r1536};
	shf.l.wrap.b32 	%r1538, %r1411, %r1410, 24;
	shf.l.wrap.b32 	%r1539, %r1410, %r1411, 24;
	mov.b64 	%rd658, {%r1539, %r1538};
	xor.b64  	%rd659, %rd657, %rd658;
	shr.u64 	%rd660, %rd474, 7;
	xor.b64  	%rd661, %rd659, %rd660;
	mov.b64 	{%r1540, %r1541}, %rd643;
	shf.l.wrap.b32 	%r1542, %r1541, %r1540, 13;
	shf.l.wrap.b32 	%r1543, %r1540, %r1541, 13;
	mov.b64 	%rd662, {%r1543, %r1542};
	shf.l.wrap.b32 	%r1544, %r1540, %r1541, 3;
	shf.l.wrap.b32 	%r1545, %r1541, %r1540, 3;
	mov.b64 	%rd663, {%r1545, %r1544};
	xor.b64  	%rd664, %rd662, %rd663;
	shr.u64 	%rd665, %rd643, 6;
	xor.b64  	%rd666, %rd664, %rd665;
	add.s64 	%rd667, %rd578, %rd461;
	add.s64 	%rd668, %rd667, %rd661;
	add.s64 	%rd669, %rd668, %rd666;
	shf.l.wrap.b32 	%r1546, %r1421, %r1420, 31;
	shf.l.wrap.b32 	%r1547, %r1420, %r1421, 31;
	mov.b64 	%rd670, {%r1547, %r1546};
	shf.l.wrap.b32 	%r1548, %r1421, %r1420, 24;
	shf.l.wrap.b32 	%r1549, %r1420, %r1421, 24;
	mov.b64 	%rd671, {%r1549, %r1548};
	xor.b64  	%rd672, %rd670, %rd671;
	shr.u64 	%rd673, %rd487, 7;
	xor.b64  	%rd674, %rd672, %rd673;
	mov.b64 	{%r1550, %r1551}, %rd656;
	shf.l.wrap.b32 	%r1552, %r1551, %r1550, 13;
	shf.l.wrap.b32 	%r1553, %r1550, %r1551, 13;
	mov.b64 	%rd675, {%r1553, %r1552};
	shf.l.wrap.b32 	%r1554, %r1550, %r1551, 3;
	shf.l.wrap.b32 	%r1555, %r1551, %r1550, 3;
	mov.b64 	%rd676, {%r1555, %r1554};
	xor.b64  	%rd677, %rd675, %rd676;
	shr.u64 	%rd678, %rd656, 6;
	xor.b64  	%rd679, %rd677, %rd678;
	add.s64 	%rd680, %rd591, %rd474;
	add.s64 	%rd681, %rd680, %rd674;
	add.s64 	%rd682, %rd681, %rd679;
	shf.l.wrap.b32 	%r1556, %r1431, %r1430, 31;
	shf.l.wrap.b32 	%r1557, %r1430, %r1431, 31;
	mov.b64 	%rd683, {%r1557, %r1556};
	shf.l.wrap.b32 	%r1558, %r1431, %r1430, 24;
	shf.l.wrap.b32 	%r1559, %r1430, %r1431, 24;
	mov.b64 	%rd684, {%r1559, %r1558};
	xor.b64  	%rd685, %rd683, %rd684;
	shr.u64 	%rd686, %rd500, 7;
	xor.b64  	%rd687, %rd685, %rd686;
	mov.b64 	{%r1560, %r1561}, %rd669;
	shf.l.wrap.b32 	%r1562, %r1561, %r1560, 13;
	shf.l.wrap.b32 	%r1563, %r1560, %r1561, 13;
	mov.b64 	%rd688, {%r1563, %r1562};
	shf.l.wrap.b32 	%r1564, %r1560, %r1561, 3;
	shf.l.wrap.b32 	%r1565, %r1561, %r1560, 3;
	mov.b64 	%rd689, {%r1565, %r1564};
	xor.b64  	%rd690, %rd688, %rd689;
	shr.u64 	%rd691, %rd669, 6;
	xor.b64  	%rd692, %rd690, %rd691;
	add.s64 	%rd693, %rd604, %rd487;
	add.s64 	%rd694, %rd693, %rd687;
	add.s64 	%rd695, %rd694, %rd692;
	shf.l.wrap.b32 	%r1566, %r1441, %r1440, 31;
	shf.l.wrap.b32 	%r1567, %r1440, %r1441, 31;
	mov.b64 	%rd696, {%r1567, %r1566};
	shf.l.wrap.b32 	%r1568, %r1441, %r1440, 24;
	shf.l.wrap.b32 	%r1569, %r1440, %r1441, 24;
	mov.b64 	%rd697, {%r1569, %r1568};
	xor.b64  	%rd698, %rd696, %rd697;
	shr.u64 	%rd699, %rd513, 7;
	xor.b64  	%rd700, %rd698, %rd699;
	mov.b64 	{%r1570, %r1571}, %rd682;
	shf.l.wrap.b32 	%r1572, %r1571, %r1570, 13;
	shf.l.wrap.b32 	%r1573, %r1570, %r1571, 13;
	mov.b64 	%rd701, {%r1573, %r1572};
	shf.l.wrap.b32 	%r1574, %r1570, %r1571, 3;
	shf.l.wrap.b32 	%r1575, %r1571, %r1570, 3;
	mov.b64 	%rd702, {%r1575, %r1574};
	xor.b64  	%rd703, %rd701, %rd702;
	shr.u64 	%rd704, %rd682, 6;
	xor.b64  	%rd705, %rd703, %rd704;
	add.s64 	%rd706, %rd617, %rd500;
	add.s64 	%rd707, %rd706, %rd700;
	add.s64 	%rd708, %rd707, %rd705;
	shf.l.wrap.b32 	%r1576, %r1451, %r1450, 31;
	shf.l.wrap.b32 	%r1577, %r1450, %r1451, 31;
	mov.b64 	%rd709, {%r1577, %r1576};
	shf.l.wrap.b32 	%r1578, %r1451, %r1450, 24;
	shf.l.wrap.b32 	%r1579, %r1450, %r1451, 24;
	mov.b64 	%rd710, {%r1579, %r1578};
	xor.b64  	%rd711, %rd709, %rd710;
	shr.u64 	%rd712, %rd526, 7;
	xor.b64  	%rd713, %rd711, %rd712;
	mov.b64 	{%r1580, %r1581}, %rd695;
	shf.l.wrap.b32 	%r1582, %r1581, %r1580, 13;
	shf.l.wrap.b32 	%r1583, %r1580, %r1581, 13;
	mov.b64 	%rd714, {%r1583, %r1582};
	shf.l.wrap.b32 	%r1584, %r1580, %r1581, 3;
	shf.l.wrap.b32 	%r1585, %r1581, %r1580, 3;
	mov.b64 	%rd715, {%r1585, %r1584};
	xor.b64  	%rd716, %rd714, %rd715;
	shr.u64 	%rd717, %rd695, 6;
	xor.b64  	%rd718, %rd716, %rd717;
	add.s64 	%rd719, %rd630, %rd513;
	add.s64 	%rd720, %rd719, %rd713;
	add.s64 	%rd721, %rd720, %rd718;
	shf.l.wrap.b32 	%r1586, %r1461, %r1460, 31;
	shf.l.wrap.b32 	%r1587, %r1460, %r1461, 31;
	mov.b64 	%rd722, {%r1587, %r1586};
	shf.l.wrap.b32 	%r1588, %r1461, %r1460, 24;
	shf.l.wrap.b32 	%r1589, %r1460, %r1461, 24;
	mov.b64 	%rd723, {%r1589, %r1588};
	xor.b64  	%rd724, %rd722, %rd723;
	shr.u64 	%rd725, %rd539, 7;
	xor.b64  	%rd726, %rd724, %rd725;
	mov.b64 	{%r1590, %r1591}, %rd708;
	shf.l.wrap.b32 	%r1592, %r1591, %r1590, 13;
	shf.l.wrap.b32 	%r1593, %r1590, %r1591, 13;
	mov.b64 	%rd727, {%r1593, %r1592};
	shf.l.wrap.b32 	%r1594, %r1590, %r1591, 3;
	shf.l.wrap.b32 	%r1595, %r1591, %r1590, 3;
	mov.b64 	%rd728, {%r1595, %r1594};
	xor.b64  	%rd729, %rd727, %rd728;
	shr.u64 	%rd730, %rd708, 6;
	xor.b64  	%rd731, %rd729, %rd730;
	add.s64 	%rd732, %rd643, %rd526;
	add.s64 	%rd733, %rd732, %rd726;
	add.s64 	%rd734, %rd733, %rd731;
	shf.l.wrap.b32 	%r1596, %r1471, %r1470, 31;
	shf.l.wrap.b32 	%r1597, %r1470, %r1471, 31;
	mov.b64 	%rd735, {%r1597, %r1596};
	shf.l.wrap.b32 	%r1598, %r1471, %r1470, 24;
	shf.l.wrap.b32 	%r1599, %r1470, %r1471, 24;
	mov.b64 	%rd736, {%r1599, %r1598};
	xor.b64  	%rd737, %rd735, %rd736;
	shr.u64 	%rd738, %rd552, 7;
	xor.b64  	%rd739, %rd737, %rd738;
	mov.b64 	{%r1600, %r1601}, %rd721;
	shf.l.wrap.b32 	%r1602, %r1601, %r1600, 13;
	shf.l.wrap.b32 	%r1603, %r1600, %r1601, 13;
	mov.b64 	%rd740, {%r1603, %r1602};
	shf.l.wrap.b32 	%r1604, %r1600, %r1601, 3;
	shf.l.wrap.b32 	%r1605, %r1601, %r1600, 3;
	mov.b64 	%rd741, {%r1605, %r1604};
	xor.b64  	%rd742, %rd740, %rd741;
	shr.u64 	%rd743, %rd721, 6;
	xor.b64  	%rd744, %rd742, %rd743;
	add.s64 	%rd745, %rd656, %rd539;
	add.s64 	%rd746, %rd745, %rd739;
	add.s64 	%rd747, %rd746, %rd744;
	shf.l.wrap.b32 	%r1606, %r1481, %r1480, 31;
	shf.l.wrap.b32 	%r1607, %r1480, %r1481, 31;
	mov.b64 	%rd748, {%r1607, %r1606};
	shf.l.wrap.b32 	%r1608, %r1481, %r1480, 24;
	shf.l.wrap.b32 	%r1609, %r1480, %r1481, 24;
	mov.b64 	%rd749, {%r1609, %r1608};
	xor.b64  	%rd750, %rd748, %rd749;
	shr.u64 	%rd751, %rd565, 7;
	xor.b64  	%rd752, %rd750, %rd751;
	mov.b64 	{%r1610, %r1611}, %rd734;
	shf.l.wrap.b32 	%r1612, %r1611, %r1610, 13;
	shf.l.wrap.b32 	%r1613, %r1610, %r1611, 13;
	mov.b64 	%rd753, {%r1613, %r1612};
	shf.l.wrap.b32 	%r1614, %r1610, %r1611, 3;
	shf.l.wrap.b32 	%r1615, %r1611, %r1610, 3;
	mov.b64 	%rd754, {%r1615, %r1614};
	xor.b64  	%rd755, %rd753, %rd754;
	shr.u64 	%rd756, %rd734, 6;
	xor.b64  	%rd757, %rd755, %rd756;
	add.s64 	%rd758, %rd669, %rd552;
	add.s64 	%rd759, %rd758, %rd752;
	add.s64 	%rd760, %rd759, %rd757;
	shf.l.wrap.b32 	%r1616, %r1491, %r1490, 31;
	shf.l.wrap.b32 	%r1617, %r1490, %r1491, 31;
	mov.b64 	%rd761, {%r1617, %r1616};
	shf.l.wrap.b32 	%r1618, %r1491, %r1490, 24;
	shf.l.wrap.b32 	%r1619, %r1490, %r1491, 24;
	mov.b64 	%rd762, {%r1619, %r1618};
	xor.b64  	%rd763, %rd761, %rd762;
	shr.u64 	%rd764, %rd578, 7;
	xor.b64  	%rd765, %rd763, %rd764;
	mov.b64 	{%r1620, %r1621}, %rd747;
	shf.l.wrap.b32 	%r1622, %r1621, %r1620, 13;
	shf.l.wrap.b32 	%r1623, %r1620, %r1621, 13;
	mov.b64 	%rd766, {%r1623, %r1622};
	shf.l.wrap.b32 	%r1624, %r1620, %r1621, 3;
	shf.l.wrap.b32 	%r1625, %r1621, %r1620, 3;
	mov.b64 	%rd767, {%r1625, %r1624};
	xor.b64  	%rd768, %rd766, %rd767;
	shr.u64 	%rd769, %rd747, 6;
	xor.b64  	%rd770, %rd768, %rd769;
	add.s64 	%rd771, %rd682, %rd565;
	add.s64 	%rd772, %rd771, %rd765;
	add.s64 	%rd773, %rd772, %rd770;
	shf.l.wrap.b32 	%r1626, %r1501, %r1500, 31;
	shf.l.wrap.b32 	%r1627, %r1500, %r1501, 31;
	mov.b64 	%rd774, {%r1627, %r1626};
	shf.l.wrap.b32 	%r1628, %r1501, %r1500, 24;
	shf.l.wrap.b32 	%r1629, %r1500, %r1501, 24;
	mov.b64 	%rd775, {%r1629, %r1628};
	xor.b64  	%rd776, %rd774, %rd775;
	shr.u64 	%rd777, %rd591, 7;
	xor.b64  	%rd778, %rd776, %rd777;
	mov.b64 	{%r1630, %r1631}, %rd760;
	shf.l.wrap.b32 	%r1632, %r1631, %r1630, 13;
	shf.l.wrap.b32 	%r1633, %r1630, %r1631, 13;
	mov.b64 	%rd779, {%r1633, %r1632};
	shf.l.wrap.b32 	%r1634, %r1630, %r1631, 3;
	shf.l.wrap.b32 	%r1635, %r1631, %r1630, 3;
	mov.b64 	%rd780, {%r1635, %r1634};
	xor.b64  	%rd781, %rd779, %rd780;
	shr.u64 	%rd782, %rd760, 6;
	xor.b64  	%rd783, %rd781, %rd782;
	add.s64 	%rd784, %rd695, %rd578;
	add.s64 	%rd785, %rd784, %rd778;
	add.s64 	%rd786, %rd785, %rd783;
	shf.l.wrap.b32 	%r1636, %r1511, %r1510, 31;
	shf.l.wrap.b32 	%r1637, %r1510, %r1511, 31;
	mov.b64 	%rd787, {%r1637, %r1636};
	shf.l.wrap.b32 	%r1638, %r1511, %r1510, 24;
	shf.l.wrap.b32 	%r1639, %r1510, %r1511, 24;
	mov.b64 	%rd788, {%r1639, %r1638};
	xor.b64  	%rd789, %rd787, %rd788;
	shr.u64 	%rd790, %rd604, 7;
	xor.b64  	%rd791, %rd789, %rd790;
	mov.b64 	{%r1640, %r1641}, %rd773;
	shf.l.wrap.b32 	%r1642, %r1641, %r1640, 13;
	shf.l.wrap.b32 	%r1643, %r1640, %r1641, 13;
	mov.b64 	%rd792, {%r1643, %r1642};
	shf.l.wrap.b32 	%r1644, %r1640, %r1641, 3;
	shf.l.wrap.b32 	%r1645, %r1641, %r1640, 3;
	mov.b64 	%rd793, {%r1645, %r1644};
	xor.b64  	%rd794, %rd792, %rd793;
	shr.u64 	%rd795, %rd773, 6;
	xor.b64  	%rd796, %rd794, %rd795;
	add.s64 	%rd797, %rd708, %rd591;
	add.s64 	%rd798, %rd797, %rd791;
	add.s64 	%rd799, %rd798, %rd796;
	shf.l.wrap.b32 	%r1646, %r1521, %r1520, 31;
	shf.l.wrap.b32 	%r1647, %r1520, %r1521, 31;
	mov.b64 	%rd800, {%r1647, %r1646};
	shf.l.wrap.b32 	%r1648, %r1521, %r1520, 24;
	shf.l.wrap.b32 	%r1649, %r1520, %r1521, 24;
	mov.b64 	%rd801, {%r1649, %r1648};
	xor.b64  	%rd802, %rd800, %rd801;
	shr.u64 	%rd803, %rd617, 7;
	xor.b64  	%rd804, %rd802, %rd803;
	mov.b64 	{%r1650, %r1651}, %rd786;
	shf.l.wrap.b32 	%r1652, %r1651, %r1650, 13;
	shf.l.wrap.b32 	%r1653, %r1650, %r1651, 13;
	mov.b64 	%rd805, {%r1653, %r1652};
	shf.l.wrap.b32 	%r1654, %r1650, %r1651, 3;
	shf.l.wrap.b32 	%r1655, %r1651, %r1650, 3;
	mov.b64 	%rd806, {%r1655, %r1654};
	xor.b64  	%rd807, %rd805, %rd806;
	shr.u64 	%rd808, %rd786, 6;
	xor.b64  	%rd809, %rd807, %rd808;
	add.s64 	%rd810, %rd721, %rd604;
	add.s64 	%rd811, %rd810, %rd804;
	add.s64 	%rd812, %rd811, %rd809;
	shf.l.wrap.b32 	%r1656, %r1531, %r1530, 31;
	shf.l.wrap.b32 	%r1657, %r1530, %r1531, 31;
	mov.b64 	%rd813, {%r1657, %r1656};
	shf.l.wrap.b32 	%r1658, %r1531, %r1530, 24;
	shf.l.wrap.b32 	%r1659, %r1530, %r1531, 24;
	mov.b64 	%rd814, {%r1659, %r1658};
	xor.b64  	%rd815, %rd813, %rd814;
	shr.u64 	%rd816, %rd630, 7;
	xor.b64  	%rd817, %rd815, %rd816;
	mov.b64 	{%r1660, %r1661}, %rd799;
	shf.l.wrap.b32 	%r1662, %r1661, %r1660, 13;
	shf.l.wrap.b32 	%r1663, %r1660, %r1661, 13;
	mov.b64 	%rd818, {%r1663, %r1662};
	shf.l.wrap.b32 	%r1664, %r1660, %r1661, 3;
	shf.l.wrap.b32 	%r1665, %r1661, %r1660, 3;
	mov.b64 	%rd819, {%r1665, %r1664};
	xor.b64  	%rd820, %rd818, %rd819;
	shr.u64 	%rd821, %rd799, 6;
	xor.b64  	%rd822, %rd820, %rd821;
	add.s64 	%rd823, %rd734, %rd617;
	add.s64 	%rd824, %rd823, %rd817;
	add.s64 	%rd825, %rd824, %rd822;
	shf.l.wrap.b32 	%r1666, %r1541, %r1540, 31;
	shf.l.wrap.b32 	%r1667, %r1540, %r1541, 31;
	mov.b64 	%rd826, {%r1667, %r1666};
	shf.l.wrap.b32 	%r1668, %r1541, %r1540, 24;
	shf.l.wrap.b32 	%r1669, %r1540, %r1541, 24;
	mov.b64 	%rd827, {%r1669, %r1668};
	xor.b64  	%rd828, %rd826, %rd827;
	shr.u64 	%rd829, %rd643, 7;
	xor.b64  	%rd830, %rd828, %rd829;
	mov.b64 	{%r1670, %r1671}, %rd812;
	shf.l.wrap.b32 	%r1672, %r1671, %r1670, 13;
	shf.l.wrap.b32 	%r1673, %r1670, %r1671, 13;
	mov.b64 	%rd831, {%r1673, %r1672};
	shf.l.wrap.b32 	%r1674, %r1670, %r1671, 3;
	shf.l.wrap.b32 	%r1675, %r1671, %r1670, 3;
	mov.b64 	%rd832, {%r1675, %r1674};
	xor.b64  	%rd833, %rd831, %rd832;
	shr.u64 	%rd834, %rd812, 6;
	xor.b64  	%rd835, %rd833, %rd834;
	add.s64 	%rd836, %rd747, %rd630;
	add.s64 	%rd837, %rd836, %rd830;
	add.s64 	%rd838, %rd837, %rd835;
	shf.l.wrap.b32 	%r1676, %r1551, %r1550, 31;
	shf.l.wrap.b32 	%r1677, %r1550, %r1551, 31;
	mov.b64 	%rd839, {%r1677, %r1676};
	shf.l.wrap.b32 	%r1678, %r1551, %r1550, 24;
	shf.l.wrap.b32 	%r1679, %r1550, %r1551, 24;
	mov.b64 	%rd840, {%r1679, %r1678};
	xor.b64  	%rd841, %rd839, %rd840;
	shr.u64 	%rd842, %rd656, 7;
	xor.b64  	%rd843, %rd841, %rd842;
	mov.b64 	{%r1680, %r1681}, %rd825;
	shf.l.wrap.b32 	%r1682, %r1681, %r1680, 13;
	shf.l.wrap.b32 	%r1683, %r1680, %r1681, 13;
	mov.b64 	%rd844, {%r1683, %r1682};
	shf.l.wrap.b32 	%r1684, %r1680, %r1681, 3;
	shf.l.wrap.b32 	%r1685, %r1681, %r1680, 3;
	mov.b64 	%rd845, {%r1685, %r1684};
	xor.b64  	%rd846, %rd844, %rd845;
	shr.u64 	%rd847, %rd825, 6;
	xor.b64  	%rd848, %rd846, %rd847;
	add.s64 	%rd849, %rd760, %rd643;
	add.s64 	%rd850, %rd849, %rd843;
	add.s64 	%rd851, %rd850, %rd848;
	shf.l.wrap.b32 	%r1686, %r1561, %r1560, 31;
	shf.l.wrap.b32 	%r1687, %r1560, %r1561, 31;
	mov.b64 	%rd852, {%r1687, %r1686};
	shf.l.wrap.b32 	%r1688, %r1561, %r1560, 24;
	shf.l.wrap.b32 	%r1689, %r1560, %r1561, 24;
	mov.b64 	%rd853, {%r1689, %r1688};
	xor.b64  	%rd854, %rd852, %rd853;
	shr.u64 	%rd855, %rd669, 7;
	xor.b64  	%rd856, %rd854, %rd855;
	mov.b64 	{%r1690, %r1691}, %rd838;
	shf.l.wrap.b32 	%r1692, %r1691, %r1690, 13;
	shf.l.wrap.b32 	%r1693, %r1690, %r1691, 13;
	mov.b64 	%rd857, {%r1693, %r1692};
	shf.l.wrap.b32 	%r1694, %r1690, %r1691, 3;
	shf.l.wrap.b32 	%r1695, %r1691, %r1690, 3;
	mov.b64 	%rd858, {%r1695, %r1694};
	xor.b64  	%rd859, %rd857, %rd858;
	shr.u64 	%rd860, %rd838, 6;
	xor.b64  	%rd861, %rd859, %rd860;
	add.s64 	%rd862, %rd773, %rd656;
	add.s64 	%rd863, %rd862, %rd856;
	add.s64 	%rd864, %rd863, %rd861;
	shf.l.wrap.b32 	%r1696, %r1571, %r1570, 31;
	shf.l.wrap.b32 	%r1697, %r1570, %r1571, 31;
	mov.b64 	%rd865, {%r1697, %r1696};
	shf.l.wrap.b32 	%r1698, %r1571, %r1570, 24;
	shf.l.wrap.b32 	%r1699, %r1570, %r1571, 24;
	mov.b64 	%rd866, {%r1699, %r1698};
	xor.b64  	%rd867, %rd865, %rd866;
	shr.u64 	%rd868, %rd682, 7;
	xor.b64  	%rd869, %rd867, %rd868;
	mov.b64 	{%r1700, %r1701}, %rd851;
	shf.l.wrap.b32 	%r1702, %r1701, %r1700, 13;
	shf.l.wrap.b32 	%r1703, %r1700, %r1701, 13;
	mov.b64 	%rd870, {%r1703, %r1702};
	shf.l.wrap.b32 	%r1704, %r1700, %r1701, 3;
	shf.l.wrap.b32 	%r1705, %r1701, %r1700, 3;
	mov.b64 	%rd871, {%r1705, %r1704};
	xor.b64  	%rd872, %rd870, %rd871;
	shr.u64 	%rd873, %rd851, 6;
	xor.b64  	%rd874, %rd872, %rd873;
	add.s64 	%rd875, %rd786, %rd669;
	add.s64 	%rd876, %rd875, %rd869;
	add.s64 	%rd877, %rd876, %rd874;
	shf.l.wrap.b32 	%r1706, %r1581, %r1580, 31;
	shf.l.wrap.b32 	%r1707, %r1580, %r1581, 31;
	mov.b64 	%rd878, {%r1707, %r1706};
	shf.l.wrap.b32 	%r1708, %r1581, %r1580, 24;
	shf.l.wrap.b32 	%r1709, %r1580, %r1581, 24;
	mov.b64 	%rd879, {%r1709, %r1708};
	xor.b64  	%rd880, %rd878, %rd879;
	shr.u64 	%rd881, %rd695, 7;
	xor.b64  	%rd882, %rd880, %rd881;
	mov.b64 	{%r1710, %r1711}, %rd864;
	shf.l.wrap.b32 	%r1712, %r1711, %r1710, 13;
	shf.l.wrap.b32 	%r1713, %r1710, %r1711, 13;
	mov.b64 	%rd883, {%r1713, %r1712};
	shf.l.wrap.b32 	%r1714, %r1710, %r1711, 3;
	shf.l.wrap.b32 	%r1715, %r1711, %r1710, 3;
	mov.b64 	%rd884, {%r1715, %r1714};
	xor.b64  	%rd885, %rd883, %rd884;
	shr.u64 	%rd886, %rd864, 6;
	xor.b64  	%rd887, %rd885, %rd886;
	add.s64 	%rd888, %rd799, %rd682;
	add.s64 	%rd889, %rd888, %rd882;
	add.s64 	%rd890, %rd889, %rd887;
	shf.l.wrap.b32 	%r1716, %r1591, %r1590, 31;
	shf.l.wrap.b32 	%r1717, %r1590, %r1591, 31;
	mov.b64 	%rd891, {%r1717, %r1716};
	shf.l.wrap.b32 	%r1718, %r1591, %r1590, 24;
	shf.l.wrap.b32 	%r1719, %r1590, %r1591, 24;
	mov.b64 	%rd892, {%r1719, %r1718};
	xor.b64  	%rd893, %rd891, %rd892;
	shr.u64 	%rd894, %rd708, 7;
	xor.b64  	%rd895, %rd893, %rd894;
	mov.b64 	{%r1720, %r1721}, %rd877;
	shf.l.wrap.b32 	%r1722, %r1721, %r1720, 13;
	shf.l.wrap.b32 	%r1723, %r1720, %r1721, 13;
	mov.b64 	%rd896, {%r1723, %r1722};
	shf.l.wrap.b32 	%r1724, %r1720, %r1721, 3;
	shf.l.wrap.b32 	%r1725, %r1721, %r1720, 3;
	mov.b64 	%rd897, {%r1725, %r1724};
	xor.b64  	%rd898, %rd896, %rd897;
	shr.u64 	%rd899, %rd877, 6;
	xor.b64  	%rd900, %rd898, %rd899;
	add.s64 	%rd901, %rd812, %rd695;
	add.s64 	%rd902, %rd901, %rd895;
	add.s64 	%rd903, %rd902, %rd900;
	shf.l.wrap.b32 	%r1726, %r1601, %r1600, 31;
	shf.l.wrap.b32 	%r1727, %r1600, %r1601, 31;
	mov.b64 	%rd904, {%r1727, %r1726};
	shf.l.wrap.b32 	%r1728, %r1601, %r1600, 24;
	shf.l.wrap.b32 	%r1729, %r1600, %r1601, 24;
	mov.b64 	%rd905, {%r1729, %r1728};
	xor.b64  	%rd906, %rd904, %rd905;
	shr.u64 	%rd907, %rd721, 7;
	xor.b64  	%rd908, %rd906, %rd907;
	mov.b64 	{%r1730, %r1731}, %rd890;
	shf.l.wrap.b32 	%r1732, %r1731, %r1730, 13;
	shf.l.wrap.b32 	%r1733, %r1730, %r1731, 13;
	mov.b64 	%rd909, {%r1733, %r1732};
	shf.l.wrap.b32 	%r1734, %r1730, %r1731, 3;
	shf.l.wrap.b32 	%r1735, %r1731, %r1730, 3;
	mov.b64 	%rd910, {%r1735, %r1734};
	xor.b64  	%rd911, %rd909, %rd910;
	shr.u64 	%rd912, %rd890, 6;
	xor.b64  	%rd913, %rd911, %rd912;
	add.s64 	%rd914, %rd825, %rd708;
	add.s64 	%rd915, %rd914, %rd908;
	add.s64 	%rd916, %rd915, %rd913;
	shf.l.wrap.b32 	%r1736, %r1611, %r1610, 31;
	shf.l.wrap.b32 	%r1737, %r1610, %r1611, 31;
	mov.b64 	%rd917, {%r1737, %r1736};
	shf.l.wrap.b32 	%r1738, %r1611, %r1610, 24;
	shf.l.wrap.b32 	%r1739, %r1610, %r1611, 24;
	mov.b64 	%rd918, {%r1739, %r1738};
	xor.b64  	%rd919, %rd917, %rd918;
	shr.u64 	%rd920, %rd734, 7;
	xor.b64  	%rd921, %rd919, %rd920;
	mov.b64 	{%r1740, %r1741}, %rd903;
	shf.l.wrap.b32 	%r1742, %r1741, %r1740, 13;
	shf.l.wrap.b32 	%r1743, %r1740, %r1741, 13;
	mov.b64 	%rd922, {%r1743, %r1742};
	shf.l.wrap.b32 	%r1744, %r1740, %r1741, 3;
	shf.l.wrap.b32 	%r1745, %r1741, %r1740, 3;
	mov.b64 	%rd923, {%r1745, %r1744};
	xor.b64  	%rd924, %rd922, %rd923;
	shr.u64 	%rd925, %rd903, 6;
	xor.b64  	%rd926, %rd924, %rd925;
	add.s64 	%rd927, %rd838, %rd721;
	add.s64 	%rd928, %rd927, %rd921;
	add.s64 	%rd929, %rd928, %rd926;
	shf.l.wrap.b32 	%r1746, %r1621, %r1620, 31;
	shf.l.wrap.b32 	%r1747, %r1620, %r1621, 31;
	mov.b64 	%rd930, {%r1747, %r1746};
	shf.l.wrap.b32 	%r1748, %r1621, %r1620, 24;
	shf.l.wrap.b32 	%r1749, %r1620, %r1621, 24;
	mov.b64 	%rd931, {%r1749, %r1748};
	xor.b64  	%rd932, %rd930, %rd931;
	shr.u64 	%rd933, %rd747, 7;
	xor.b64  	%rd934, %rd932, %rd933;
	mov.b64 	{%r1750, %r1751}, %rd916;
	shf.l.wrap.b32 	%r1752, %r1751, %r1750, 13;
	shf.l.wrap.b32 	%r1753, %r1750, %r1751, 13;
	mov.b64 	%rd935, {%r1753, %r1752};
	shf.l.wrap.b32 	%r1754, %r1750, %r1751, 3;
	shf.l.wrap.b32 	%r1755, %r1751, %r1750, 3;
	mov.b64 	%rd936, {%r1755, %r1754};
	xor.b64  	%rd937, %rd935, %rd936;
	shr.u64 	%rd938, %rd916, 6;
	xor.b64  	%rd939, %rd937, %rd938;
	add.s64 	%rd940, %rd851, %rd734;
	add.s64 	%rd941, %rd940, %rd934;
	add.s64 	%rd942, %rd941, %rd939;
	shf.l.wrap.b32 	%r1756, %r1631, %r1630, 31;
	shf.l.wrap.b32 	%r1757, %r1630, %r1631, 31;
	mov.b64 	%rd943, {%r1757, %r1756};
	shf.l.wrap.b32 	%r1758, %r1631, %r1630, 24;
	shf.l.wrap.b32 	%r1759, %r1630, %r1631, 24;
	mov.b64 	%rd944, {%r1759, %r1758};
	xor.b64  	%rd945, %rd943, %rd944;
	shr.u64 	%rd946, %rd760, 7;
	xor.b64  	%rd947, %rd945, %rd946;
	mov.b64 	{%r1760, %r1761}, %rd929;
	shf.l.wrap.b32 	%r1762, %r1761, %r1760, 13;
	shf.l.wrap.b32 	%r1763, %r1760, %r1761, 13;
	mov.b64 	%rd948, {%r1763, %r1762};
	shf.l.wrap.b32 	%r1764, %r1760, %r1761, 3;
	shf.l.wrap.b32 	%r1765, %r1761, %r1760, 3;
	mov.b64 	%rd949, {%r1765, %r1764};
	xor.b64  	%rd950, %rd948, %rd949;
	shr.u64 	%rd951, %rd929, 6;
	xor.b64  	%rd952, %rd950, %rd951;
	add.s64 	%rd953, %rd864, %rd747;
	add.s64 	%rd954, %rd953, %rd947;
	add.s64 	%rd955, %rd954, %rd952;
	shf.l.wrap.b32 	%r1766, %r1641, %r1640, 31;
	shf.l.wrap.b32 	%r1767, %r1640, %r1641, 31;
	mov.b64 	%rd956, {%r1767, %r1766};
	shf.l.wrap.b32 	%r1768, %r1641, %r1640, 24;
	shf.l.wrap.b32 	%r1769, %r1640, %r1641, 24;
	mov.b64 	%rd957, {%r1769, %r1768};
	xor.b64  	%rd958, %rd956, %rd957;
	shr.u64 	%rd959, %rd773, 7;
	xor.b64  	%rd960, %rd958, %rd959;
	mov.b64 	{%r1770, %r1771}, %rd942;
	shf.l.wrap.b32 	%r1772, %r1771, %r1770, 13;
	shf.l.wrap.b32 	%r1773, %r1770, %r1771, 13;
	mov.b64 	%rd961, {%r1773, %r1772};
	shf.l.wrap.b32 	%r1774, %r1770, %r1771, 3;
	shf.l.wrap.b32 	%r1775, %r1771, %r1770, 3;
	mov.b64 	%rd962, {%r1775, %r1774};
	xor.b64  	%rd963, %rd961, %rd962;
	shr.u64 	%rd964, %rd942, 6;
	xor.b64  	%rd965, %rd963, %rd964;
	add.s64 	%rd966, %rd877, %rd760;
	add.s64 	%rd967, %rd966, %rd960;
	add.s64 	%rd968, %rd967, %rd965;
	shf.l.wrap.b32 	%r1776, %r1651, %r1650, 31;
	shf.l.wrap.b32 	%r1777, %r1650, %r1651, 31;
	mov.b64 	%rd969, {%r1777, %r1776};
	shf.l.wrap.b32 	%r1778, %r1651, %r1650, 24;
	shf.l.wrap.b32 	%r1779, %r1650, %r1651, 24;
	mov.b64 	%rd970, {%r1779, %r1778};
	xor.b64  	%rd971, %rd969, %rd970;
	shr.u64 	%rd972, %rd786, 7;
	xor.b64  	%rd973, %rd971, %rd972;
	mov.b64 	{%r1780, %r1781}, %rd955;
	shf.l.wrap.b32 	%r1782, %r1781, %r1780, 13;
	shf.l.wrap.b32 	%r1783, %r1780, %r1781, 13;
	mov.b64 	%rd974, {%r1783, %r1782};
	shf.l.wrap.b32 	%r1784, %r1780, %r1781, 3;
	shf.l.wrap.b32 	%r1785, %r1781, %r1780, 3;
	mov.b64 	%rd975, {%r1785, %r1784};
	xor.b64  	%rd976, %rd974, %rd975;
	shr.u64 	%rd977, %rd955, 6;
	xor.b64  	%rd978, %rd976, %rd977;
	add.s64 	%rd979, %rd890, %rd773;
	add.s64 	%rd980, %rd979, %rd973;
	add.s64 	%rd981, %rd980, %rd978;
	add.s64 	%rd982, %rd8, -619070450773450863;
	add.s64 	%rd983, %rd8, -7688371097418539531;
	mov.b64 	{%r1786, %r1787}, %rd982;
	shf.l.wrap.b32 	%r1788, %r1787, %r1786, 18;
	shf.l.wrap.b32 	%r1789, %r1786, %r1787, 18;
	mov.b64 	%rd984, {%r1789, %r1788};
	shf.l.wrap.b32 	%r1790, %r1787, %r1786, 14;
	shf.l.wrap.b32 	%r1791, %r1786, %r1787, 14;
	mov.b64 	%rd985, {%r1791, %r1790};
	xor.b64  	%rd986, %rd984, %rd985;
	shf.l.wrap.b32 	%r1792, %r1786, %r1787, 23;
	shf.l.wrap.b32 	%r1793, %r1787, %r1786, 23;
	mov.b64 	%rd987, {%r1793, %r1792};
	xor.b64  	%rd988, %rd986, %rd987;
	and.b64  	%rd989, %rd982, -3887949035690463538;
	xor.b64  	%rd990, %rd989, -7276294671716946913;
	add.s64 	%rd991, %rd135, %rd990;
	add.s64 	%rd992, %rd991, %rd988;
	add.s64 	%rd993, %rd992, -8017781463737883848;
	mov.b64 	{%r1794, %r1795}, %rd983;
	shf.l.wrap.b32 	%r1796, %r1795, %r1794, 4;
	shf.l.wrap.b32 	%r1797, %r1794, %r1795, 4;
	mov.b64 	%rd994, {%r1797, %r1796};
	shf.l.wrap.b32 	%r1798, %r1794, %r1795, 30;
	shf.l.wrap.b32 	%r1799, %r1795, %r1794, 30;
	mov.b64 	%rd995, {%r1799, %r1798};
	xor.b64  	%rd996, %rd994, %rd995;
	shf.l.wrap.b32 	%r1800, %r1794, %r1795, 25;
	shf.l.wrap.b32 	%r1801, %r1795, %r1794, 25;
	mov.b64 	%rd997, {%r1801, %r1800};
	xor.b64  	%rd998, %rd996, %rd997;
	and.b64  	%rd999, %rd983, -3355664534840381901;
	add.s64 	%rd1000, %rd998, %rd999;
	add.s64 	%rd1001, %rd1000, %rd993;
	add.s64 	%rd1002, %rd992, -3663095898801038493;
	add.s64 	%rd1003, %rd1001, 3026882967131160840;
	mov.b64 	{%r1802, %r1803}, %rd1002;
	shf.l.wrap.b32 	%r1804, %r1803, %r1802, 18;
	shf.l.wrap.b32 	%r1805, %r1802, %r1803, 18;
	mov.b64 	%rd1004, {%r1805, %r1804};
	shf.l.wrap.b32 	%r1806, %r1803, %r1802, 14;
	shf.l.wrap.b32 	%r1807, %r1802, %r1803, 14;
	mov.b64 	%rd1005, {%r1807, %r1806};
	xor.b64  	%rd1006, %rd1004, %rd1005;
	shf.l.wrap.b32 	%r1808, %r1802, %r1803, 23;
	shf.l.wrap.b32 	%r1809, %r1803, %r1802, 23;
	mov.b64 	%rd1007, {%r1809, %r1808};
	xor.b64  	%rd1008, %rd1006, %rd1007;
	xor.b64  	%rd1009, %rd982, 5840696475078001361;
	and.b64  	%rd1010, %rd1002, %rd1009;
	xor.b64  	%rd1011, %rd1010, 5840696475078001361;
	add.s64 	%rd1012, %rd136, %rd1011;
	add.s64 	%rd1013, %rd1012, %rd1008;
	mov.b64 	{%r1810, %r1811}, %rd1003;
	shf.l.wrap.b32 	%r1812, %r1811, %r1810, 4;
	shf.l.wrap.b32 	%r1813, %r1810, %r1811, 4;
	mov.b64 	%rd1014, {%r1813, %r1812};
	shf.l.wrap.b32 	%r1814, %r1810, %r1811, 30;
	shf.l.wrap.b32 	%r1815, %r1811, %r1810, 30;
	mov.b64 	%rd1015, {%r1815, %r1814};
	xor.b64  	%rd1016, %rd1014, %rd1015;
	shf.l.wrap.b32 	%r1816, %r1810, %r1811, 25;
	shf.l.wrap.b32 	%r1817, %r1811, %r1810, 25;
	mov.b64 	%rd1017, {%r1817, %r1816};
	xor.b64  	%rd1018, %rd1016, %rd1017;
	and.b64  	%rd1019, %rd1003, %rd983;
	or.b64  	%rd1020, %rd1003, %rd983;
	and.b64  	%rd1021, %rd1020, 7640891576956012808;
	or.b64  	%rd1022, %rd1021, %rd1019;
	add.s64 	%rd1023, %rd1018, %rd1022;
	add.s64 	%rd1024, %rd1013, %rd1023;
	add.s64 	%rd1025, %rd1013, 877659737583668873;
	add.s64 	%rd1026, %rd1024, 5820449915117741902;
	mov.b64 	{%r1818, %r1819}, %rd1025;
	shf.l.wrap.b32 	%r1820, %r1819, %r1818, 18;
	shf.l.wrap.b32 	%r1821, %r1818, %r1819, 18;
	mov.b64 	%rd1027, {%r1821, %r1820};
	shf.l.wrap.b32 	%r1822, %r1819, %r1818, 14;
	shf.l.wrap.b32 	%r1823, %r1818, %r1819, 14;
	mov.b64 	%rd1028, {%r1823, %r1822};
	xor.b64  	%rd1029, %rd1027, %rd1028;
	shf.l.wrap.b32 	%r1824, %r1818, %r1819, 23;
	shf.l.wrap.b32 	%r1825, %r1819, %r1818, 23;
	mov.b64 	%rd1030, {%r1825, %r1824};
	xor.b64  	%rd1031, %rd1029, %rd1030;
	xor.b64  	%rd1032, %rd1002, %rd982;
	and.b64  	%rd1033, %rd1025, %rd1032;
	xor.b64  	%rd1034, %rd1033, %rd982;
	add.s64 	%rd1035, %rd137, %rd1034;
	add.s64 	%rd1036, %rd1035, %rd1031;
	mov.b64 	{%r1826, %r1827}, %rd1026;
	shf.l.wrap.b32 	%r1828, %r1827, %r1826, 4;
	shf.l.wrap.b32 	%r1829, %r1826, %r1827, 4;
	mov.b64 	%rd1037, {%r1829, %r1828};
	shf.l.wrap.b32 	%r1830, %r1826, %r1827, 30;
	shf.l.wrap.b32 	%r1831, %r1827, %r1826, 30;
	mov.b64 	%rd1038, {%r1831, %r1830};
	xor.b64  	%rd1039, %rd1037, %rd1038;
	shf.l.wrap.b32 	%r1832, %r1826, %r1827, 25;
	shf.l.wrap.b32 	%r1833, %r1827, %r1826, 25;
	mov.b64 	%rd1040, {%r1833, %r1832};
	xor.b64  	%rd1041, %rd1039, %rd1040;
	and.b64  	%rd1042, %rd1026, %rd1003;
	or.b64  	%rd1043, %rd1026, %rd1003;
	and.b64  	%rd1044, %rd1043, %rd983;
	or.b64  	%rd1045, %rd1044, %rd1042;
	add.s64 	%rd1046, %rd1041, %rd1045;
	add.s64 	%rd1047, %rd1036, %rd1046;
	add.s64 	%rd1048, %rd1036, -6571292209873868907;
	add.s64 	%rd1049, %rd1047, 4234560286879669901;
	mov.b64 	{%r1834, %r1835}, %rd1048;
	shf.l.wrap.b32 	%r1836, %r1835, %r1834, 18;
	shf.l.wrap.b32 	%r1837, %r1834, %r1835, 18;
	mov.b64 	%rd1050, {%r1837, %r1836};
	shf.l.wrap.b32 	%r1838, %r1835, %r1834, 14;
	shf.l.wrap.b32 	%r1839, %r1834, %r1835, 14;
	mov.b64 	%rd1051, {%r1839, %r1838};
	xor.b64  	%rd1052, %rd1050, %rd1051;
	shf.l.wrap.b32 	%r1840, %r1834, %r1835, 23;
	shf.l.wrap.b32 	%r1841, %r1835, %r1834, 23;
	mov.b64 	%rd1053, {%r1841, %r1840};
	xor.b64  	%rd1054, %rd1052, %rd1053;
	xor.b64  	%rd1055, %rd1025, %rd1002;
	and.b64  	%rd1056, %rd1048, %rd1055;
	xor.b64  	%rd1057, %rd1056, %rd1002;
	add.s64 	%rd1058, %rd8, %rd138;
	add.s64 	%rd1059, %rd1058, %rd1057;
	add.s64 	%rd1060, %rd1059, %rd1054;
	add.s64 	%rd1061, %rd1060, 3512632957564998857;
	mov.b64 	{%r1842, %r1843}, %rd1049;
	shf.l.wrap.b32 	%r1844, %r1843, %r1842, 4;
	shf.l.wrap.b32 	%r1845, %r1842, %r1843, 4;
	mov.b64 	%rd1062, {%r1845, %r1844};
	shf.l.wrap.b32 	%r1846, %r1842, %r1843, 30;
	shf.l.wrap.b32 	%r1847, %r1843, %r1842, 30;
	mov.b64 	%rd1063, {%r1847, %r1846};
	xor.b64  	%rd1064, %rd1062, %rd1063;
	shf.l.wrap.b32 	%r1848, %r1842, %r1843, 25;
	shf.l.wrap.b32 	%r1849, %r1843, %r1842, 25;
	mov.b64 	%rd1065, {%r1849, %r1848};
	xor.b64  	%rd1066, %rd1064, %rd1065;
	and.b64  	%rd1067, %rd1049, %rd1026;
	or.b64  	%rd1068, %rd1049, %rd1026;
	and.b64  	%rd1069, %rd1068, %rd1003;
	or.b64  	%rd1070, %rd1069, %rd1067;
	add.s64 	%rd1071, %rd1066, %rd1070;
	add.s64 	%rd1072, %rd1061, %rd983;
	add.s64 	%rd1073, %rd1071, %rd1061;
	mov.b64 	{%r1850, %r1851}, %rd1072;
	shf.l.wrap.b32 	%r1852, %r1851, %r1850, 18;
	shf.l.wrap.b32 	%r1853, %r1850, %r1851, 18;
	mov.b64 	%rd1074, {%r1853, %r1852};
	shf.l.wrap.b32 	%r1854, %r1851, %r1850, 14;
	shf.l.wrap.b32 	%r1855, %r1850, %r1851, 14;
	mov.b64 	%rd1075, {%r1855, %r1854};
	xor.b64  	%rd1076, %rd1074, %rd1075;
	shf.l.wrap.b32 	%r1856, %r1850, %r1851, 23;
	shf.l.wrap.b32 	%r1857, %r1851, %r1850, 23;
	mov.b64 	%rd1077, {%r1857, %r1856};
	xor.b64  	%rd1078, %rd1076, %rd1077;
	xor.b64  	%rd1079, %rd1048, %rd1025;
	and.b64  	%rd1080, %rd1072, %rd1079;
	xor.b64  	%rd1081, %rd1080, %rd1025;
	add.s64 	%rd1082, %rd993, %rd139;
	add.s64 	%rd1083, %rd1082, %rd1081;
	add.s64 	%rd1084, %rd1083, %rd1078;
	add.s64 	%rd1085, %rd1084, -7611077440171227068;
	mov.b64 	{%r1858, %r1859}, %rd1073;
	shf.l.wrap.b32 	%r1860, %r1859, %r1858, 4;
	shf.l.wrap.b32 	%r1861, %r1858, %r1859, 4;
	mov.b64 	%rd1086, {%r1861, %r1860};
	shf.l.wrap.b32 	%r1862, %r1858, %r1859, 30;
	shf.l.wrap.b32 	%r1863, %r1859, %r1858, 30;
	mov.b64 	%rd1087, {%r1863, %r1862};
	xor.b64  	%rd1088, %rd1086, %rd1087;
	shf.l.wrap.b32 	%r1864, %r1858, %r1859, 25;
	shf.l.wrap.b32 	%r1865, %r1859, %r1858, 25;
	mov.b64 	%rd1089, {%r1865, %r1864};
	xor.b64  	%rd1090, %rd1088, %rd1089;
	and.b64  	%rd1091, %rd1073, %rd1049;
	or.b64  	%rd1092, %rd1073, %rd1049;
	and.b64  	%rd1093, %rd1092, %rd1026;
	or.b64  	%rd1094, %rd1093, %rd1091;
	add.s64 	%rd1095, %rd1090, %rd1094;
	add.s64 	%rd1096, %rd1085, %rd1003;
	add.s64 	%rd1097, %rd1095, %rd1085;
	mov.b64 	{%r1866, %r1867}, %rd1096;
	shf.l.wrap.b32 	%r1868, %r1867, %r1866, 18;
	shf.l.wrap.b32 	%r1869, %r1866, %r1867, 18;
	mov.b64 	%rd1098, {%r1869, %r1868};
	shf.l.wrap.b32 	%r1870, %r1867, %r1866, 14;
	shf.l.wrap.b32 	%r1871, %r1866, %r1867, 14;
	mov.b64 	%rd1099, {%r1871, %r1870};
	xor.b64  	%rd1100, %rd1098, %rd1099;
	shf.l.wrap.b32 	%r1872, %r1866, %r1867, 23;
	shf.l.wrap.b32 	%r1873, %r1867, %r1866, 23;
	mov.b64 	%rd1101, {%r1873, %r1872};
	xor.b64  	%rd1102, %rd1100, %rd1101;
	xor.b64  	%rd1103, %rd1072, %rd1048;
	and.b64  	%rd1104, %rd1096, %rd1103;
	xor.b64  	%rd1105, %rd1104, %rd1048;
	add.s64 	%rd1106, %rd140, %rd1025;
	add.s64 	%rd1107, %rd1106, %rd1105;
	add.s64 	%rd1108, %rd1107, %rd1102;
	add.s64 	%rd1109, %rd1108, -7908458776815382629;
	mov.b64 	{%r1874, %r1875}, %rd1097;
	shf.l.wrap.b32 	%r1876, %r1875, %r1874, 4;
	shf.l.wrap.b32 	%r1877, %r1874, %r1875, 4;
	mov.b64 	%rd1110, {%r1877, %r1876};
	shf.l.wrap.b32 	%r1878, %r1874, %r1875, 30;
	shf.l.wrap.b32 	%r1879, %r1875, %r1874, 30;
	mov.b64 	%rd1111, {%r1879, %r1878};
	xor.b64  	%rd1112, %rd1110, %rd1111;
	shf.l.wrap.b32 	%r1880, %r1874, %r1875, 25;
	shf.l.wrap.b32 	%r1881, %r1875, %r1874, 25;
	mov.b64 	%rd1113, {%r1881, %r1880};
	xor.b64  	%rd1114, %rd1112, %rd1113;
	and.b64  	%rd1115, %rd1097, %rd1073;
	or.b64  	%rd1116, %rd1097, %rd1073;
	and.b64  	%rd1117, %rd1116, %rd1049;
	or.b64  	%rd1118, %rd1117, %rd1115;
	add.s64 	%rd1119, %rd1114, %rd1118;
	add.s64 	%rd1120, %rd1109, %rd1026;
	add.s64 	%rd1121, %rd1119, %rd1109;
	mov.b64 	{%r1882, %r1883}, %rd1120;
	shf.l.wrap.b32 	%r1884, %r1883, %r1882, 18;
	shf.l.wrap.b32 	%r1885, %r1882, %r1883, 18;
	mov.b64 	%rd1122, {%r1885, %r1884};
	shf.l.wrap.b32 	%r1886, %r1883, %r1882, 14;
	shf.l.wrap.b32 	%r1887, %r1882, %r1883, 14;
	mov.b64 	%rd1123, {%r1887, %r1886};
	xor.b64  	%rd1124, %rd1122, %rd1123;
	shf.l.wrap.b32 	%r1888, %r1882, %r1883, 23;
	shf.l.wrap.b32 	%r1889, %r1883, %r1882, 23;
	mov.b64 	%rd1125, {%r1889, %r1888};
	xor.b64  	%rd1126, %rd1124, %rd1125;
	xor.b64  	%rd1127, %rd1096, %rd1072;
	and.b64  	%rd1128, %rd1120, %rd1127;
	xor.b64  	%rd1129, %rd1128, %rd1072;
	add.s64 	%rd1130, %rd141, %rd1048;
	add.s64 	%rd1131, %rd1130, %rd1129;
	add.s64 	%rd1132, %rd1131, %rd1126;
	add.s64 	%rd1133, %rd1132, -6116909921290321640;
	mov.b64 	{%r1890, %r1891}, %rd1121;
	shf.l.wrap.b32 	%r1892, %r1891, %r1890, 4;
	shf.l.wrap.b32 	%r1893, %r1890, %r1891, 4;
	mov.b64 	%rd1134, {%r1893, %r1892};
	shf.l.wrap.b32 	%r1894, %r1890, %r1891, 30;
	shf.l.wrap.b32 	%r1895, %r1891, %r1890, 30;
	mov.b64 	%rd1135, {%r1895, %r1894};
	xor.b64  	%rd1136, %rd1134, %rd1135;
	shf.l.wrap.b32 	%r1896, %r1890, %r1891, 25;
	shf.l.wrap.b32 	%r1897, %r1891, %r1890, 25;
	mov.b64 	%rd1137, {%r1897, %r1896};
	xor.b64  	%rd1138, %rd1136, %rd1137;
	and.b64  	%rd1139, %rd1121, %rd1097;
	or.b64  	%rd1140, %rd1121, %rd1097;
	and.b64  	%rd1141, %rd1140, %rd1073;
	or.b64  	%rd1142, %rd1141, %rd1139;
	add.s64 	%rd1143, %rd1138, %rd1142;
	add.s64 	%rd1144, %rd1133, %rd1049;
	add.s64 	%rd1145, %rd1143, %rd1133;
	mov.b64 	{%r1898, %r1899}, %rd1144;
	shf.l.wrap.b32 	%r1900, %r1899, %r1898, 18;
	shf.l.wrap.b32 	%r1901, %r1898, %r1899, 18;
	mov.b64 	%rd1146, {%r1901, %r1900};
	shf.l.wrap.b32 	%r1902, %r1899, %r1898, 14;
	shf.l.wrap.b32 	%r1903, %r1898, %r1899, 14;
	mov.b64 	%rd1147, {%r1903, %r1902};
	xor.b64  	%rd1148, %rd1146, %rd1147;
	shf.l.wrap.b32 	%r1904, %r1898, %r1899, 23;
	shf.l.wrap.b32 	%r1905, %r1899, %r1898, 23;
	mov.b64 	%rd1149, {%r1905, %r1904};
	xor.b64  	%rd1150, %rd1148, %rd1149;
	xor.b64  	%rd1151, %rd1120, %rd1096;
	and.b64  	%rd1152, %rd1144, %rd1151;
	xor.b64  	%rd1153, %rd1152, %rd1096;
	add.s64 	%rd1154, %rd1153, %rd1072;
	add.s64 	%rd1155, %rd1154, %rd1150;
	add.s64 	%rd1156, %rd1155, %rd142;
	add.s64 	%rd1157, %rd1156, -2880145864133508542;
	mov.b64 	{%r1906, %r1907}, %rd1145;
	shf.l.wrap.b32 	%r1908, %r1907, %r1906, 4;
	shf.l.wrap.b32 	%r1909, %r1906, %r1907, 4;
	mov.b64 	%rd1158, {%r1909, %r1908};
	shf.l.wrap.b32 	%r1910, %r1906, %r1907, 30;
	shf.l.wrap.b32 	%r1911, %r1907, %r1906, 30;
	mov.b64 	%rd1159, {%r1911, %r1910};
	xor.b64  	%rd1160, %rd1158, %rd1159;
	shf.l.wrap.b32 	%r1912, %r1906, %r1907, 25;
	shf.l.wrap.b32 	%r1913, %r1907, %r1906, 25;
	mov.b64 	%rd1161, {%r1913, %r1912};
	xor.b64  	%rd1162, %rd1160, %rd1161;
	and.b64  	%rd1163, %rd1145, %rd1121;
	or.b64  	%rd1164, %rd1145, %rd1121;
	and.b64  	%rd1165, %rd1164, %rd1097;
	or.b64  	%rd1166, %rd1165, %rd1163;
	add.s64 	%rd1167, %rd1162, %rd1166;
	add.s64 	%rd1168, %rd1157, %rd1073;
	add.s64 	%rd1169, %rd1167, %rd1157;
	mov.b64 	{%r1914, %r1915}, %rd1168;
	shf.l.wrap.b32 	%r1916, %r1915, %r1914, 18;
	shf.l.wrap.b32 	%r1917, %r1914, %r1915, 18;
	mov.b64 	%rd1170, {%r1917, %r1916};
	shf.l.wrap.b32 	%r1918, %r1915, %r1914, 14;
	shf.l.wrap.b32 	%r1919, %r1914, %r1915, 14;
	mov.b64 	%rd1171, {%r1919, %r1918};
	xor.b64  	%rd1172, %rd1170, %rd1171;
	shf.l.wrap.b32 	%r1920, %r1914, %r1915, 23;
	shf.l.wrap.b32 	%r1921, %r1915, %r1914, 23;
	mov.b64 	%rd1173, {%r1921, %r1920};
	xor.b64  	%rd1174, %rd1172, %rd1173;
	xor.b64  	%rd1175, %rd1144, %rd1120;
	and.b64  	%rd1176, %rd1168, %rd1175;
	xor.b64  	%rd1177, %rd1176, %rd1120;
	add.s64 	%rd1178, %rd1096, %rd143;
	add.s64 	%rd1179, %rd1178, %rd1177;
	add.s64 	%rd1180, %rd1179, %rd1174;
	add.s64 	%rd1181, %rd1180, 1334009975649890238;
	mov.b64 	{%r1922, %r1923}, %rd1169;
	shf.l.wrap.b32 	%r1924, %r1923, %r1922, 4;
	shf.l.wrap.b32 	%r1925, %r1922, %r1923, 4;
	mov.b64 	%rd1182, {%r1925, %r1924};
	shf.l.wrap.b32 	%r1926, %r1922, %r1923, 30;
	shf.l.wrap.b32 	%r1927, %r1923, %r1922, 30;
	mov.b64 	%rd1183, {%r1927, %r1926};
	xor.b64  	%rd1184, %rd1182, %rd1183;
	shf.l.wrap.b32 	%r1928, %r1922, %r1923, 25;
	shf.l.wrap.b32 	%r1929, %r1923, %r1922, 25;
	mov.b64 	%rd1185, {%r1929, %r1928};
	xor.b64  	%rd1186, %rd1184, %rd1185;
	and.b64  	%rd1187, %rd1169, %rd1145;
	or.b64  	%rd1188, %rd1169, %rd1145;
	and.b64  	%rd1189, %rd1188, %rd1121;
	or.b64  	%rd1190, %rd1189, %rd1187;
	add.s64 	%rd1191, %rd1186, %rd1190;
	add.s64 	%rd1192, %rd1181, %rd1097;
	add.s64 	%rd1193, %rd1191, %rd1181;
	mov.b64 	{%r1930, %r1931}, %rd1192;
	shf.l.wrap.b32 	%r1932, %r1931, %r1930, 18;
	shf.l.wrap.b32 	%r1933, %r1930, %r1931, 18;
	mov.b64 	%rd1194, {%r1933, %r1932};
	shf.l.wrap.b32 	%r1934, %r1931, %r1930, 14;
	shf.l.wrap.b32 	%r1935, %r1930, %r1931, 14;
	mov.b64 	%rd1195, {%r1935, %r1934};
	xor.b64  	%rd1196, %rd1194, %rd1195;
	shf.l.wrap.b32 	%r1936, %r1930, %r1931, 23;
	shf.l.wrap.b32 	%r1937, %r1931, %r1930, 23;
	mov.b64 	%rd1197, {%r1937, %r1936};
	xor.b64  	%rd1198, %rd1196, %rd1197;
	xor.b64  	%rd1199, %rd1168, %rd1144;
	and.b64  	%rd1200, %rd1192, %rd1199;
	xor.b64  	%rd1201, %rd1200, %rd1144;
	add.s64 	%rd1202, %rd1120, %rd144;
	add.s64 	%rd1203, %rd1202, %rd1201;
	add.s64 	%rd1204, %rd1203, %rd1198;
	add.s64 	%rd1205, %rd1204, 2608012711638119052;
	mov.b64 	{%r1938, %r1939}, %rd1193;
	shf.l.wrap.b32 	%r1940, %r1939, %r1938, 4;
	shf.l.wrap.b32 	%r1941, %r1938, %r1939, 4;
	mov.b64 	%rd1206, {%r1941, %r1940};
	shf.l.wrap.b32 	%r1942, %r1938, %r1939, 30;
	shf.l.wrap.b32 	%r1943, %r1939, %r1938, 30;
	mov.b64 	%rd1207, {%r1943, %r1942};
	xor.b64  	%rd1208, %rd1206, %rd1207;
	shf.l.wrap.b32 	%r1944, %r1938, %r1939, 25;
	shf.l.wrap.b32 	%r1945, %r1939, %r1938, 25;
	mov.b64 	%rd1209, {%r1945, %r1944};
	xor.b64  	%rd1210, %rd1208, %rd1209;
	and.b64  	%rd1211, %rd1193, %rd1169;
	or.b64  	%rd1212, %rd1193, %rd1169;
	and.b64  	%rd1213, %rd1212, %rd1145;
	or.b64  	%rd1214, %rd1213, %rd1211;
	add.s64 	%rd1215, %rd1210, %rd1214;
	add.s64 	%rd1216, %rd1205, %rd1121;
	add.s64 	%rd1217, %rd1215, %rd1205;
	mov.b64 	{%r1946, %r1947}, %rd1216;
	shf.l.wrap.b32 	%r1948, %r1947, %r1946, 18;
	shf.l.wrap.b32 	%r1949, %r1946, %r1947, 18;
	mov.b64 	%rd1218, {%r1949, %r1948};
	shf.l.wrap.b32 	%r1950, %r1947, %r1946, 14;
	shf.l.wrap.b32 	%r1951, %r1946, %r1947, 14;
	mov.b64 	%rd1219, {%r1951, %r1950};
	xor.b64  	%rd1220, %rd1218, %rd1219;
	shf.l.wrap.b32 	%r1952, %r1946, %r1947, 23;
	shf.l.wrap.b32 	%r1953, %r1947, %r1946, 23;
	mov.b64 	%rd1221, {%r1953, %r1952};
	xor.b64  	%rd1222, %rd1220, %rd1221;
	xor.b64  	%rd1223, %rd1192, %rd1168;
	and.b64  	%rd1224, %rd1216, %rd1223;
	xor.b64  	%rd1225, %rd1224, %rd1168;
	add.s64 	%rd1226, %rd1144, %rd145;
	add.s64 	%rd1227, %rd1226, %rd1225;
	add.s64 	%rd1228, %rd1227, %rd1222;
	add.s64 	%rd1229, %rd1228, 6128411473006802146;
	mov.b64 	{%r1954, %r1955}, %rd1217;
	shf.l.wrap.b32 	%r1956, %r1955, %r1954, 4;
	shf.l.wrap.b32 	%r1957, %r1954, %r1955, 4;
	mov.b64 	%rd1230, {%r1957, %r1956};
	shf.l.wrap.b32 	%r1958, %r1954, %r1955, 30;
	shf.l.wrap.b32 	%r1959, %r1955, %r1954, 30;
	mov.b64 	%rd1231, {%r1959, %r1958};
	xor.b64  	%rd1232, %rd1230, %rd1231;
	shf.l.wrap.b32 	%r1960, %r1954, %r1955, 25;
	shf.l.wrap.b32 	%r1961, %r1955, %r1954, 25;
	mov.b64 	%rd1233, {%r1961, %r1960};
	xor.b64  	%rd1234, %rd1232, %rd1233;
	and.b64  	%rd1235, %rd1217, %rd1193;
	or.b64  	%rd1236, %rd1217, %rd1193;
	and.b64  	%rd1237, %rd1236, %rd1169;
	or.b64  	%rd1238, %rd1237, %rd1235;
	add.s64 	%rd1239, %rd1234, %rd1238;
	add.s64 	%rd1240, %rd1229, %rd1145;
	add.s64 	%rd1241, %rd1239, %rd1229;
	mov.b64 	{%r1962, %r1963}, %rd1240;
	shf.l.wrap.b32 	%r1964, %r1963, %r1962, 18;
	shf.l.wrap.b32 	%r1965, %r1962, %r1963, 18;
	mov.b64 	%rd1242, {%r1965, %r1964};
	shf.l.wrap.b32 	%r1966, %r1963, %r1962, 14;
	shf.l.wrap.b32 	%r1967, %r1962, %r1963, 14;
	mov.b64 	%rd1243, {%r1967, %r1966};
	xor.b64  	%rd1244, %rd1242, %rd1243;
	shf.l.wrap.b32 	%r1968, %r1962, %r1963, 23;
	shf.l.wrap.b32 	%r1969, %r1963, %r1962, 23;
	mov.b64 	%rd1245, {%r1969, %r1968};
	xor.b64  	%rd1246, %rd1244, %rd1245;
	xor.b64  	%rd1247, %rd1216, %rd1192;
	and.b64  	%rd1248, %rd1240, %rd1247;
	xor.b64  	%rd1249, %rd1248, %rd1192;
	add.s64 	%rd1250, %rd1168, %rd146;
	add.s64 	%rd1251, %rd1250, %rd1249;
	add.s64 	%rd1252, %rd1251, %rd1246;
	add.s64 	%rd1253, %rd1252, 8268148722764581231;
	mov.b64 	{%r1970, %r1971}, %rd1241;
	shf.l.wrap.b32 	%r1972, %r1971, %r1970, 4;
	shf.l.wrap.b32 	%r1973, %r1970, %r1971, 4;
	mov.b64 	%rd1254, {%r1973, %r1972};
	shf.l.wrap.b32 	%r1974, %r1970, %r1971, 30;
	shf.l.wrap.b32 	%r1975, %r1971, %r1970, 30;
	mov.b64 	%rd1255, {%r1975, %r1974};
	xor.b64  	%rd1256, %rd1254, %rd1255;
	shf.l.wrap.b32 	%r1976, %r1970, %r1971, 25;
	shf.l.wrap.b32 	%r1977, %r1971, %r1970, 25;
	mov.b64 	%rd1257, {%r1977, %r1976};
	xor.b64  	%rd1258, %rd1256, %rd1257;
	and.b64  	%rd1259, %rd1241, %rd1217;
	or.b64  	%rd1260, %rd1241, %rd1217;
	and.b64  	%rd1261, %rd1260, %rd1193;
	or.b64  	%rd1262, %rd1261, %rd1259;
	add.s64 	%rd1263, %rd1258, %rd1262;
	add.s64 	%rd1264, %rd1253, %rd1169;
	add.s64 	%rd1265, %rd1263, %rd1253;
	mov.b64 	{%r1978, %r1979}, %rd1264;
	shf.l.wrap.b32 	%r1980, %r1979, %r1978, 18;
	shf.l.wrap.b32 	%r1981, %r1978, %r1979, 18;
	mov.b64 	%rd1266, {%r1981, %r1980};
	shf.l.wrap.b32 	%r1982, %r1979, %r1978, 14;
	shf.l.wrap.b32 	%r1983, %r1978, %r1979, 14;
	mov.b64 	%rd1267, {%r1983, %r1982};
	xor.b64  	%rd1268, %rd1266, %rd1267;
	shf.l.wrap.b32 	%r1984, %r1978, %r1979, 23;
	shf.l.wrap.b32 	%r1985, %r1979, %r1978, 23;
	mov.b64 	%rd1269, {%r1985, %r1984};
	xor.b64  	%rd1270, %rd1268, %rd1269;
	xor.b64  	%rd1271, %rd1240, %rd1216;
	and.b64  	%rd1272, %rd1264, %rd1271;
	xor.b64  	%rd1273, %rd1272, %rd1216;
	add.s64 	%rd1274, %rd1192, %rd147;
	add.s64 	%rd1275, %rd1274, %rd1273;
	add.s64 	%rd1276, %rd1275, %rd1270;
	add.s64 	%rd1277, %rd1276, -9160688886553864527;
	mov.b64 	{%r1986, %r1987}, %rd1265;
	shf.l.wrap.b32 	%r1988, %r1987, %r1986, 4;
	shf.l.wrap.b32 	%r1989, %r1986, %r1987, 4;
	mov.b64 	%rd1278, {%r1989, %r1988};
	shf.l.wrap.b32 	%r1990, %r1986, %r1987, 30;
	shf.l.wrap.b32 	%r1991, %r1987, %r1986, 30;
	mov.b64 	%rd1279, {%r1991, %r1990};
	xor.b64  	%rd1280, %rd1278, %rd1279;
	shf.l.wrap.b32 	%r1992, %r1986, %r1987, 25;
	shf.l.wrap.b32 	%r1993, %r1987, %r1986, 25;
	mov.b64 	%rd1281, {%r1993, %r1992};
	xor.b64  	%rd1282, %rd1280, %rd1281;
	and.b64  	%rd1283, %rd1265, %rd1241;
	or.b64  	%rd1284, %rd1265, %rd1241;
	and.b64  	%rd1285, %rd1284, %rd1217;
	or.b64  	%rd1286, %rd1285, %rd1283;
	add.s64 	%rd1287, %rd1282, %rd1286;
	add.s64 	%rd1288, %rd1277, %rd1193;
	add.s64 	%rd1289, %rd1287, %rd1277;
	mov.b64 	{%r1994, %r1995}, %rd1288;
	shf.l.wrap.b32 	%r1996, %r1995, %r1994, 18;
	shf.l.wrap.b32 	%r1997, %r1994, %r1995, 18;
	mov.b64 	%rd1290, {%r1997, %r1996};
	shf.l.wrap.b32 	%r1998, %r1995, %r1994, 14;
	shf.l.wrap.b32 	%r1999, %r1994, %r1995, 14;
	mov.b64 	%rd1291, {%r1999, %r1998};
	xor.b64  	%rd1292, %rd1290, %rd1291;
	shf.l.wrap.b32 	%r2000, %r1994, %r1995, 23;
	shf.l.wrap.b32 	%r2001, %r1995, %r1994, 23;
	mov.b64 	%rd1293, {%r2001, %r2000};
	xor.b64  	%rd1294, %rd1292, %rd1293;
	xor.b64  	%rd1295, %rd1264, %rd1240;
	and.b64  	%rd1296, %rd1288, %rd1295;
	xor.b64  	%rd1297, %rd1296, %rd1240;
	add.s64 	%rd1298, %rd148, %rd1216;
	add.s64 	%rd1299, %rd1298, %rd1297;
	add.s64 	%rd1300, %rd1299, %rd1294;
	add.s64 	%rd1301, %rd1300, -7215885187991268811;
	mov.b64 	{%r2002, %r2003}, %rd1289;
	shf.l.wrap.b32 	%r2004, %r2003, %r2002, 4;
	shf.l.wrap.b32 	%r2005, %r2002, %r2003, 4;
	mov.b64 	%rd1302, {%r2005, %r2004};
	shf.l.wrap.b32 	%r2006, %r2002, %r2003, 30;
	shf.l.wrap.b32 	%r2007, %r2003, %r2002, 30;
	mov.b64 	%rd1303, {%r2007, %r2006};
	xor.b64  	%rd1304, %rd1302, %rd1303;
	shf.l.wrap.b32 	%r2008, %r2002, %r2003, 25;
	shf.l.wrap.b32 	%r2009, %r2003, %r2002, 25;
	mov.b64 	%rd1305, {%r2009, %r2008};
	xor.b64  	%rd1306, %rd1304, %rd1305;
	and.b64  	%rd1307, %rd1289, %rd1265;
	or.b64  	%rd1308, %rd1289, %rd1265;
	and.b64  	%rd1309, %rd1308, %rd1241;
	or.b64  	%rd1310, %rd1309, %rd1307;
	add.s64 	%rd1311, %rd1306, %rd1310;
	add.s64 	%rd1312, %rd1301, %rd1217;
	add.s64 	%rd1313, %rd1311, %rd1301;
	mov.b64 	{%r2010, %r2011}, %rd1312;
	shf.l.wrap.b32 	%r2012, %r2011, %r2010, 18;
	shf.l.wrap.b32 	%r2013, %r2010, %r2011, 18;
	mov.b64 	%rd1314, {%r2013, %r2012};
	shf.l.wrap.b32 	%r2014, %r2011, %r2010, 14;
	shf.l.wrap.b32 	%r2015, %r2010, %r2011, 14;
	mov.b64 	%rd1315, {%r2015, %r2014};
	xor.b64  	%rd1316, %rd1314, %rd1315;
	shf.l.wrap.b32 	%r2016, %r2010, %r2011, 23;
	shf.l.wrap.b32 	%r2017, %r2011, %r2010, 23;
	mov.b64 	%rd1317, {%r2017, %r2016};
	xor.b64  	%rd1318, %rd1316, %rd1317;
	xor.b64  	%rd1319, %rd1288, %rd1264;
	and.b64  	%rd1320, %rd1312, %rd1319;
	xor.b64  	%rd1321, %rd1320, %rd1264;
	add.s64 	%rd1322, %rd149, %rd1240;
	add.s64 	%rd1323, %rd1322, %rd1321;
	add.s64 	%rd1324, %rd1323, %rd1318;
	add.s64 	%rd1325, %rd1324, -4495734319001033068;
	mov.b64 	{%r2018, %r2019}, %rd1313;
	shf.l.wrap.b32 	%r2020, %r2019, %r2018, 4;
	shf.l.wrap.b32 	%r2021, %r2018, %r2019, 4;
	mov.b64 	%rd1326, {%r2021, %r2020};
	shf.l.wrap.b32 	%r2022, %r2018, %r2019, 30;
	shf.l.wrap.b32 	%r2023, %r2019, %r2018, 30;
	mov.b64 	%rd1327, {%r2023, %r2022};
	xor.b64  	%rd1328, %rd1326, %rd1327;
	shf.l.wrap.b32 	%r2024, %r2018, %r2019, 25;
	shf.l.wrap.b32 	%r2025, %r2019, %r2018, 25;
	mov.b64 	%rd1329, {%r2025, %r2024};
	xor.b64  	%rd1330, %rd1328, %rd1329;
	and.b64  	%rd1331, %rd1313, %rd1289;
	or.b64  	%rd1332, %rd1313, %rd1289;
	and.b64  	%rd1333, %rd1332, %rd1265;
	or.b64  	%rd1334, %rd1333, %rd1331;
	add.s64 	%rd1335, %rd1330, %rd1334;
	add.s64 	%rd1336, %rd1325, %rd1241;
	add.s64 	%rd1337, %rd1335, %rd1325;
	mov.b64 	{%r2026, %r2027}, %rd1336;
	shf.l.wrap.b32 	%r2028, %r2027, %r2026, 18;
	shf.l.wrap.b32 	%r2029, %r2026, %r2027, 18;
	mov.b64 	%rd1338, {%r2029, %r2028};
	shf.l.wrap.b32 	%r2030, %r2027, %r2026, 14;
	shf.l.wrap.b32 	%r2031, %r2026, %r2027, 14;
	mov.b64 	%rd1339, {%r2031, %r2030};
	xor.b64  	%rd1340, %rd1338, %rd1339;
	shf.l.wrap.b32 	%r2032, %r2026, %r2027, 23;
	shf.l.wrap.b32 	%r2033, %r2027, %r2026, 23;
	mov.b64 	%rd1341, {%r2033, %r2032};
	xor.b64  	%rd1342, %rd1340, %rd1341;
	xor.b64  	%rd1343, %rd1312, %rd1288;
	and.b64  	%rd1344, %rd1336, %rd1343;
	xor.b64  	%rd1345, %rd1344, %rd1288;
	add.s64 	%rd1346, %rd1345, %rd1264;
	add.s64 	%rd1347, %rd1346, %rd1342;
	add.s64 	%rd1348, %rd1347, %rd162;
	add.s64 	%rd1349, %rd1348, -1973867731355612462;
	mov.b64 	{%r2034, %r2035}, %rd1337;
	shf.l.wrap.b32 	%r2036, %r2035, %r2034, 4;
	shf.l.wrap.b32 	%r2037, %r2034, %r2035, 4;
	mov.b64 	%rd1350, {%r2037, %r2036};
	shf.l.wrap.b32 	%r2038, %r2034, %r2035, 30;
	shf.l.wrap.b32 	%r2039, %r2035, %r2034, 30;
	mov.b64 	%rd1351, {%r2039, %r2038};
	xor.b64  	%rd1352, %rd1350, %rd1351;
	shf.l.wrap.b32 	%r2040, %r2034, %r2035, 25;
	shf.l.wrap.b32 	%r2041, %r2035, %r2034, 25;
	mov.b64 	%rd1353, {%r2041, %r2040};
	xor.b64  	%rd1354, %rd1352, %rd1353;
	and.b64  	%rd1355, %rd1337, %rd1313;
	or.b64  	%rd1356, %rd1337, %rd1313;
	and.b64  	%rd1357, %rd1356, %rd1289;
	or.b64  	%rd1358, %rd1357, %rd1355;
	add.s64 	%rd1359, %rd1354, %rd1358;
	add.s64 	%rd1360, %rd1349, %rd1265;
	add.s64 	%rd1361, %rd1359, %rd1349;
	mov.b64 	{%r2042, %r2043}, %rd1360;
	shf.l.wrap.b32 	%r2044, %r2043, %r2042, 18;
	shf.l.wrap.b32 	%r2045, %r2042, %r2043, 18;
	mov.b64 	%rd1362, {%r2045, %r2044};
	shf.l.wrap.b32 	%r2046, %r2043, %r2042, 14;
	shf.l.wrap.b32 	%r2047, %r2042, %r2043, 14;
	mov.b64 	%rd1363, {%r2047, %r2046};
	xor.b64  	%rd1364, %rd1362, %rd1363;
	shf.l.wrap.b32 	%r2048, %r2042, %r2043, 23;
	shf.l.wrap.b32 	%r2049, %r2043, %r2042, 23;
	mov.b64 	%rd1365, {%r2049, %r2048};
	xor.b64  	%rd1366, %rd1364, %rd1365;
	xor.b64  	%rd1367, %rd1336, %rd1312;
	and.b64  	%rd1368, %rd1360, %rd1367;
	xor.b64  	%rd1369, %rd1368, %rd1312;
	add.s64 	%rd1370, %rd1288, %rd175;
	add.s64 	%rd1371, %rd1370, %rd1369;
	add.s64 	%rd1372, %rd1371, %rd1366;
	add.s64 	%rd1373, %rd1372, -1171420211273849373;
	mov.b64 	{%r2050, %r2051}, %rd1361;
	shf.l.wrap.b32 	%r2052, %r2051, %r2050, 4;
	shf.l.wrap.b32 	%r2053, %r2050, %r2051, 4;
	mov.b64 	%rd1374, {%r2053, %r2052};
	shf.l.wrap.b32 	%r2054, %r2050, %r2051, 30;
	shf.l.wrap.b32 	%r2055, %r2051, %r2050, 30;
	mov.b64 	%rd1375, {%r2055, %r2054};
	xor.b64  	%rd1376, %rd1374, %rd1375;
	shf.l.wrap.b32 	%r2056, %r2050, %r2051, 25;
	shf.l.wrap.b32 	%r2057, %r2051, %r2050, 25;
	mov.b64 	%rd1377, {%r2057, %r2056};
	xor.b64  	%rd1378, %rd1376, %rd1377;
	and.b64  	%rd1379, %rd1361, %rd1337;
	or.b64  	%rd1380, %rd1361, %rd1337;
	and.b64  	%rd1381, %rd1380, %rd1313;
	or.b64  	%rd1382, %rd1381, %rd1379;
	add.s64 	%rd1383, %rd1378, %rd1382;
	add.s64 	%rd1384, %rd1373, %rd1289;
	add.s64 	%rd1385, %rd1383, %rd1373;
	mov.b64 	{%r2058, %r2059}, %rd1384;
	shf.l.wrap.b32 	%r2060, %r2059, %r2058, 18;
	shf.l.wrap.b32 	%r2061, %r2058, %r2059, 18;
	mov.b64 	%rd1386, {%r2061, %r2060};
	shf.l.wrap.b32 	%r2062, %r2059, %r2058, 14;
	shf.l.wrap.b32 	%r2063, %r2058, %r2059, 14;
	mov.b64 	%rd1387, {%r2063, %r2062};
	xor.b64  	%rd1388, %rd1386, %rd1387;
	shf.l.wrap.b32 	%r2064, %r2058, %r2059, 23;
	shf.l.wrap.b32 	%r2065, %r2059, %r2058, 23;
	mov.b64 	%rd1389, {%r2065, %r2064};
	xor.b64  	%rd1390, %rd1388, %rd1389;
	xor.b64  	%rd1391, %rd1360, %rd1336;
	and.b64  	%rd1392, %rd1384, %rd1391;
	xor.b64  	%rd1393, %rd1392, %rd1336;
	add.s64 	%rd1394, %rd1312, %rd188;
	add.s64 	%rd1395, %rd1394, %rd1393;
	add.s64 	%rd1396, %rd1395, %rd1390;
	add.s64 	%rd1397, %rd1396, 1135362057144423861;
	mov.b64 	{%r2066, %r2067}, %rd1385;
	shf.l.wrap.b32 	%r2068, %r2067, %r2066, 4;
	shf.l.wrap.b32 	%r2069, %r2066, %r2067, 4;
	mov.b64 	%rd1398, {%r2069, %r2068};
	shf.l.wrap.b32 	%r2070, %r2066, %r2067, 30;
	shf.l.wrap.b32 	%r2071, %r2067, %r2066, 30;
	mov.b64 	%rd1399, {%r2071, %r2070};
	xor.b64  	%rd1400, %rd1398, %rd1399;
	shf.l.wrap.b32 	%r2072, %r2066, %r2067, 25;
	shf.l.wrap.b32 	%r2073, %r2067, %r2066, 25;
	mov.b64 	%rd1401, {%r2073, %r2072};
	xor.b64  	%rd1402, %rd1400, %rd1401;
	and.b64  	%rd1403, %rd1385, %rd1361;
	or.b64  	%rd1404, %rd1385, %rd1361;
	and.b64  	%rd1405, %rd1404, %rd1337;
	or.b64  	%rd1406, %rd1405, %rd1403;
	add.s64 	%rd1407, %rd1402, %rd1406;
	add.s64 	%rd1408, %rd1397, %rd1313;
	add.s64 	%rd1409, %rd1407, %rd1397;
	mov.b64 	{%r2074, %r2075}, %rd1408;
	shf.l.wrap.b32 	%r2076, %r2075, %r2074, 18;
	shf.l.wrap.b32 	%r2077, %r2074, %r2075, 18;
	mov.b64 	%rd1410, {%r2077, %r2076};
	shf.l.wrap.b32 	%r2078, %r2075, %r2074, 14;
	shf.l.wrap.b32 	%r2079, %r2074, %r2075, 14;
	mov.b64 	%rd1411, {%r2079, %r2078};
	xor.b64  	%rd1412, %rd1410, %rd1411;
	shf.l.wrap.b32 	%r2080, %r2074, %r2075, 23;
	shf.l.wrap.b32 	%r2081, %r2075, %r2074, 23;
	mov.b64 	%rd1413, {%r2081, %r2080};
	xor.b64  	%rd1414, %rd1412, %rd1413;
	xor.b64  	%rd1415, %rd1384, %rd1360;
	and.b64  	%rd1416, %rd1408, %rd1415;
	xor.b64  	%rd1417, %rd1416, %rd1360;
	add.s64 	%rd1418, %rd1336, %rd201;
	add.s64 	%rd1419, %rd1418, %rd1417;
	add.s64 	%rd1420, %rd1419, %rd1414;
	add.s64 	%rd1421, %rd1420, 2597628984639134821;
	mov.b64 	{%r2082, %r2083}, %rd1409;
	shf.l.wrap.b32 	%r2084, %r2083, %r2082, 4;
	shf.l.wrap.b32 	%r2085, %r2082, %r2083, 4;
	mov.b64 	%rd1422, {%r2085, %r2084};
	shf.l.wrap.b32 	%r2086, %r2082, %r2083, 30;
	shf.l.wrap.b32 	%r2087, %r2083, %r2082, 30;
	mov.b64 	%rd1423, {%r2087, %r2086};
	xor.b64  	%rd1424, %rd1422, %rd1423;
	shf.l.wrap.b32 	%r2088, %r2082, %r2083, 25;
	shf.l.wrap.b32 	%r2089, %r2083, %r2082, 25;
	mov.b64 	%rd1425, {%r2089, %r2088};
	xor.b64  	%rd1426, %rd1424, %rd1425;
	and.b64  	%rd1427, %rd1409, %rd1385;
	or.b64  	%rd1428, %rd1409, %rd1385;
	and.b64  	%rd1429, %rd1428, %rd1361;
	or.b64  	%rd1430, %rd1429, %rd1427;
	add.s64 	%rd1431, %rd1426, %rd1430;
	add.s64 	%rd1432, %rd1421, %rd1337;
	add.s64 	%rd1433, %rd1431, %rd1421;
	mov.b64 	{%r2090, %r2091}, %rd1432;
	shf.l.wrap.b32 	%r2092, %r2091, %r2090, 18;
	shf.l.wrap.b32 	%r2093, %r2090, %r2091, 18;
	mov.b64 	%rd1434, {%r2093, %r2092};
	shf.l.wrap.b32 	%r2094, %r2091, %r2090, 14;
	shf.l.wrap.b32 	%r2095, %r2090, %r2091, 14;
	mov.b64 	%rd1435, {%r2095, %r2094};
	xor.b64  	%rd1436, %rd1434, %rd1435;
	shf.l.wrap.b32 	%r2096, %r2090, %r2091, 23;
	shf.l.wrap.b32 	%r2097, %r2091, %r2090, 23;
	mov.b64 	%rd1437, {%r2097, %r2096};
	xor.b64  	%rd1438, %rd1436, %rd1437;
	xor.b64  	%rd1439, %rd1408, %rd1384;
	and.b64  	%rd1440, %rd1432, %rd1439;
	xor.b64  	%rd1441, %rd1440, %rd1384;
	add.s64 	%rd1442, %rd1360, %rd214;
	add.s64 	%rd1443, %rd1442, %rd1441;
	add.s64 	%rd1444, %rd1443, %rd1438;
	add.s64 	%rd1445, %rd1444, 3308224258029322869;
	mov.b64 	{%r2098, %r2099}, %rd1433;
	shf.l.wrap.b32 	%r2100, %r2099, %r2098, 4;
	shf.l.wrap.b32 	%r2101, %r2098, %r2099, 4;
	mov.b64 	%rd1446, {%r2101, %r2100};
	shf.l.wrap.b32 	%r2102, %r2098, %r2099, 30;
	shf.l.wrap.b32 	%r2103, %r2099, %r2098, 30;
	mov.b64 	%rd1447, {%r2103, %r2102};
	xor.b64  	%rd1448, %rd1446, %rd1447;
	shf.l.wrap.b32 	%r2104, %r2098, %r2099, 25;
	shf.l.wrap.b32 	%r2105, %r2099, %r2098, 25;
	mov.b64 	%rd1449, {%r2105, %r2104};
	xor.b64  	%rd1450, %rd1448, %rd1449;
	and.b64  	%rd1451, %rd1433, %rd1409;
	or.b64  	%rd1452, %rd1433, %rd1409;
	and.b64  	%rd1453, %rd1452, %rd1385;
	or.b64  	%rd1454, %rd1453, %rd1451;
	add.s64 	%rd1455, %rd1450, %rd1454;
	add.s64 	%rd1456, %rd1445, %rd1361;
	add.s64 	%rd1457, %rd1455, %rd1445;
	mov.b64 	{%r2106, %r2107}, %rd1456;
	shf.l.wrap.b32 	%r2108, %r2107, %r2106, 18;
	shf.l.wrap.b32 	%r2109, %r2106, %r2107, 18;
	mov.b64 	%rd1458, {%r2109, %r2108};
	shf.l.wrap.b32 	%r2110, %r2107, %r2106, 14;
	shf.l.wrap.b32 	%r2111, %r2106, %r2107, 14;
	mov.b64 	%rd1459, {%r2111, %r2110};
	xor.b64  	%rd1460, %rd1458, %rd1459;
	shf.l.wrap.b32 	%r2112, %r2106, %r2107, 23;
	shf.l.wrap.b32 	%r2113, %r2107, %r2106, 23;
	mov.b64 	%rd1461, {%r2113, %r2112};
	xor.b64  	%rd1462, %rd1460, %rd1461;
	xor.b64  	%rd1463, %rd1432, %rd1408;
	and.b64  	%rd1464, %rd1456, %rd1463;
	xor.b64  	%rd1465, %rd1464, %rd1408;
	add.s64 	%rd1466, %rd1384, %rd227;
	add.s64 	%rd1467, %rd1466, %rd1465;
	add.s64 	%rd1468, %rd1467, %rd1462;
	add.s64 	%rd1469, %rd1468, 5365058923640841347;
	mov.b64 	{%r2114, %r2115}, %rd1457;
	shf.l.wrap.b32 	%r2116, %r2115, %r2114, 4;
	shf.l.wrap.b32 	%r2117, %r2114, %r2115, 4;
	mov.b64 	%rd1470, {%r2117, %r2116};
	shf.l.wrap.b32 	%r2118, %r2114, %r2115, 30;
	shf.l.wrap.b32 	%r2119, %r2115, %r2114, 30;
	mov.b64 	%rd1471, {%r2119, %r2118};
	xor.b64  	%rd1472, %rd1470, %rd1471;
	shf.l.wrap.b32 	%r2120, %r2114, %r2115, 25;
	shf.l.wrap.b32 	%r2121, %r2115, %r2114, 25;
	mov.b64 	%rd1473, {%r2121, %r2120};
	xor.b64  	%rd1474, %rd1472, %rd1473;
	and.b64  	%rd1475, %rd1457, %rd1433;
	or.b64  	%rd1476, %rd1457, %rd1433;
	and.b64  	%rd1477, %rd1476, %rd1409;
	or.b64  	%rd1478, %rd1477, %rd1475;
	add.s64 	%rd1479, %rd1474, %rd1478;
	add.s64 	%rd1480, %rd1469, %rd1385;
	add.s64 	%rd1481, %rd1479, %rd1469;
	mov.b64 	{%r2122, %r2123}, %rd1480;
	shf.l.wrap.b32 	%r2124, %r2123, %r2122, 18;
	shf.l.wrap.b32 	%r2125, %r2122, %r2123, 18;
	mov.b64 	%rd1482, {%r2125, %r2124};
	shf.l.wrap.b32 	%r2126, %r2123, %r2122, 14;
	shf.l.wrap.b32 	%r2127, %r2122, %r2123, 14;
	mov.b64 	%rd1483, {%r2127, %r2126};
	xor.b64  	%rd1484, %rd1482, %rd1483;
	shf.l.wrap.b32 	%r2128, %r2122, %r2123, 23;
	shf.l.wrap.b32 	%r2129, %r2123, %r2122, 23;
	mov.b64 	%rd1485, {%r2129, %r2128};
	xor.b64  	%rd1486, %rd1484, %rd1485;
	xor.b64  	%rd1487, %rd1456, %rd1432;
	and.b64  	%rd1488, %rd1480, %rd1487;
	xor.b64  	%rd1489, %rd1488, %rd1432;
	add.s64 	%rd1490, %rd240, %rd1408;
	add.s64 	%rd1491, %rd1490, %rd1489;
	add.s64 	%rd1492, %rd1491, %rd1486;
	add.s64 	%rd1493, %rd1492, 6679025012923562964;
	mov.b64 	{%r2130, %r2131}, %rd1481;
	shf.l.wrap.b32 	%r2132, %r2131, %r2130, 4;
	shf.l.wrap.b32 	%r2133, %r2130, %r2131, 4;
	mov.b64 	%rd1494, {%r2133, %r2132};
	shf.l.wrap.b32 	%r2134, %r2130, %r2131, 30;
	shf.l.wrap.b32 	%r2135, %r2131, %r2130, 30;
	mov.b64 	%rd1495, {%r2135, %r2134};
	xor.b64  	%rd1496, %rd1494, %rd1495;
	shf.l.wrap.b32 	%r2136, %r2130, %r2131, 25;
	shf.l.wrap.b32 	%r2137, %r2131, %r2130, 25;
	mov.b64 	%rd1497, {%r2137, %r2136};
	xor.b64  	%rd1498, %rd1496, %rd1497;
	and.b64  	%rd1499, %rd1481, %rd1457;
	or.b64  	%rd1500, %rd1481, %rd1457;
	and.b64  	%rd1501, %rd1500, %rd1433;
	or.b64  	%rd1502, %rd1501, %rd1499;
	add.s64 	%rd1503, %rd1498, %rd1502;
	add.s64 	%rd1504, %rd1493, %rd1409;
	add.s64 	%rd1505, %rd1503, %rd1493;
	mov.b64 	{%r2138, %r2139}, %rd1504;
	shf.l.wrap.b32 	%r2140, %r2139, %r2138, 18;
	shf.l.wrap.b32 	%r2141, %r2138, %r2139, 18;
	mov.b64 	%rd1506, {%r2141, %r2140};
	shf.l.wrap.b32 	%r2142, %r2139, %r2138, 14;
	shf.l.wrap.b32 	%r2143, %r2138, %r2139, 14;
	mov.b64 	%rd1507, {%r2143, %r2142};
	xor.b64  	%rd1508, %rd1506, %rd1507;
	shf.l.wrap.b32 	%r2144, %r2138, %r2139, 23;
	shf.l.wrap.b32 	%r2145, %r2139, %r2138, 23;
	mov.b64 	%rd1509, {%r2145, %r2144};
	xor.b64  	%rd1510, %rd1508, %rd1509;
	xor.b64  	%rd1511, %rd1480, %rd1456;
	and.b64  	%rd1512, %rd1504, %rd1511;
	xor.b64  	%rd1513, %rd1512, %rd1456;
	add.s64 	%rd1514, %rd253, %rd1432;
	add.s64 	%rd1515, %rd1514, %rd1513;
	add.s64 	%rd1516, %rd1515, %rd1510;
	add.s64 	%rd1517, %rd1516, 8573033837759648693;
	mov.b64 	{%r2146, %r2147}, %rd1505;
	shf.l.wrap.b32 	%r2148, %r2147, %r2146, 4;
	shf.l.wrap.b32 	%r2149, %r2146, %r2147, 4;
	mov.b64 	%rd1518, {%r2149, %r2148};
	shf.l.wrap.b32 	%r2150, %r2146, %r2147, 30;
	shf.l.wrap.b32 	%r2151, %r2147, %r2146, 30;
	mov.b64 	%rd1519, {%r2151, %r2150};
	xor.b64  	%rd1520, %rd1518, %rd1519;
	shf.l.wrap.b32 	%r2152, %r2146, %r2147, 25;
	shf.l.wrap.b32 	%r2153, %r2147, %r2146, 25;
	mov.b64 	%rd1521, {%r2153, %r2152};
	xor.b64  	%rd1522, %rd1520, %rd1521;
	and.b64  	%rd1523, %rd1505, %rd1481;
	or.b64  	%rd1524, %rd1505, %rd1481;
	and.b64  	%rd1525, %rd1524, %rd1457;
	or.b64  	%rd1526, %rd1525, %rd1523;
	add.s64 	%rd1527, %rd1522, %rd1526;
	add.s64 	%rd1528, %rd1517, %rd1433;
	add.s64 	%rd1529, %rd1527, %rd1517;
	mov.b64 	{%r2154, %r2155}, %rd1528;
	shf.l.wrap.b32 	%r2156, %r2155, %r2154, 18;
	shf.l.wrap.b32 	%r2157, %r2154, %r2155, 18;
	mov.b64 	%rd1530, {%r2157, %r2156};
	shf.l.wrap.b32 	%r2158, %r2155, %r2154, 14;
	shf.l.wrap.b32 	%r2159, %r2154, %r2155, 14;
	mov.b64 	%rd1531, {%r2159, %r2158};
	xor.b64  	%rd1532, %rd1530, %rd1531;
	shf.l.wrap.b32 	%r2160, %r2154, %r2155, 23;
	shf.l.wrap.b32 	%r2161, %r2155, %r2154, 23;
	mov.b64 	%rd1533, {%r2161, %r2160};
	xor.b64  	%rd1534, %rd1532, %rd1533;
	xor.b64  	%rd1535, %rd1504, %rd1480;
	and.b64  	%rd1536, %rd1528, %rd1535;
	xor.b64  	%rd1537, %rd1536, %rd1480;
	add.s64 	%rd1538, %rd1537, %rd1456;
	add.s64 	%rd1539, %rd1538, %rd1534;
	add.s64 	%rd1540, %rd1539, %rd266;
	add.s64 	%rd1541, %rd1540, -7476448914759557205;
	mov.b64 	{%r2162, %r2163}, %rd1529;
	shf.l.wrap.b32 	%r2164, %r2163, %r2162, 4;
	shf.l.wrap.b32 	%r2165, %r2162, %r2163, 4;
	mov.b64 	%rd1542, {%r2165, %r2164};
	shf.l.wrap.b32 	%r2166, %r2162, %r2163, 30;
	shf.l.wrap.b32 	%r2167, %r2163, %r2162, 30;
	mov.b64 	%rd1543, {%r2167, %r2166};
	xor.b64  	%rd1544, %rd1542, %rd1543;
	shf.l.wrap.b32 	%r2168, %r2162, %r2163, 25;
	shf.l.wrap.b32 	%r2169, %r2163, %r2162, 25;
	mov.b64 	%rd1545, {%r2169, %r2168};
	xor.b64  	%rd1546, %rd1544, %rd1545;
	and.b64  	%rd1547, %rd1529, %rd1505;
	or.b64  	%rd1548, %rd1529, %rd1505;
	and.b64  	%rd1549, %rd1548, %rd1481;
	or.b64  	%rd1550, %rd1549, %rd1547;
	add.s64 	%rd1551, %rd1546, %rd1550;
	add.s64 	%rd1552, %rd1541, %rd1457;
	add.s64 	%rd1553, %rd1551, %rd1541;
	mov.b64 	{%r2170, %r2171}, %rd1552;
	shf.l.wrap.b32 	%r2172, %r2171, %r2170, 18;
	shf.l.wrap.b32 	%r2173, %r2170, %r2171, 18;
	mov.b64 	%rd1554, {%r2173, %r2172};
	shf.l.wrap.b32 	%r2174, %r2171, %r2170, 14;
	shf.l.wrap.b32 	%r2175, %r2170, %r2171, 14;
	mov.b64 	%rd1555, {%r2175, %r2174};
	xor.b64  	%rd1556, %rd1554, %rd1555;
	shf.l.wrap.b32 	%r2176, %r2170, %r2171, 23;
	shf.l.wrap.b32 	%r2177, %r2171, %r2170, 23;
	mov.b64 	%rd1557, {%r2177, %r2176};
	xor.b64  	%rd1558, %rd1556, %rd1557;
	xor.b64  	%rd1559, %rd1528, %rd1504;
	and.b64  	%rd1560, %rd1552, %rd1559;
	xor.b64  	%rd1561, %rd1560, %rd1504;
	add.s64 	%rd1562, %rd1480, %rd279;
	add.s64 	%rd1563, %rd1562, %rd1561;
	add.s64 	%rd1564, %rd1563, %rd1558;
	add.s64 	%rd1565, %rd1564, -6327057829258317296;
	mov.b64 	{%r2178, %r2179}, %rd1553;
	shf.l.wrap.b32 	%r2180, %r2179, %r2178, 4;
	shf.l.wrap.b32 	%r2181, %r2178, %r2179, 4;
	mov.b64 	%rd1566, {%r2181, %r2180};
	shf.l.wrap.b32 	%r2182, %r2178, %r2179, 30;
	shf.l.wrap.b32 	%r2183, %r2179, %r2178, 30;
	mov.b64 	%rd1567, {%r2183, %r2182};
	xor.b64  	%rd1568, %rd1566, %rd1567;
	shf.l.wrap.b32 	%r2184, %r2178, %r2179, 25;
	shf.l.wrap.b32 	%r2185, %r2179, %r2178, 25;
	mov.b64 	%rd1569, {%r2185, %r2184};
	xor.b64  	%rd1570, %rd1568, %rd1569;
	and.b64  	%rd1571, %rd1553, %rd1529;
	or.b64  	%rd1572, %rd1553, %rd1529;
	and.b64  	%rd1573, %rd1572, %rd1505;
	or.b64  	%rd1574, %rd1573, %rd1571;
	add.s64 	%rd1575, %rd1570, %rd1574;
	add.s64 	%rd1576, %rd1565, %rd1481;
	add.s64 	%rd1577, %rd1575, %rd1565;
	mov.b64 	{%r2186, %r2187}, %rd1576;
	shf.l.wrap.b32 	%r2188, %r2187, %r2186, 18;
	shf.l.wrap.b32 	%r2189, %r2186, %r2187, 18;
	mov.b64 	%rd1578, {%r2189, %r2188};
	shf.l.wrap.b32 	%r2190, %r2187, %r2186, 14;
	shf.l.wrap.b32 	%r2191, %r2186, %r2187, 14;
	mov.b64 	%rd1579, {%r2191, %r2190};
	xor.b64  	%rd1580, %rd1578, %rd1579;
	shf.l.wrap.b32 	%r2192, %r2186, %r2187, 23;
	shf.l.wrap.b32 	%r2193, %r2187, %r2186, 23;
	mov.b64 	%rd1581, {%r2193, %r2192};
	xor.b64  	%rd1582, %rd1580, %rd1581;
	xor.b64  	%rd1583, %rd1552, %rd1528;
	and.b64  	%rd1584, %rd1576, %rd1583;
	xor.b64  	%rd1585, %rd1584, %rd1528;
	add.s64 	%rd1586, %rd1504, %rd292;
	add.s64 	%rd1587, %rd1586, %rd1585;
	add.s64 	%rd1588, %rd1587, %rd1582;
	add.s64 	%rd1589, %rd1588, -5763719355590565569;
	mov.b64 	{%r2194, %r2195}, %rd1577;
	shf.l.wrap.b32 	%r2196, %r2195, %r2194, 4;
	shf.l.wrap.b32 	%r2197, %r2194, %r2195, 4;
	mov.b64 	%rd1590, {%r2197, %r2196};
	shf.l.wrap.b32 	%r2198, %r2194, %r2195, 30;
	shf.l.wrap.b32 	%r2199, %r2195, %r2194, 30;
	mov.b64 	%rd1591, {%r2199, %r2198};
	xor.b64  	%rd1592, %rd1590, %rd1591;
	shf.l.wrap.b32 	%r2200, %r2194, %r2195, 25;
	shf.l.wrap.b32 	%r2201, %r2195, %r2194, 25;
	mov.b64 	%rd1593, {%r2201, %r2200};
	xor.b64  	%rd1594, %rd1592, %rd1593;
	and.b64  	%rd1595, %rd1577, %rd1553;
	or.b64  	%rd1596, %rd1577, %rd1553;
	and.b64  	%rd1597, %rd1596, %rd1529;
	or.b64  	%rd1598, %rd1597, %rd1595;
	add.s64 	%rd1599, %rd1594, %rd1598;
	add.s64 	%rd1600, %rd1589, %rd1505;
	add.s64 	%rd1601, %rd1599, %rd1589;
	mov.b64 	{%r2202, %r2203}, %rd1600;
	shf.l.wrap.b32 	%r2204, %r2203, %r2202, 18;
	shf.l.wrap.b32 	%r2205, %r2202, %r2203, 18;
	mov.b64 	%rd1602, {%r2205, %r2204};
	shf.l.wrap.b32 	%r2206, %r2203, %r2202, 14;
	shf.l.wrap.b32 	%r2207, %r2202, %r2203, 14;
	mov.b64 	%rd1603, {%r2207, %r2206};
	xor.b64  	%rd1604, %rd1602, %rd1603;
	shf.l.wrap.b32 	%r2208, %r2202, %r2203, 23;
	shf.l.wrap.b32 	%r2209, %r2203, %r2202, 23;
	mov.b64 	%rd1605, {%r2209, %r2208};
	xor.b64  	%rd1606, %rd1604, %rd1605;
	xor.b64  	%rd1607, %rd1576, %rd1552;
	and.b64  	%rd1608, %rd1600, %rd1607;
	xor.b64  	%rd1609, %rd1608, %rd1552;
	add.s64 	%rd1610, %rd1528, %rd305;
	add.s64 	%rd1611, %rd1610, %rd1609;
	add.s64 	%rd1612, %rd1611, %rd1606;
	add.s64 	%rd1613, %rd1612, -4658551843659510044;
	mov.b64 	{%r2210, %r2211}, %rd1601;
	shf.l.wrap.b32 	%r2212, %r2211, %r2210, 4;
	shf.l.wrap.b32 	%r2213, %r2210, %r2211, 4;
	mov.b64 	%rd1614, {%r2213, %r2212};
	shf.l.wrap.b32 	%r2214, %r2210, %r2211, 30;
	shf.l.wrap.b32 	%r2215, %r2211, %r2210, 30;
	mov.b64 	%rd1615, {%r2215, %r2214};
	xor.b64  	%rd1616, %rd1614, %rd1615;
	shf.l.wrap.b32 	%r2216, %r2210, %r2211, 25;
	shf.l.wrap.b32 	%r2217, %r2211, %r2210, 25;
	mov.b64 	%rd1617, {%r2217, %r2216};
	xor.b64  	%rd1618, %rd1616, %rd1617;
	and.b64  	%rd1619, %rd1601, %rd1577;
	or.b64  	%rd1620, %rd1601, %rd1577;
	and.b64  	%rd1621, %rd1620, %rd1553;
	or.b64  	%rd1622, %rd1621, %rd1619;
	add.s64 	%rd1623, %rd1618, %rd1622;
	add.s64 	%rd1624, %rd1613, %rd1529;
	add.s64 	%rd1625, %rd1623, %rd1613;
	mov.b64 	{%r2218, %r2219}, %rd1624;
	shf.l.wrap.b32 	%r2220, %r2219, %r2218, 18;
	shf.l.wrap.b32 	%r2221, %r2218, %r2219, 18;
	mov.b64 	%rd1626, {%r2221, %r2220};
	shf.l.wrap.b32 	%r2222, %r2219, %r2218, 14;
	shf.l.wrap.b32 	%r2223, %r2218, %r2219, 14;
	mov.b64 	%rd1627, {%r2223, %r2222};
	xor.b64  	%rd1628, %rd1626, %rd1627;
	shf.l.wrap.b32 	%r2224, %r2218, %r2219, 23;
	shf.l.wrap.b32 	%r2225, %r2219, %r2218, 23;
	mov.b64 	%rd1629, {%r2225, %r2224};
	xor.b64  	%rd1630, %rd1628, %rd1629;
	xor.b64  	%rd1631, %rd1600, %rd1576;
	and.b64  	%rd1632, %rd1624, %rd1631;
	xor.b64  	%rd1633, %rd1632, %rd1576;
	add.s64 	%rd1634, %rd1552, %rd318;
	add.s64 	%rd1635, %rd1634, %rd1633;
	add.s64 	%rd1636, %rd1635, %rd1630;
	add.s64 	%rd1637, %rd1636, -4116276920077217854;
	mov.b64 	{%r2226, %r2227}, %rd1625;
	shf.l.wrap.b32 	%r2228, %r2227, %r2226, 4;
	shf.l.wrap.b32 	%r2229, %r2226, %r2227, 4;
	mov.b64 	%rd1638, {%r2229, %r2228};
	shf.l.wrap.b32 	%r2230, %r2226, %r2227, 30;
	shf.l.wrap.b32 	%r2231, %r2227, %r2226, 30;
	mov.b64 	%rd1639, {%r2231, %r2230};
	xor.b64  	%rd1640, %rd1638, %rd1639;
	shf.l.wrap.b32 	%r2232, %r2226, %r2227, 25;
	shf.l.wrap.b32 	%r2233, %r2227, %r2226, 25;
	mov.b64 	%rd1641, {%r2233, %r2232};
	xor.b64  	%rd1642, %rd1640, %rd1641;
	and.b64  	%rd1643, %rd1625, %rd1601;
	or.b64  	%rd1644, %rd1625, %rd1601;
	and.b64  	%rd1645, %rd1644, %rd1577;
	or.b64  	%rd1646, %rd1645, %rd1643;
	add.s64 	%rd1647, %rd1642, %rd1646;
	add.s64 	%rd1648, %rd1637, %rd1553;
	add.s64 	%rd1649, %rd1647, %rd1637;
	mov.b64 	{%r2234, %r2235}, %rd1648;
	shf.l.wrap.b32 	%r2236, %r2235, %r2234, 18;
	shf.l.wrap.b32 	%r2237, %r2234, %r2235, 18;
	mov.b64 	%rd1650, {%r2237, %r2236};
	shf.l.wrap.b32 	%r2238, %r2235, %r2234, 14;
	shf.l.wrap.b32 	%r2239, %r2234, %r2235, 14;
	mov.b64 	%rd1651, {%r2239, %r2238};
	xor.b64  	%rd1652, %rd1650, %rd1651;
	shf.l.wrap.b32 	%r2240, %r2234, %r2235, 23;
	shf.l.wrap.b32 	%r2241, %r2235, %r2234, 23;
	mov.b64 	%rd1653, {%r2241, %r2240};
	xor.b64  	%rd1654, %rd1652, %rd1653;
	xor.b64  	%rd1655, %rd1624, %rd1600;
	and.b64  	%rd1656, %rd1648, %rd1655;
	xor.b64  	%rd1657, %rd1656, %rd1600;
	add.s64 	%rd1658, %rd1576, %rd331;
	add.s64 	%rd1659, %rd1658, %rd1657;
	add.s64 	%rd1660, %rd1659, %rd1654;
	add.s64 	%rd1661, %rd1660, -3051310485924567259;
	mov.b64 	{%r2242, %r2243}, %rd1649;
	shf.l.wrap.b32 	%r2244, %r2243, %r2242, 4;
	shf.l.wrap.b32 	%r2245, %r2242, %r2243, 4;
	mov.b64 	%rd1662, {%r2245, %r2244};
	shf.l.wrap.b32 	%r2246, %r2242, %r2243, 30;
	shf.l.wrap.b32 	%r2247, %r2243, %r2242, 30;
	mov.b64 	%rd1663, {%r2247, %r2246};
	xor.b64  	%rd1664, %rd1662, %rd1663;
	shf.l.wrap.b32 	%r2248, %r2242, %r2243, 25;
	shf.l.wrap.b32 	%r2249, %r2243, %r2242, 25;
	mov.b64 	%rd1665, {%r2249, %r2248};
	xor.b64  	%rd1666, %rd1664, %rd1665;
	and.b64  	%rd1667, %rd1649, %rd1625;
	or.b64  	%rd1668, %rd1649, %rd1625;
	and.b64  	%rd1669, %rd1668, %rd1601;
	or.b64  	%rd1670, %rd1669, %rd1667;
	add.s64 	%rd1671, %rd1666, %rd1670;
	add.s64 	%rd1672, %rd1661, %rd1577;
	add.s64 	%rd1673, %rd1671, %rd1661;
	mov.b64 	{%r2250, %r2251}, %rd1672;
	shf.l.wrap.b32 	%r2252, %r2251, %r2250, 18;
	shf.l.wrap.b32 	%r2253, %r2250, %r2251, 18;
	mov.b64 	%rd1674, {%r2253, %r2252};
	shf.l.wrap.b32 	%r2254, %r2251, %r2250, 14;
	shf.l.wrap.b32 	%r2255, %r2250, %r2251, 14;
	mov.b64 	%rd1675, {%r2255, %r2254};
	xor.b64  	%rd1676, %rd1674, %rd1675;
	shf.l.wrap.b32 	%r2256, %r2250, %r2251, 23;
	shf.l.wrap.b32 	%r2257, %r2251, %r2250, 23;
	mov.b64 	%rd1677, {%r2257, %r2256};
	xor.b64  	%rd1678, %rd1676, %rd1677;
	xor.b64  	%rd1679, %rd1648, %rd1624;
	and.b64  	%rd1680, %rd1672, %rd1679;
	xor.b64  	%rd1681, %rd1680, %rd1624;
	add.s64 	%rd1682, %rd344, %rd1600;
	add.s64 	%rd1683, %rd1682, %rd1681;
	add.s64 	%rd1684, %rd1683, %rd1678;
	add.s64 	%rd1685, %rd1684, 489312712824947311;
	mov.b64 	{%r2258, %r2259}, %rd1673;
	shf.l.wrap.b32 	%r2260, %r2259, %r2258, 4;
	shf.l.wrap.b32 	%r2261, %r2258, %r2259, 4;
	mov.b64 	%rd1686, {%r2261, %r2260};
	shf.l.wrap.b32 	%r2262, %r2258, %r2259, 30;
	shf.l.wrap.b32 	%r2263, %r2259, %r2258, 30;
	mov.b64 	%rd1687, {%r2263, %r2262};
	xor.b64  	%rd1688, %rd1686, %rd1687;
	shf.l.wrap.b32 	%r2264, %r2258, %r2259, 25;
	shf.l.wrap.b32 	%r2265, %r2259, %r2258, 25;
	mov.b64 	%rd1689, {%r2265, %r2264};
	xor.b64  	%rd1690, %rd1688, %rd1689;
	and.b64  	%rd1691, %rd1673, %rd1649;
	or.b64  	%rd1692, %rd1673, %rd1649;
	and.b64  	%rd1693, %rd1692, %rd1625;
	or.b64  	%rd1694, %rd1693, %rd1691;
	add.s64 	%rd1695, %rd1690, %rd1694;
	add.s64 	%rd1696, %rd1685, %rd1601;
	add.s64 	%rd1697, %rd1695, %rd1685;
	mov.b64 	{%r2266, %r2267}, %rd1696;
	shf.l.wrap.b32 	%r2268, %r2267, %r2266, 18;
	shf.l.wrap.b32 	%r2269, %r2266, %r2267, 18;
	mov.b64 	%rd1698, {%r2269, %r2268};
	shf.l.wrap.b32 	%r2270, %r2267, %r2266, 14;
	shf.l.wrap.b32 	%r2271, %r2266, %r2267, 14;
	mov.b64 	%rd1699, {%r2271, %r2270};
	xor.b64  	%rd1700, %rd1698, %rd1699;
	shf.l.wrap.b32 	%r2272, %r2266, %r2267, 23;
	shf.l.wrap.b32 	%r2273, %r2267, %r2266, 23;
	mov.b64 	%rd1701, {%r2273, %r2272};
	xor.b64  	%rd1702, %rd1700, %rd1701;
	xor.b64  	%rd1703, %rd1672, %rd1648;
	and.b64  	%rd1704, %rd1696, %rd1703;
	xor.b64  	%rd1705, %rd1704, %rd1648;
	add.s64 	%rd1706, %rd357, %rd1624;
	add.s64 	%rd1707, %rd1706, %rd1705;
	add.s64 	%rd1708, %rd1707, %rd1702;
	add.s64 	%rd1709, %rd1708, 1452737877330783856;
	mov.b64 	{%r2274, %r2275}, %rd1697;
	shf.l.wrap.b32 	%r2276, %r2275, %r2274, 4;
	shf.l.wrap.b32 	%r2277, %r2274, %r2275, 4;
	mov.b64 	%rd1710, {%r2277, %r2276};
	shf.l.wrap.b32 	%r2278, %r2274, %r2275, 30;
	shf.l.wrap.b32 	%r2279, %r2275, %r2274, 30;
	mov.b64 	%rd1711, {%r2279, %r2278};
	xor.b64  	%rd1712, %rd1710, %rd1711;
	shf.l.wrap.b32 	%r2280, %r2274, %r2275, 25;
	shf.l.wrap.b32 	%r2281, %r2275, %r2274, 25;
	mov.b64 	%rd1713, {%r2281, %r2280};
	xor.b64  	%rd1714, %rd1712, %rd1713;
	and.b64  	%rd1715, %rd1697, %rd1673;
	or.b64  	%rd1716, %rd1697, %rd1673;
	and.b64  	%rd1717, %rd1716, %rd1649;
	or.b64  	%rd1718, %rd1717, %rd1715;
	add.s64 	%rd1719, %rd1714, %rd1718;
	add.s64 	%rd1720, %rd1709, %rd1625;
	add.s64 	%rd1721, %rd1719, %rd1709;
	mov.b64 	{%r2282, %r2283}, %rd1720;
	shf.l.wrap.b32 	%r2284, %r2283, %r2282, 18;
	shf.l.wrap.b32 	%r2285, %r2282, %r2283, 18;
	mov.b64 	%rd1722, {%r2285, %r2284};
	shf.l.wrap.b32 	%r2286, %r2283, %r2282, 14;
	shf.l.wrap.b32 	%r2287, %r2282, %r2283, 14;
	mov.b64 	%rd1723, {%r2287, %r2286};
	xor.b64  	%rd1724, %rd1722, %rd1723;
	shf.l.wrap.b32 	%r2288, %r2282, %r2283, 23;
	shf.l.wrap.b32 	%r2289, %r2283, %r2282, 23;
	mov.b64 	%rd1725, {%r2289, %r2288};
	xor.b64  	%rd1726, %rd1724, %rd1725;
	xor.b64  	%rd1727, %rd1696, %rd1672;
	and.b64  	%rd1728, %rd1720, %rd1727;
	xor.b64  	%rd1729, %rd1728, %rd1672;
	add.s64 	%rd1730, %rd1729, %rd1648;
	add.s64 	%rd1731, %rd1730, %rd1726;
	add.s64 	%rd1732, %rd1731, %rd370;
	add.s64 	%rd1733, %rd1732, 2861767655752347644;
	mov.b64 	{%r2290, %r2291}, %rd1721;
	shf.l.wrap.b32 	%r2292, %r2291, %r2290, 4;
	shf.l.wrap.b32 	%r2293, %r2290, %r2291, 4;
	mov.b64 	%rd1734, {%r2293, %r2292};
	shf.l.wrap.b32 	%r2294, %r2290, %r2291, 30;
	shf.l.wrap.b32 	%r2295, %r2291, %r2290, 30;
	mov.b64 	%rd1735, {%r2295, %r2294};
	xor.b64  	%rd1736, %rd1734, %rd1735;
	shf.l.wrap.b32 	%r2296, %r2290, %r2291, 25;
	shf.l.wrap.b32 	%r2297, %r2291, %r2290, 25;
	mov.b64 	%rd1737, {%r2297, %r2296};
	xor.b64  	%rd1738, %rd1736, %rd1737;
	and.b64  	%rd1739, %rd1721, %rd1697;
	or.b64  	%rd1740, %rd1721, %rd1697;
	and.b64  	%rd1741, %rd1740, %rd1673;
	or.b64  	%rd1742, %rd1741, %rd1739;
	add.s64 	%rd1743, %rd1738, %rd1742;
	add.s64 	%rd1744, %rd1733, %rd1649;
	add.s64 	%rd1745, %rd1743, %rd1733;
	mov.b64 	{%r2298, %r2299}, %rd1744;
	shf.l.wrap.b32 	%r2300, %r2299, %r2298, 18;
	shf.l.wrap.b32 	%r2301, %r2298, %r2299, 18;
	mov.b64 	%rd1746, {%r2301, %r2300};
	shf.l.wrap.b32 	%r2302, %r2299, %r2298, 14;
	shf.l.wrap.b32 	%r2303, %r2298, %r2299, 14;
	mov.b64 	%rd1747, {%r2303, %r2302};
	xor.b64  	%rd1748, %rd1746, %rd1747;
	shf.l.wrap.b32 	%r2304, %r2298, %r2299, 23;
	shf.l.wrap.b32 	%r2305, %r2299, %r2298, 23;
	mov.b64 	%rd1749, {%r2305, %r2304};
	xor.b64  	%rd1750, %rd1748, %rd1749;
	xor.b64  	%rd1751, %rd1720, %rd1696;
	and.b64  	%rd1752, %rd1744, %rd1751;
	xor.b64  	%rd1753, %rd1752, %rd1696;
	add.s64 	%rd1754, %rd1672, %rd383;
	add.s64 	%rd1755, %rd1754, %rd1753;
	add.s64 	%rd1756, %rd1755, %rd1750;
	add.s64 	%rd1757, %rd1756, 3322285676063803686;
	mov.b64 	{%r2306, %r2307}, %rd1745;
	shf.l.wrap.b32 	%r2308, %r2307, %r2306, 4;
	shf.l.wrap.b32 	%r2309, %r2306, %r2307, 4;
	mov.b64 	%rd1758, {%r2309, %r2308};
	shf.l.wrap.b32 	%r2310, %r2306, %r2307, 30;
	shf.l.wrap.b32 	%r2311, %r2307, %r2306, 30;
	mov.b64 	%rd1759, {%r2311, %r2310};
	xor.b64  	%rd1760, %rd1758, %rd1759;
	shf.l.wrap.b32 	%r2312, %r2306, %r2307, 25;
	shf.l.wrap.b32 	%r2313, %r2307, %r2306, 25;
	mov.b64 	%rd1761, {%r2313, %r2312};
	xor.b64  	%rd1762, %rd1760, %rd1761;
	and.b64  	%rd1763, %rd1745, %rd1721;
	or.b64  	%rd1764, %rd1745, %rd1721;
	and.b64  	%rd1765, %rd1764, %rd1697;
	or.b64  	%rd1766, %rd1765, %rd1763;
	add.s64 	%rd1767, %rd1762, %rd1766;
	add.s64 	%rd1768, %rd1757, %rd1673;
	add.s64 	%rd1769, %rd1767, %rd1757;
	mov.b64 	{%r2314, %r2315}, %rd1768;
	shf.l.wrap.b32 	%r2316, %r2315, %r2314, 18;
	shf.l.wrap.b32 	%r2317, %r2314, %r2315, 18;
	mov.b64 	%rd1770, {%r2317, %r2316};
	shf.l.wrap.b32 	%r2318, %r2315, %r2314, 14;
	shf.l.wrap.b32 	%r2319, %r2314, %r2315, 14;
	mov.b64 	%rd1771, {%r2319, %r2318};
	xor.b64  	%rd1772, %rd1770, %rd1771;
	shf.l.wrap.b32 	%r2320, %r2314, %r2315, 23;
	shf.l.wrap.b32 	%r2321, %r2315, %r2314, 23;
	mov.b64 	%rd1773, {%r2321, %r2320};
	xor.b64  	%rd1774, %rd1772, %rd1773;
	xor.b64  	%rd1775, %rd1744, %rd1720;
	and.b64  	%rd1776, %rd1768, %rd1775;
	xor.b64  	%rd1777, %rd1776, %rd1720;
	add.s64 	%rd1778, %rd1696, %rd396;
	add.s64 	%rd1779, %rd1778, %rd1777;
	add.s64 	%rd1780, %rd1779, %rd1774;
	add.s64 	%rd1781, %rd1780, 5560940570517711597;
	mov.b64 	{%r2322, %r2323}, %rd1769;
	shf.l.wrap.b32 	%r2324, %r2323, %r2322, 4;
	shf.l.wrap.b32 	%r2325, %r2322, %r2323, 4;
	mov.b64 	%rd1782, {%r2325, %r2324};
	shf.l.wrap.b32 	%r2326, %r2322, %r2323, 30;
	shf.l.wrap.b32 	%r2327, %r2323, %r2322, 30;
	mov.b64 	%rd1783, {%r2327, %r2326};
	xor.b64  	%rd1784, %rd1782, %rd1783;
	shf.l.wrap.b32 	%r2328, %r2322, %r2323, 25;
	shf.l.wrap.b32 	%r2329, %r2323, %r2322, 25;
	mov.b64 	%rd1785, {%r2329, %r2328};
	xor.b64  	%rd1786, %rd1784, %rd1785;
	and.b64  	%rd1787, %rd1769, %rd1745;
	or.b64  	%rd1788, %rd1769, %rd1745;
	and.b64  	%rd1789, %rd1788, %rd1721;
	or.b64  	%rd1790, %rd1789, %rd1787;
	add.s64 	%rd1791, %rd1786, %rd1790;
	add.s64 	%rd1792, %rd1781, %rd1697;
	add.s64 	%rd1793, %rd1791, %rd1781;
	mov.b64 	{%r2330, %r2331}, %rd1792;
	shf.l.wrap.b32 	%r2332, %r2331, %r2330, 18;
	shf.l.wrap.b32 	%r2333, %r2330, %r2331, 18;
	mov.b64 	%rd1794, {%r2333, %r2332};
	shf.l.wrap.b32 	%r2334, %r2331, %r2330, 14;
	shf.l.wrap.b32 	%r2335, %r2330, %r2331, 14;
	mov.b64 	%rd1795, {%r2335, %r2334};
	xor.b64  	%rd1796, %rd1794, %rd1795;
	shf.l.wrap.b32 	%r2336, %r2330, %r2331, 23;
	shf.l.wrap.b32 	%r2337, %r2331, %r2330, 23;
	mov.b64 	%rd1797, {%r2337, %r2336};
	xor.b64  	%rd1798, %rd1796, %rd1797;
	xor.b64  	%rd1799, %rd1768, %rd1744;
	and.b64  	%rd1800, %rd1792, %rd1799;
	xor.b64  	%rd1801, %rd1800, %rd1744;
	add.s64 	%rd1802, %rd1720, %rd409;
	add.s64 	%rd1803, %rd1802, %rd1801;
	add.s64 	%rd1804, %rd1803, %rd1798;
	add.s64 	%rd1805, %rd1804, 5996557281743188959;
	mov.b64 	{%r2338, %r2339}, %rd1793;
	shf.l.wrap.b32 	%r2340, %r2339, %r2338, 4;
	shf.l.wrap.b32 	%r2341, %r2338, %r2339, 4;
	mov.b64 	%rd1806, {%r2341, %r2340};
	shf.l.wrap.b32 	%r2342, %r2338, %r2339, 30;
	shf.l.wrap.b32 	%r2343, %r2339, %r2338, 30;
	mov.b64 	%rd1807, {%r2343, %r2342};
	xor.b64  	%rd1808, %rd1806, %rd1807;
	shf.l.wrap.b32 	%r2344, %r2338, %r2339, 25;
	shf.l.wrap.b32 	%r2345, %r2339, %r2338, 25;
	mov.b64 	%rd1809, {%r2345, %r2344};
	xor.b64  	%rd1810, %rd1808, %rd1809;
	and.b64  	%rd1811, %rd1793, %rd1769;
	or.b64  	%rd1812, %rd1793, %rd1769;
	and.b64  	%rd1813, %rd1812, %rd1745;
	or.b64  	%rd1814, %rd1813, %rd1811;
	add.s64 	%rd1815, %rd1810, %rd1814;
	add.s64 	%rd1816, %rd1805, %rd1721;
	add.s64 	%rd1817, %rd1815, %rd1805;
	mov.b64 	{%r2346, %r2347}, %rd1816;
	shf.l.wrap.b32 	%r2348, %r2347, %r2346, 18;
	shf.l.wrap.b32 	%r2349, %r2346, %r2347, 18;
	mov.b64 	%rd1818, {%r2349, %r2348};
	shf.l.wrap.b32 	%r2350, %r2347, %r2346, 14;
	shf.l.wrap.b32 	%r2351, %r2346, %r2347, 14;
	mov.b64 	%rd1819, {%r2351, %r2350};
	xor.b64  	%rd1820, %rd1818, %rd1819;
	shf.l.wrap.b32 	%r2352, %r2346, %r2347, 23;
	shf.l.wrap.b32 	%r2353, %r2347, %r2346, 23;
	mov.b64 	%rd1821, {%r2353, %r2352};
	xor.b64  	%rd1822, %rd1820, %rd1821;
	xor.b64  	%rd1823, %rd1792, %rd1768;
	and.b64  	%rd1824, %rd1816, %rd1823;
	xor.b64  	%rd1825, %rd1824, %rd1768;
	add.s64 	%rd1826, %rd1744, %rd422;
	add.s64 	%rd1827, %rd1826, %rd1825;
	add.s64 	%rd1828, %rd1827, %rd1822;
	add.s64 	%rd1829, %rd1828, 7280758554555802590;
	mov.b64 	{%r2354, %r2355}, %rd1817;
	shf.l.wrap.b32 	%r2356, %r2355, %r2354, 4;
	shf.l.wrap.b32 	%r2357, %r2354, %r2355, 4;
	mov.b64 	%rd1830, {%r2357, %r2356};
	shf.l.wrap.b32 	%r2358, %r2354, %r2355, 30;
	shf.l.wrap.b32 	%r2359, %r2355, %r2354, 30;
	mov.b64 	%rd1831, {%r2359, %r2358};
	xor.b64  	%rd1832, %rd1830, %rd1831;
	shf.l.wrap.b32 	%r2360, %r2354, %r2355, 25;
	shf.l.wrap.b32 	%r2361, %r2355, %r2354, 25;
	mov.b64 	%rd1833, {%r2361, %r2360};
	xor.b64  	%rd1834, %rd1832, %rd1833;
	and.b64  	%rd1835, %rd1817, %rd1793;
	or.b64  	%rd1836, %rd1817, %rd1793;
	and.b64  	%rd1837, %rd1836, %rd1769;
	or.b64  	%rd1838, %rd1837, %rd1835;
	add.s64 	%rd1839, %rd1834, %rd1838;
	add.s64 	%rd1840, %rd1829, %rd1745;
	add.s64 	%rd1841, %rd1839, %rd1829;
	mov.b64 	{%r2362, %r2363}, %rd1840;
	shf.l.wrap.b32 	%r2364, %r2363, %r2362, 18;
	shf.l.wrap.b32 	%r2365, %r2362, %r2363, 18;
	mov.b64 	%rd1842, {%r2365, %r2364};
	shf.l.wrap.b32 	%r2366, %r2363, %r2362, 14;
	shf.l.wrap.b32 	%r2367, %r2362, %r2363, 14;
	mov.b64 	%rd1843, {%r2367, %r2366};
	xor.b64  	%rd1844, %rd1842, %rd1843;
	shf.l.wrap.b32 	%r2368, %r2362, %r2363, 23;
	shf.l.wrap.b32 	%r2369, %r2363, %r2362, 23;
	mov.b64 	%rd1845, {%r2369, %r2368};
	xor.b64  	%rd1846, %rd1844, %rd1845;
	xor.b64  	%rd1847, %rd1816, %rd1792;
	and.b64  	%rd1848, %rd1840, %rd1847;
	xor.b64  	%rd1849, %rd1848, %rd1792;
	add.s64 	%rd1850, %rd1768, %rd435;
	add.s64 	%rd1851, %rd1850, %rd1849;
	add.s64 	%rd1852, %rd1851, %rd1846;
	add.s64 	%rd1853, %rd1852, 8532644243296465576;
	mov.b64 	{%r2370, %r2371}, %rd1841;
	shf.l.wrap.b32 	%r2372, %r2371, %r2370, 4;
	shf.l.wrap.b32 	%r2373, %r2370, %r2371, 4;
	mov.b64 	%rd1854, {%r2373, %r2372};
	shf.l.wrap.b32 	%r2374, %r2370, %r2371, 30;
	shf.l.wrap.b32 	%r2375, %r2371, %r2370, 30;
	mov.b64 	%rd1855, {%r2375, %r2374};
	xor.b64  	%rd1856, %rd1854, %rd1855;
	shf.l.wrap.b32 	%r2376, %r2370, %r2371, 25;
	shf.l.wrap.b32 	%r2377, %r2371, %r2370, 25;
	mov.b64 	%rd1857, {%r2377, %r2376};
	xor.b64  	%rd1858, %rd1856, %rd1857;
	and.b64  	%rd1859, %rd1841, %rd1817;
	or.b64  	%rd1860, %rd1841, %rd1817;
	and.b64  	%rd1861, %rd1860, %rd1793;
	or.b64  	%rd1862, %rd1861, %rd1859;
	add.s64 	%rd1863, %rd1858, %rd1862;
	add.s64 	%rd1864, %rd1853, %rd1769;
	add.s64 	%rd1865, %rd1863, %rd1853;
	mov.b64 	{%r2378, %r2379}, %rd1864;
	shf.l.wrap.b32 	%r2380, %r2379, %r2378, 18;
	shf.l.wrap.b32 	%r2381, %r2378, %r2379, 18;
	mov.b64 	%rd1866, {%r2381, %r2380};
	shf.l.wrap.b32 	%r2382, %r2379, %r2378, 14;
	shf.l.wrap.b32 	%r2383, %r2378, %r2379, 14;
	mov.b64 	%rd1867, {%r2383, %r2382};
	xor.b64  	%rd1868, %rd1866, %rd1867;
	shf.l.wrap.b32 	%r2384, %r2378, %r2379, 23;
	shf.l.wrap.b32 	%r2385, %r2379, %r2378, 23;
	mov.b64 	%rd1869, {%r2385, %r2384};
	xor.b64  	%rd1870, %rd1868, %rd1869;
	xor.b64  	%rd1871, %rd1840, %rd1816;
	and.b64  	%rd1872, %rd1864, %rd1871;
	xor.b64  	%rd1873, %rd1872, %rd1816;
	add.s64 	%rd1874, %rd448, %rd1792;
	add.s64 	%rd1875, %rd1874, %rd1873;
	add.s64 	%rd1876, %rd1875, %rd1870;
	add.s64 	%rd1877, %rd1876, -9096487096722542874;
	mov.b64 	{%r2386, %r2387}, %rd1865;
	shf.l.wrap.b32 	%r2388, %r2387, %r2386, 4;
	shf.l.wrap.b32 	%r2389, %r2386, %r2387, 4;
	mov.b64 	%rd1878, {%r2389, %r2388};
	shf.l.wrap.b32 	%r2390, %r2386, %r2387, 30;
	shf.l.wrap.b32 	%r2391, %r2387, %r2386, 30;
	mov.b64 	%rd1879, {%r2391, %r2390};
	xor.b64  	%rd1880, %rd1878, %rd1879;
	shf.l.wrap.b32 	%r2392, %r2386, %r2387, 25;
	shf.l.wrap.b32 	%r2393, %r2387, %r2386, 25;
	mov.b64 	%rd1881, {%r2393, %r2392};
	xor.b64  	%rd1882, %rd1880, %rd1881;
	and.b64  	%rd1883, %rd1865, %rd1841;
	or.b64  	%rd1884, %rd1865, %rd1841;
	and.b64  	%rd1885, %rd1884, %rd1817;
	or.b64  	%rd1886, %rd1885, %rd1883;
	add.s64 	%rd1887, %rd1882, %rd1886;
	add.s64 	%rd1888, %rd1877, %rd1793;
	add.s64 	%rd1889, %rd1887, %rd1877;
	mov.b64 	{%r2394, %r2395}, %rd1888;
	shf.l.wrap.b32 	%r2396, %r2395, %r2394, 18;
	shf.l.wrap.b32 	%r2397, %r2394, %r2395, 18;
	mov.b64 	%rd1890, {%r2397, %r2396};
	shf.l.wrap.b32 	%r2398, %r2395, %r2394, 14;
	shf.l.wrap.b32 	%r2399, %r2394, %r2395, 14;
	mov.b64 	%rd1891, {%r2399, %r2398};
	xor.b64  	%rd1892, %rd1890, %rd1891;
	shf.l.wrap.b32 	%r2400, %r2394, %r2395, 23;
	shf.l.wrap.b32 	%r2401, %r2395, %r2394, 23;
	mov.b64 	%rd1893, {%r2401, %r2400};
	xor.b64  	%rd1894, %rd1892, %rd1893;
	xor.b64  	%rd1895, %rd1864, %rd1840;
	and.b64  	%rd1896, %rd1888, %rd1895;
	xor.b64  	%rd1897, %rd1896, %rd1840;
	add.s64 	%rd1898, %rd461, %rd1816;
	add.s64 	%rd1899, %rd1898, %rd1897;
	add.s64 	%rd1900, %rd1899, %rd1894;
	add.s64 	%rd1901, %rd1900, -7894198246740708037;
	mov.b64 	{%r2402, %r2403}, %rd1889;
	shf.l.wrap.b32 	%r2404, %r2403, %r2402, 4;
	shf.l.wrap.b32 	%r2405, %r2402, %r2403, 4;
	mov.b64 	%rd1902, {%r2405, %r2404};
	shf.l.wrap.b32 	%r2406, %r2402, %r2403, 30;
	shf.l.wrap.b32 	%r2407, %r2403, %r2402, 30;
	mov.b64 	%rd1903, {%r2407, %r2406};
	xor.b64  	%rd1904, %rd1902, %rd1903;
	shf.l.wrap.b32 	%r2408, %r2402, %r2403, 25;
	shf.l.wrap.b32 	%r2409, %r2403, %r2402, 25;
	mov.b64 	%rd1905, {%r2409, %r2408};
	xor.b64  	%rd1906, %rd1904, %rd1905;
	and.b64  	%rd1907, %rd1889, %rd1865;
	or.b64  	%rd1908, %rd1889, %rd1865;
	and.b64  	%rd1909, %rd1908, %rd1841;
	or.b64  	%rd1910, %rd1909, %rd1907;
	add.s64 	%rd1911, %rd1906, %rd1910;
	add.s64 	%rd1912, %rd1901, %rd1817;
	add.s64 	%rd1913, %rd1911, %rd1901;
	mov.b64 	{%r2410, %r2411}, %rd1912;
	shf.l.wrap.b32 	%r2412, %r2411, %r2410, 18;
	shf.l.wrap.b32 	%r2413, %r2410, %r2411, 18;
	mov.b64 	%rd1914, {%r2413, %r2412};
	shf.l.wrap.b32 	%r2414, %r2411, %r2410, 14;
	shf.l.wrap.b32 	%r2415, %r2410, %r2411, 14;
	mov.b64 	%rd1915, {%r2415, %r2414};
	xor.b64  	%rd1916, %rd1914, %rd1915;
	shf.l.wrap.b32 	%r2416, %r2410, %r2411, 23;
	shf.l.wrap.b32 	%r2417, %r2411, %r2410, 23;
	mov.b64 	%rd1917, {%r2417, %r2416};
	xor.b64  	%rd1918, %rd1916, %rd1917;
	xor.b64  	%rd1919, %rd1888, %rd1864;
	and.b64  	%rd1920, %rd1912, %rd1919;
	xor.b64  	%rd1921, %rd1920, %rd1864;
	add.s64 	%rd1922, %rd1921, %rd1840;
	add.s64 	%rd1923, %rd1922, %rd1918;
	add.s64 	%rd1924, %rd1923, %rd474;
	add.s64 	%rd1925, %rd1924, -6719396339535248540;
	mov.b64 	{%r2418, %r2419}, %rd1913;
	shf.l.wrap.b32 	%r2420, %r2419, %r2418, 4;
	shf.l.wrap.b32 	%r2421, %r2418, %r2419, 4;
	mov.b64 	%rd1926, {%r2421, %r2420};
	shf.l.wrap.b32 	%r2422, %r2418, %r2419, 30;
	shf.l.wrap.b32 	%r2423, %r2419, %r2418, 30;
	mov.b64 	%rd1927, {%r2423, %r2422};
	xor.b64  	%rd1928, %rd1926, %rd1927;
	shf.l.wrap.b32 	%r2424, %r2418, %r2419, 25;
	shf.l.wrap.b32 	%r2425, %r2419, %r2418, 25;
	mov.b64 	%rd1929, {%r2425, %r2424};
	xor.b64  	%rd1930, %rd1928, %rd1929;
	and.b64  	%rd1931, %rd1913, %rd1889;
	or.b64  	%rd1932, %rd1913, %rd1889;
	and.b64  	%rd1933, %rd1932, %rd1865;
	or.b64  	%rd1934, %rd1933, %rd1931;
	add.s64 	%rd1935, %rd1930, %rd1934;
	add.s64 	%rd1936, %rd1925, %rd1841;
	add.s64 	%rd1937, %rd1935, %rd1925;
	mov.b64 	{%r2426, %r2427}, %rd1936;
	shf.l.wrap.b32 	%r2428, %r2427, %r2426, 18;
	shf.l.wrap.b32 	%r2429, %r2426, %r2427, 18;
	mov.b64 	%rd1938, {%r2429, %r2428};
	shf.l.wrap.b32 	%r2430, %r2427, %r2426, 14;
	shf.l.wrap.b32 	%r2431, %r2426, %r2427, 14;
	mov.b64 	%rd1939, {%r2431, %r2430};
	xor.b64  	%rd1940, %rd1938, %rd1939;
	shf.l.wrap.b32 	%r2432, %r2426, %r2427, 23;
	shf.l.wrap.b32 	%r2433, %r2427, %r2426, 23;
	mov.b64 	%rd1941, {%r2433, %r2432};
	xor.b64  	%rd1942, %rd1940, %rd1941;
	xor.b64  	%rd1943, %rd1912, %rd1888;
	and.b64  	%rd1944, %rd1936, %rd1943;
	xor.b64  	%rd1945, %rd1944, %rd1888;
	add.s64 	%rd1946, %rd1864, %rd487;
	add.s64 	%rd1947, %rd1946, %rd1945;
	add.s64 	%rd1948, %rd1947, %rd1942;
	add.s64 	%rd1949, %rd1948, -6333637450476146687;
	mov.b64 	{%r2434, %r2435}, %rd1937;
	shf.l.wrap.b32 	%r2436, %r2435, %r2434, 4;
	shf.l.wrap.b32 	%r2437, %r2434, %r2435, 4;
	mov.b64 	%rd1950, {%r2437, %r2436};
	shf.l.wrap.b32 	%r2438, %r2434, %r2435, 30;
	shf.l.wrap.b32 	%r2439, %r2435, %r2434, 30;
	mov.b64 	%rd1951, {%r2439, %r2438};
	xor.b64  	%rd1952, %rd1950, %rd1951;
	shf.l.wrap.b32 	%r2440, %r2434, %r2435, 25;
	shf.l.wrap.b32 	%r2441, %r2435, %r2434, 25;
	mov.b64 	%rd1953, {%r2441, %r2440};
	xor.b64  	%rd1954, %rd1952, %rd1953;
	and.b64  	%rd1955, %rd1937, %rd1913;
	or.b64  	%rd1956, %rd1937, %rd1913;
	and.b64  	%rd1957, %rd1956, %rd1889;
	or.b64  	%rd1958, %rd1957, %rd1955;
	add.s64 	%rd1959, %rd1954, %rd1958;
	add.s64 	%rd1960, %rd1949, %rd1865;
	add.s64 	%rd1961, %rd1959, %rd1949;
	mov.b64 	{%r2442, %r2443}, %rd1960;
	shf.l.wrap.b32 	%r2444, %r2443, %r2442, 18;
	shf.l.wrap.b32 	%r2445, %r2442, %r2443, 18;
	mov.b64 	%rd1962, {%r2445, %r2444};
	shf.l.wrap.b32 	%r2446, %r2443, %r2442, 14;
	shf.l.wrap.b32 	%r2447, %r2442, %r2443, 14;
	mov.b64 	%rd1963, {%r2447, %r2446};
	xor.b64  	%rd1964, %rd1962, %rd1963;
	shf.l.wrap.b32 	%r2448, %r2442, %r2443, 23;
	shf.l.wrap.b32 	%r2449, %r2443, %r2442, 23;
	mov.b64 	%rd1965, {%r2449, %r2448};
	xor.b64  	%rd1966, %rd1964, %rd1965;
	xor.b64  	%rd1967, %rd1936, %rd1912;
	and.b64  	%rd1968, %rd1960, %rd1967;
	xor.b64  	%rd1969, %rd1968, %rd1912;
	add.s64 	%rd1970, %rd1888, %rd500;
	add.s64 	%rd1971, %rd1970, %rd1969;
	add.s64 	%rd1972, %rd1971, %rd1966;
	add.s64 	%rd1973, %rd1972, -4446306890439682159;
	mov.b64 	{%r2450, %r2451}, %rd1961;
	shf.l.wrap.b32 	%r2452, %r2451, %r2450, 4;
	shf.l.wrap.b32 	%r2453, %r2450, %r2451, 4;
	mov.b64 	%rd1974, {%r2453, %r2452};
	shf.l.wrap.b32 	%r2454, %r2450, %r2451, 30;
	shf.l.wrap.b32 	%r2455, %r2451, %r2450, 30;
	mov.b64 	%rd1975, {%r2455, %r2454};
	xor.b64  	%rd1976, %rd1974, %rd1975;
	shf.l.wrap.b32 	%r2456, %r2450, %r2451, 25;
	shf.l.wrap.b32 	%r2457, %r2451, %r2450, 25;
	mov.b64 	%rd1977, {%r2457, %r2456};
	xor.b64  	%rd1978, %rd1976, %rd1977;
	and.b64  	%rd1979, %rd1961, %rd1937;
	or.b64  	%rd1980, %rd1961, %rd1937;
	and.b64  	%rd1981, %rd1980, %rd1913;
	or.b64  	%rd1982, %rd1981, %rd1979;
	add.s64 	%rd1983, %rd1978, %rd1982;
	add.s64 	%rd1984, %rd1973, %rd1889;
	add.s64 	%rd1985, %rd1983, %rd1973;
	mov.b64 	{%r2458, %r2459}, %rd1984;
	shf.l.wrap.b32 	%r2460, %r2459, %r2458, 18;
	shf.l.wrap.b32 	%r2461, %r2458, %r2459, 18;
	mov.b64 	%rd1986, {%r2461, %r2460};
	shf.l.wrap.b32 	%r2462, %r2459, %r2458, 14;
	shf.l.wrap.b32 	%r2463, %r2458, %r2459, 14;
	mov.b64 	%rd1987, {%r2463, %r2462};
	xor.b64  	%rd1988, %rd1986, %rd1987;
	shf.l.wrap.b32 	%r2464, %r2458, %r2459, 23;
	shf.l.wrap.b32 	%r2465, %r2459, %r2458, 23;
	mov.b64 	%rd1989, {%r2465, %r2464};
	xor.b64  	%rd1990, %rd1988, %rd1989;
	xor.b64  	%rd1991, %rd1960, %rd1936;
	and.b64  	%rd1992, %rd1984, %rd1991;
	xor.b64  	%rd1993, %rd1992, %rd1936;
	add.s64 	%rd1994, %rd1912, %rd513;
	add.s64 	%rd1995, %rd1994, %rd1993;
	add.s64 	%rd1996, %rd1995, %rd1990;
	add.s64 	%rd1997, %rd1996, -4076793802049405392;
	mov.b64 	{%r2466, %r2467}, %rd1985;
	shf.l.wrap.b32 	%r2468, %r2467, %r2466, 4;
	shf.l.wrap.b32 	%r2469, %r2466, %r2467, 4;
	mov.b64 	%rd1998, {%r2469, %r2468};
	shf.l.wrap.b32 	%r2470, %r2466, %r2467, 30;
	shf.l.wrap.b32 	%r2471, %r2467, %r2466, 30;
	mov.b64 	%rd1999, {%r2471, %r2470};
	xor.b64  	%rd2000, %rd1998, %rd1999;
	shf.l.wrap.b32 	%r2472, %r2466, %r2467, 25;
	shf.l.wrap.b32 	%r2473, %r2467, %r2466, 25;
	mov.b64 	%rd2001, {%r2473, %r2472};
	xor.b64  	%rd2002, %rd2000, %rd2001;
	and.b64  	%rd2003, %rd1985, %rd1961;
	or.b64  	%rd2004, %rd1985, %rd1961;
	and.b64  	%rd2005, %rd2004, %rd1937;
	or.b64  	%rd2006, %rd2005, %rd2003;
	add.s64 	%rd2007, %rd2002, %rd2006;
	add.s64 	%rd2008, %rd1997, %rd1913;
	add.s64 	%rd2009, %rd2007, %rd1997;
	mov.b64 	{%r2474, %r2475}, %rd2008;
	shf.l.wrap.b32 	%r2476, %r2475, %r2474, 18;
	shf.l.wrap.b32 	%r2477, %r2474, %r2475, 18;
	mov.b64 	%rd2010, {%r2477, %r2476};
	shf.l.wrap.b32 	%r2478, %r2475, %r2474, 14;
	shf.l.wrap.b32 	%r2479, %r2474, %r2475, 14;
	mov.b64 	%rd2011, {%r2479, %r2478};
	xor.b64  	%rd2012, %rd2010, %rd2011;
	shf.l.wrap.b32 	%r2480, %r2474, %r2475, 23;
	shf.l.wrap.b32 	%r2481, %r2475, %r2474, 23;
	mov.b64 	%rd2013, {%r2481, %r2480};
	xor.b64  	%rd2014, %rd2012, %rd2013;
	xor.b64  	%rd2015, %rd1984, %rd1960;
	and.b64  	%rd2016, %rd2008, %rd2015;
	xor.b64  	%rd2017, %rd2016, %rd1960;
	add.s64 	%rd2018, %rd1936, %rd526;
	add.s64 	%rd2019, %rd2018, %rd2017;
	add.s64 	%rd2020, %rd2019, %rd2014;
	add.s64 	%rd2021, %rd2020, -3345356375505022440;
	mov.b64 	{%r2482, %r2483}, %rd2009;
	shf.l.wrap.b32 	%r2484, %r2483, %r2482, 4;
	shf.l.wrap.b32 	%r2485, %r2482, %r2483, 4;
	mov.b64 	%rd2022, {%r2485, %r2484};
	shf.l.wrap.b32 	%r2486, %r2482, %r2483, 30;
	shf.l.wrap.b32 	%r2487, %r2483, %r2482, 30;
	mov.b64 	%rd2023, {%r2487, %r2486};
	xor.b64  	%rd2024, %rd2022, %rd2023;
	shf.l.wrap.b32 	%r2488, %r2482, %r2483, 25;
	shf.l.wrap.b32 	%r2489, %r2483, %r2482, 25;
	mov.b64 	%rd2025, {%r2489, %r2488};
	xor.b64  	%rd2026, %rd2024, %rd2025;
	and.b64  	%rd2027, %rd2009, %rd1985;
	or.b64  	%rd2028, %rd2009, %rd1985;
	and.b64  	%rd2029, %rd2028, %rd1961;
	or.b64  	%rd2030, %rd2029, %rd2027;
	add.s64 	%rd2031, %rd2026, %rd2030;
	add.s64 	%rd2032, %rd2021, %rd1937;
	add.s64 	%rd2033, %rd2031, %rd2021;
	mov.b64 	{%r2490, %r2491}, %rd2032;
	shf.l.wrap.b32 	%r2492, %r2491, %r2490, 18;
	shf.l.wrap.b32 	%r2493, %r2490, %r2491, 18;
	mov.b64 	%rd2034, {%r2493, %r2492};
	shf.l.wrap.b32 	%r2494, %r2491, %r2490, 14;
	shf.l.wrap.b32 	%r2495, %r2490, %r2491, 14;
	mov.b64 	%rd2035, {%r2495, %r2494};
	xor.b64  	%rd2036, %rd2034, %rd2035;
	shf.l.wrap.b32 	%r2496, %r2490, %r2491, 23;
	shf.l.wrap.b32 	%r2497, %r2491, %r2490, 23;
	mov.b64 	%rd2037, {%r2497, %r2496};
	xor.b64  	%rd2038, %rd2036, %rd2037;
	xor.b64  	%rd2039, %rd2008, %rd1984;
	and.b64  	%rd2040, %rd2032, %rd2039;
	xor.b64  	%rd2041, %rd2040, %rd1984;
	add.s64 	%rd2042, %rd1960, %rd539;
	add.s64 	%rd2043, %rd2042, %rd2041;
	add.s64 	%rd2044, %rd2043, %rd2038;
	add.s64 	%rd2045, %rd2044, -2983346525034927856;
	mov.b64 	{%r2498, %r2499}, %rd2033;
	shf.l.wrap.b32 	%r2500, %r2499, %r2498, 4;
	shf.l.wrap.b32 	%r2501, %r2498, %r2499, 4;
	mov.b64 	%rd2046, {%r2501, %r2500};
	shf.l.wrap.b32 	%r2502, %r2498, %r2499, 30;
	shf.l.wrap.b32 	%r2503, %r2499, %r2498, 30;
	mov.b64 	%rd2047, {%r2503, %r2502};
	xor.b64  	%rd2048, %rd2046, %rd2047;
	shf.l.wrap.b32 	%r2504, %r2498, %r2499, 25;
	shf.l.wrap.b32 	%r2505, %r2499, %r2498, 25;
	mov.b64 	%rd2049, {%r2505, %r2504};
	xor.b64  	%rd2050, %rd2048, %rd2049;
	and.b64  	%rd2051, %rd2033, %rd2009;
	or.b64  	%rd2052, %rd2033, %rd2009;
	and.b64  	%rd2053, %rd2052, %rd1985;
	or.b64  	%rd2054, %rd2053, %rd2051;
	add.s64 	%rd2055, %rd2050, %rd2054;
	add.s64 	%rd2056, %rd2045, %rd1961;
	add.s64 	%rd2057, %rd2055, %rd2045;
	mov.b64 	{%r2506, %r2507}, %rd2056;
	shf.l.wrap.b32 	%r2508, %r2507, %r2506, 18;
	shf.l.wrap.b32 	%r2509, %r2506, %r2507, 18;
	mov.b64 	%rd2058, {%r2509, %r2508};
	shf.l.wrap.b32 	%r2510, %r2507, %r2506, 14;
	shf.l.wrap.b32 	%r2511, %r2506, %r2507, 14;
	mov.b64 	%rd2059, {%r2511, %r2510};
	xor.b64  	%rd2060, %rd2058, %rd2059;
	shf.l.wrap.b32 	%r2512, %r2506, %r2507, 23;
	shf.l.wrap.b32 	%r2513, %r2507, %r2506, 23;
	mov.b64 	%rd2061, {%r2513, %r2512};
	xor.b64  	%rd2062, %rd2060, %rd2061;
	xor.b64  	%rd2063, %rd2032, %rd2008;
	and.b64  	%rd2064, %rd2056, %rd2063;
	xor.b64  	%rd2065, %rd2064, %rd2008;
	add.s64 	%rd2066, %rd552, %rd1984;
	add.s64 	%rd2067, %rd2066, %rd2065;
	add.s64 	%rd2068, %rd2067, %rd2062;
	add.s64 	%rd2069, %rd2068, -860691631967231958;
	mov.b64 	{%r2514, %r2515}, %rd2057;
	shf.l.wrap.b32 	%r2516, %r2515, %r2514, 4;
	shf.l.wrap.b32 	%r2517, %r2514, %r2515, 4;
	mov.b64 	%rd2070, {%r2517, %r2516};
	shf.l.wrap.b32 	%r2518, %r2514, %r2515, 30;
	shf.l.wrap.b32 	%r2519, %r2515, %r2514, 30;
	mov.b64 	%rd2071, {%r2519, %r2518};
	xor.b64  	%rd2072, %rd2070, %rd2071;
	shf.l.wrap.b32 	%r2520, %r2514, %r2515, 25;
	shf.l.wrap.b32 	%r2521, %r2515, %r2514, 25;
	mov.b64 	%rd2073, {%r2521, %r2520};
	xor.b64  	%rd2074, %rd2072, %rd2073;
	and.b64  	%rd2075, %rd2057, %rd2033;
	or.b64  	%rd2076, %rd2057, %rd2033;
	and.b64  	%rd2077, %rd2076, %rd2009;
	or.b64  	%rd2078, %rd2077, %rd2075;
	add.s64 	%rd2079, %rd2074, %rd2078;
	add.s64 	%rd2080, %rd2069, %rd1985;
	add.s64 	%rd2081, %rd2079, %rd2069;
	mov.b64 	{%r2522, %r2523}, %rd2080;
	shf.l.wrap.b32 	%r2524, %r2523, %r2522, 18;
	shf.l.wrap.b32 	%r2525, %r2522, %r2523, 18;
	mov.b64 	%rd2082, {%r2525, %r2524};
	shf.l.wrap.b32 	%r2526, %r2523, %r2522, 14;
	shf.l.wrap.b32 	%r2527, %r2522, %r2523, 14;
	mov.b64 	%rd2083, {%r2527, %r2526};
	xor.b64  	%rd2084, %rd2082, %rd2083;
	shf.l.wrap.b32 	%r2528, %r2522, %r2523, 23;
	shf.l.wrap.b32 	%r2529, %r2523, %r2522, 23;
	mov.b64 	%rd2085, {%r2529, %r2528};
	xor.b64  	%rd2086, %rd2084, %rd2085;
	xor.b64  	%rd2087, %rd2056, %rd2032;
	and.b64  	%rd2088, %rd2080, %rd2087;
	xor.b64  	%rd2089, %rd2088, %rd2032;
	add.s64 	%rd2090, %rd565, %rd2008;
	add.s64 	%rd2091, %rd2090, %rd2089;
	add.s64 	%rd2092, %rd2091, %rd2086;
	add.s64 	%rd2093, %rd2092, 1182934255886127544;
	mov.b64 	{%r2530, %r2531}, %rd2081;
	shf.l.wrap.b32 	%r2532, %r2531, %r2530, 4;
	shf.l.wrap.b32 	%r2533, %r2530, %r2531, 4;
	mov.b64 	%rd2094, {%r2533, %r2532};
	shf.l.wrap.b32 	%r2534, %r2530, %r2531, 30;
	shf.l.wrap.b32 	%r2535, %r2531, %r2530, 30;
	mov.b64 	%rd2095, {%r2535, %r2534};
	xor.b64  	%rd2096, %rd2094, %rd2095;
	shf.l.wrap.b32 	%r2536, %r2530, %r2531, 25;
	shf.l.wrap.b32 	%r2537, %r2531, %r2530, 25;
	mov.b64 	%rd2097, {%r2537, %r2536};
	xor.b64  	%rd2098, %rd2096, %rd2097;
	and.b64  	%rd2099, %rd2081, %rd2057;
	or.b64  	%rd2100, %rd2081, %rd2057;
	and.b64  	%rd2101, %rd2100, %rd2033;
	or.b64  	%rd2102, %rd2101, %rd2099;
	add.s64 	%rd2103, %rd2098, %rd2102;
	add.s64 	%rd2104, %rd2093, %rd2009;
	add.s64 	%rd2105, %rd2103, %rd2093;
	mov.b64 	{%r2538, %r2539}, %rd2104;
	shf.l.wrap.b32 	%r2540, %r2539, %r2538, 18;
	shf.l.wrap.b32 	%r2541, %r2538, %r2539, 18;
	mov.b64 	%rd2106, {%r2541, %r2540};
	shf.l.wrap.b32 	%r2542, %r2539, %r2538, 14;
	shf.l.wrap.b32 	%r2543, %r2538, %r2539, 14;
	mov.b64 	%rd2107, {%r2543, %r2542};
	xor.b64  	%rd2108, %rd2106, %rd2107;
	shf.l.wrap.b32 	%r2544, %r2538, %r2539, 23;
	shf.l.wrap.b32 	%r2545, %r2539, %r2538, 23;
	mov.b64 	%rd2109, {%r2545, %r2544};
	xor.b64  	%rd2110, %rd2108, %rd2109;
	xor.b64  	%rd2111, %rd2080, %rd2056;
	and.b64  	%rd2112, %rd2104, %rd2111;
	xor.b64  	%rd2113, %rd2112, %rd2056;
	add.s64 	%rd2114, %rd2113, %rd2032;
	add.s64 	%rd2115, %rd2114, %rd2110;
	add.s64 	%rd2116, %rd2115, %rd578;
	add.s64 	%rd2117, %rd2116, 1847814050463011016;
	mov.b64 	{%r2546, %r2547}, %rd2105;
	shf.l.wrap.b32 	%r2548, %r2547, %r2546, 4;
	shf.l.wrap.b32 	%r2549, %r2546, %r2547, 4;
	mov.b64 	%rd2118, {%r2549, %r2548};
	shf.l.wrap.b32 	%r2550, %r2546, %r2547, 30;
	shf.l.wrap.b32 	%r2551, %r2547, %r2546, 30;
	mov.b64 	%rd2119, {%r2551, %r2550};
	xor.b64  	%rd2120, %rd2118, %rd2119;
	shf.l.wrap.b32 	%r2552, %r2546, %r2547, 25;
	shf.l.wrap.b32 	%r2553, %r2547, %r2546, 25;
	mov.b64 	%rd2121, {%r2553, %r2552};
	xor.b64  	%rd2122, %rd2120, %rd2121;
	and.b64  	%rd2123, %rd2105, %rd2081;
	or.b64  	%rd2124, %rd2105, %rd2081;
	and.b64  	%rd2125, %rd2124, %rd2057;
	or.b64  	%rd2126, %rd2125, %rd2123;
	add.s64 	%rd2127, %rd2122, %rd2126;
	add.s64 	%rd2128, %rd2117, %rd2033;
	add.s64 	%rd2129, %rd2127, %rd2117;
	mov.b64 	{%r2554, %r2555}, %rd2128;
	shf.l.wrap.b32 	%r2556, %r2555, %r2554, 18;
	shf.l.wrap.b32 	%r2557, %r2554, %r2555, 18;
	mov.b64 	%rd2130, {%r2557, %r2556};
	shf.l.wrap.b32 	%r2558, %r2555, %r2554, 14;
	shf.l.wrap.b32 	%r2559, %r2554, %r2555, 14;
	mov.b64 	%rd2131, {%r2559, %r2558};
	xor.b64  	%rd2132, %rd2130, %rd2131;
	shf.l.wrap.b32 	%r2560, %r2554, %r2555, 23;
	shf.l.wrap.b32 	%r2561, %r2555, %r2554, 23;
	mov.b64 	%rd2133, {%r2561, %r2560};
	xor.b64  	%rd2134, %rd2132, %rd2133;
	xor.b64  	%rd2135, %rd2104, %rd2080;
	and.b64  	%rd2136, %rd2128, %rd2135;
	xor.b64  	%rd2137, %rd2136, %rd2080;
	add.s64 	%rd2138, %rd2056, %rd591;
	add.s64 	%rd2139, %rd2138, %rd2137;
	add.s64 	%rd2140, %rd2139, %rd2134;
	add.s64 	%rd2141, %rd2140, 2177327727835720531;
	mov.b64 	{%r2562, %r2563}, %rd2129;
	shf.l.wrap.b32 	%r2564, %r2563, %r2562, 4;
	shf.l.wrap.b32 	%r2565, %r2562, %r2563, 4;
	mov.b64 	%rd2142, {%r2565, %r2564};
	shf.l.wrap.b32 	%r2566, %r2562, %r2563, 30;
	shf.l.wrap.b32 	%r2567, %r2563, %r2562, 30;
	mov.b64 	%rd2143, {%r2567, %r2566};
	xor.b64  	%rd2144, %rd2142, %rd2143;
	shf.l.wrap.b32 	%r2568, %r2562, %r2563, 25;
	shf.l.wrap.b32 	%r2569, %r2563, %r2562, 25;
	mov.b64 	%rd2145, {%r2569, %r2568};
	xor.b64  	%rd2146, %rd2144, %rd2145;
	and.b64  	%rd2147, %rd2129, %rd2105;
	or.b64  	%rd2148, %rd2129, %rd2105;
	and.b64  	%rd2149, %rd2148, %rd2081;
	or.b64  	%rd2150, %rd2149, %rd2147;
	add.s64 	%rd2151, %rd2146, %rd2150;
	add.s64 	%rd2152, %rd2141, %rd2057;
	add.s64 	%rd2153, %rd2151, %rd2141;
	mov.b64 	{%r2570, %r2571}, %rd2152;
	shf.l.wrap.b32 	%r2572, %r2571, %r2570, 18;
	shf.l.wrap.b32 	%r2573, %r2570, %r2571, 18;
	mov.b64 	%rd2154, {%r2573, %r2572};
	shf.l.wrap.b32 	%r2574, %r2571, %r2570, 14;
	shf.l.wrap.b32 	%r2575, %r2570, %r2571, 14;
	mov.b64 	%rd2155, {%r2575, %r2574};
	xor.b64  	%rd2156, %rd2154, %rd2155;
	shf.l.wrap.b32 	%r2576, %r2570, %r2571, 23;
	shf.l.wrap.b32 	%r2577, %r2571, %r2570, 23;
	mov.b64 	%rd2157, {%r2577, %r2576};
	xor.b64  	%rd2158, %rd2156, %rd2157;
	xor.b64  	%rd2159, %rd2128, %rd2104;
	and.b64  	%rd2160, %rd2152, %rd2159;
	xor.b64  	%rd2161, %rd2160, %rd2104;
	add.s64 	%rd2162, %rd2080, %rd604;
	add.s64 	%rd2163, %rd2162, %rd2161;
	add.s64 	%rd2164, %rd2163, %rd2158;
	add.s64 	%rd2165, %rd2164, 2830643537854262169;
	mov.b64 	{%r2578, %r2579}, %rd2153;
	shf.l.wrap.b32 	%r2580, %r2579, %r2578, 4;
	shf.l.wrap.b32 	%r2581, %r2578, %r2579, 4;
	mov.b64 	%rd2166, {%r2581, %r2580};
	shf.l.wrap.b32 	%r2582, %r2578, %r2579, 30;
	shf.l.wrap.b32 	%r2583, %r2579, %r2578, 30;
	mov.b64 	%rd2167, {%r2583, %r2582};
	xor.b64  	%rd2168, %rd2166, %rd2167;
	shf.l.wrap.b32 	%r2584, %r2578, %r2579, 25;
	shf.l.wrap.b32 	%r2585, %r2579, %r2578, 25;
	mov.b64 	%rd2169, {%r2585, %r2584};
	xor.b64  	%rd2170, %rd2168, %rd2169;
	and.b64  	%rd2171, %rd2153, %rd2129;
	or.b64  	%rd2172, %rd2153, %rd2129;
	and.b64  	%rd2173, %rd2172, %rd2105;
	or.b64  	%rd2174, %rd2173, %rd2171;
	add.s64 	%rd2175, %rd2170, %rd2174;
	add.s64 	%rd2176, %rd2165, %rd2081;
	add.s64 	%rd2177, %rd2175, %rd2165;
	mov.b64 	{%r2586, %r2587}, %rd2176;
	shf.l.wrap.b32 	%r2588, %r2587, %r2586, 18;
	shf.l.wrap.b32 	%r2589, %r2586, %r2587, 18;
	mov.b64 	%rd2178, {%r2589, %r2588};
	shf.l.wrap.b32 	%r2590, %r2587, %r2586, 14;
	shf.l.wrap.b32 	%r2591, %r2586, %r2587, 14;
	mov.b64 	%rd2179, {%r2591, %r2590};
	xor.b64  	%rd2180, %rd2178, %rd2179;
	shf.l.wrap.b32 	%r2592, %r2586, %r2587, 23;
	shf.l.wrap.b32 	%r2593, %r2587, %r2586, 23;
	mov.b64 	%rd2181, {%r2593, %r2592};
	xor.b64  	%rd2182, %rd2180, %rd2181;
	xor.b64  	%rd2183, %rd2152, %rd2128;
	and.b64  	%rd2184, %rd2176, %rd2183;
	xor.b64  	%rd2185, %rd2184, %rd2128;
	add.s64 	%rd2186, %rd2104, %rd617;
	add.s64 	%rd2187, %rd2186, %rd2185;
	add.s64 	%rd2188, %rd2187, %rd2182;
	add.s64 	%rd2189, %rd2188, 3796741975233480872;
	mov.b64 	{%r2594, %r2595}, %rd2177;
	shf.l.wrap.b32 	%r2596, %r2595, %r2594, 4;
	shf.l.wrap.b32 	%r2597, %r2594, %r2595, 4;
	mov.b64 	%rd2190, {%r2597, %r2596};
	shf.l.wrap.b32 	%r2598, %r2594, %r2595, 30;
	shf.l.wrap.b32 	%r2599, %r2595, %r2594, 30;
	mov.b64 	%rd2191, {%r2599, %r2598};
	xor.b64  	%rd2192, %rd2190, %rd2191;
	shf.l.wrap.b32 	%r2600, %r2594, %r2595, 25;
	shf.l.wrap.b32 	%r2601, %r2595, %r2594, 25;
	mov.b64 	%rd2193, {%r2601, %r2600};
	xor.b64  	%rd2194, %rd2192, %rd2193;
	and.b64  	%rd2195, %rd2177, %rd2153;
	or.b64  	%rd2196, %rd2177, %rd2153;
	and.b64  	%rd2197, %rd2196, %rd2129;
	or.b64  	%rd2198, %rd2197, %rd2195;
	add.s64 	%rd2199, %rd2194, %rd2198;
	add.s64 	%rd2200, %rd2189, %rd2105;
	add.s64 	%rd2201, %rd2199, %rd2189;
	mov.b64 	{%r2602, %r2603}, %rd2200;
	shf.l.wrap.b32 	%r2604, %r2603, %r2602, 18;
	shf.l.wrap.b32 	%r2605, %r2602, %r2603, 18;
	mov.b64 	%rd2202, {%r2605, %r2604};
	shf.l.wrap.b32 	%r2606, %r2603, %r2602, 14;
	shf.l.wrap.b32 	%r2607, %r2602, %r2603, 14;
	mov.b64 	%rd2203, {%r2607, %r2606};
	xor.b64  	%rd2204, %rd2202, %rd2203;
	shf.l.wrap.b32 	%r2608, %r2602, %r2603, 23;
	shf.l.wrap.b32 	%r2609, %r2603, %r2602, 23;
	mov.b64 	%rd2205, {%r2609, %r2608};
	xor.b64  	%rd2206, %rd2204, %rd2205;
	xor.b64  	%rd2207, %rd2176, %rd2152;
	and.b64  	%rd2208, %rd2200, %rd2207;
	xor.b64  	%rd2209, %rd2208, %rd2152;
	add.s64 	%rd2210, %rd2128, %rd630;
	add.s64 	%rd2211, %rd2210, %rd2209;
	add.s64 	%rd2212, %rd2211, %rd2206;
	add.s64 	%rd2213, %rd2212, 4115178125766777443;
	mov.b64 	{%r2610, %r2611}, %rd2201;
	shf.l.wrap.b32 	%r2612, %r2611, %r2610, 4;
	shf.l.wrap.b32 	%r2613, %r2610, %r2611, 4;
	mov.b64 	%rd2214, {%r2613, %r2612};
	shf.l.wrap.b32 	%r2614, %r2610, %r2611, 30;
	shf.l.wrap.b32 	%r2615, %r2611, %r2610, 30;
	mov.b64 	%rd2215, {%r2615, %r2614};
	xor.b64  	%rd2216, %rd2214, %rd2215;
	shf.l.wrap.b32 	%r2616, %r2610, %r2611, 25;
	shf.l.wrap.b32 	%r2617, %r2611, %r2610, 25;
	mov.b64 	%rd2217, {%r2617, %r2616};
	xor.b64  	%rd2218, %rd2216, %rd2217;
	and.b64  	%rd2219, %rd2201, %rd2177;
	or.b64  	%rd2220, %rd2201, %rd2177;
	and.b64  	%rd2221, %rd2220, %rd2153;
	or.b64  	%rd2222, %rd2221, %rd2219;
	add.s64 	%rd2223, %rd2218, %rd2222;
	add.s64 	%rd2224, %rd2213, %rd2129;
	add.s64 	%rd2225, %rd2223, %rd2213;
	mov.b64 	{%r2618, %r2619}, %rd2224;
	shf.l.wrap.b32 	%r2620, %r2619, %r2618, 18;
	shf.l.wrap.b32 	%r2621, %r2618, %r2619, 18;
	mov.b64 	%rd2226, {%r2621, %r2620};
	shf.l.wrap.b32 	%r2622, %r2619, %r2618, 14;
	shf.l.wrap.b32 	%r2623, %r2618, %r2619, 14;
	mov.b64 	%rd2227, {%r2623, %r2622};
	xor.b64  	%rd2228, %rd2226, %rd2227;
	shf.l.wrap.b32 	%r2624, %r2618, %r2619, 23;
	shf.l.wrap.b32 	%r2625, %r2619, %r2618, 23;
	mov.b64 	%rd2229, {%r2625, %r2624};
	xor.b64  	%rd2230, %rd2228, %rd2229;
	xor.b64  	%rd2231, %rd2200, %rd2176;
	and.b64  	%rd2232, %rd2224, %rd2231;
	xor.b64  	%rd2233, %rd2232, %rd2176;
	add.s64 	%rd2234, %rd2152, %rd643;
	add.s64 	%rd2235, %rd2234, %rd2233;
	add.s64 	%rd2236, %rd2235, %rd2230;
	add.s64 	%rd2237, %rd2236, 5681478168544905931;
	mov.b64 	{%r2626, %r2627}, %rd2225;
	shf.l.wrap.b32 	%r2628, %r2627, %r2626, 4;
	shf.l.wrap.b32 	%r2629, %r2626, %r2627, 4;
	mov.b64 	%rd2238, {%r2629, %r2628};
	shf.l.wrap.b32 	%r2630, %r2626, %r2627, 30;
	shf.l.wrap.b32 	%r2631, %r2627, %r2626, 30;
	mov.b64 	%rd2239, {%r2631, %r2630};
	xor.b64  	%rd2240, %rd2238, %rd2239;
	shf.l.wrap.b32 	%r2632, %r2626, %r2627, 25;
	shf.l.wrap.b32 	%r2633, %r2627, %r2626, 25;
	mov.b64 	%rd2241, {%r2633, %r2632};
	xor.b64  	%rd2242, %rd2240, %rd2241;
	and.b64  	%rd2243, %rd2225, %rd2201;
	or.b64  	%rd2244, %rd2225, %rd2201;
	and.b64  	%rd2245, %rd2244, %rd2177;
	or.b64  	%rd2246, %rd2245, %rd2243;
	add.s64 	%rd2247, %rd2242, %rd2246;
	add.s64 	%rd2248, %rd2237, %rd2153;
	add.s64 	%rd2249, %rd2247, %rd2237;
	mov.b64 	{%r2634, %r2635}, %rd2248;
	shf.l.wrap.b32 	%r2636, %r2635, %r2634, 18;
	shf.l.wrap.b32 	%r2637, %r2634, %r2635, 18;
	mov.b64 	%rd2250, {%r2637, %r2636};
	shf.l.wrap.b32 	%r2638, %r2635, %r2634, 14;
	shf.l.wrap.b32 	%r2639, %r2634, %r2635, 14;
	mov.b64 	%rd2251, {%r2639, %r2638};
	xor.b64  	%rd2252, %rd2250, %rd2251;
	shf.l.wrap.b32 	%r2640, %r2634, %r2635, 23;
	shf.l.wrap.b32 	%r2641, %r2635, %r2634, 23;
	mov.b64 	%rd2253, {%r2641, %r2640};
	xor.b64  	%rd2254, %rd2252, %rd2253;
	xor.b64  	%rd2255, %rd2224, %rd2200;
	and.b64  	%rd2256, %rd2248, %rd2255;
	xor.b64  	%rd2257, %rd2256, %rd2200;
	add.s64 	%rd2258, %rd656, %rd2176;
	add.s64 	%rd2259, %rd2258, %rd2257;
	add.s64 	%rd2260, %rd2259, %rd2254;
	add.s64 	%rd2261, %rd2260, 6601373596472566643;
	mov.b64 	{%r2642, %r2643}, %rd2249;
	shf.l.wrap.b32 	%r2644, %r2643, %r2642, 4;
	shf.l.wrap.b32 	%r2645, %r2642, %r2643, 4;
	mov.b64 	%rd2262, {%r2645, %r2644};
	shf.l.wrap.b32 	%r2646, %r2642, %r2643, 30;
	shf.l.wrap.b32 	%r2647, %r2643, %r2642, 30;
	mov.b64 	%rd2263, {%r2647, %r2646};
	xor.b64  	%rd2264, %rd2262, %rd2263;
	shf.l.wrap.b32 	%r2648, %r2642, %r2643, 25;
	shf.l.wrap.b32 	%r2649, %r2643, %r2642, 25;
	mov.b64 	%rd2265, {%r2649, %r2648};
	xor.b64  	%rd2266, %rd2264, %rd2265;
	and.b64  	%rd2267, %rd2249, %rd2225;
	or.b64  	%rd2268, %rd2249, %rd2225;
	and.b64  	%rd2269, %rd2268, %rd2201;
	or.b64  	%rd2270, %rd2269, %rd2267;
	add.s64 	%rd2271, %rd2266, %rd2270;
	add.s64 	%rd2272, %rd2261, %rd2177;
	add.s64 	%rd2273, %rd2271, %rd2261;
	mov.b64 	{%r2650, %r2651}, %rd2272;
	shf.l.wrap.b32 	%r2652, %r2651, %r2650, 18;
	shf.l.wrap.b32 	%r2653, %r2650, %r2651, 18;
	mov.b64 	%rd2274, {%r2653, %r2652};
	shf.l.wrap.b32 	%r2654, %r2651, %r2650, 14;
	shf.l.wrap.b32 	%r2655, %r2650, %r2651, 14;
	mov.b64 	%rd2275, {%r2655, %r2654};
	xor.b64  	%rd2276, %rd2274, %rd2275;
	shf.l.wrap.b32 	%r2656, %r2650, %r2651, 23;
	shf.l.wrap.b32 	%r2657, %r2651, %r2650, 23;
	mov.b64 	%rd2277, {%r2657, %r2656};
	xor.b64  	%rd2278, %rd2276, %rd2277;
	xor.b64  	%rd2279, %rd2248, %rd2224;
	and.b64  	%rd2280, %rd2272, %rd2279;
	xor.b64  	%rd2281, %rd2280, %rd2224;
	add.s64 	%rd2282, %rd669, %rd2200;
	add.s64 	%rd2283, %rd2282, %rd2281;
	add.s64 	%rd2284, %rd2283, %rd2278;
	add.s64 	%rd2285, %rd2284, 7507060721942968483;
	mov.b64 	{%r2658, %r2659}, %rd2273;
	shf.l.wrap.b32 	%r2660, %r2659, %r2658, 4;
	shf.l.wrap.b32 	%r2661, %r2658, %r2659, 4;
	mov.b64 	%rd2286, {%r2661, %r2660};
	shf.l.wrap.b32 	%r2662, %r2658, %r2659, 30;
	shf.l.wrap.b32 	%r2663, %r2659, %r2658, 30;
	mov.b64 	%rd2287, {%r2663, %r2662};
	xor.b64  	%rd2288, %rd2286, %rd2287;
	shf.l.wrap.b32 	%r2664, %r2658, %r2659, 25;
	shf.l.wrap.b32 	%r2665, %r2659, %r2658, 25;
	mov.b64 	%rd2289, {%r2665, %r2664};
	xor.b64  	%rd2290, %rd2288, %rd2289;
	and.b64  	%rd2291, %rd2273, %rd2249;
	or.b64  	%rd2292, %rd2273, %rd2249;
	and.b64  	%rd2293, %rd2292, %rd2225;
	or.b64  	%rd2294, %rd2293, %rd2291;
	add.s64 	%rd2295, %rd2290, %rd2294;
	add.s64 	%rd2296, %rd2285, %rd2201;
	add.s64 	%rd2297, %rd2295, %rd2285;
	mov.b64 	{%r2666, %r2667}, %rd2296;
	shf.l.wrap.b32 	%r2668, %r2667, %r2666, 18;
	shf.l.wrap.b32 	%r2669, %r2666, %r2667, 18;
	mov.b64 	%rd2298, {%r2669, %r2668};
	shf.l.wrap.b32 	%r2670, %r2667, %r2666, 14;
	shf.l.wrap.b32 	%r2671, %r2666, %r2667, 14;
	mov.b64 	%rd2299, {%r2671, %r2670};
	xor.b64  	%rd2300, %rd2298, %rd2299;
	shf.l.wrap.b32 	%r2672, %r2666, %r2667, 23;
	shf.l.wrap.b32 	%r2673, %r2667, %r2666, 23;
	mov.b64 	%rd2301, {%r2673, %r2672};
	xor.b64  	%rd2302, %rd2300, %rd2301;
	xor.b64  	%rd2303, %rd2272, %rd2248;
	and.b64  	%rd2304, %rd2296, %rd2303;
	xor.b64  	%rd2305, %rd2304, %rd2248;
	add.s64 	%rd2306, %rd2305, %rd2224;
	add.s64 	%rd2307, %rd2306, %rd2302;
	add.s64 	%rd2308, %rd2307, %rd682;
	add.s64 	%rd2309, %rd2308, 8399075790359081724;
	mov.b64 	{%r2674, %r2675}, %rd2297;
	shf.l.wrap.b32 	%r2676, %r2675, %r2674, 4;
	shf.l.wrap.b32 	%r2677, %r2674, %r2675, 4;
	mov.b64 	%rd2310, {%r2677, %r2676};
	shf.l.wrap.b32 	%r2678, %r2674, %r2675, 30;
	shf.l.wrap.b32 	%r2679, %r2675, %r2674, 30;
	mov.b64 	%rd2311, {%r2679, %r2678};
	xor.b64  	%rd2312, %rd2310, %rd2311;
	shf.l.wrap.b32 	%r2680, %r2674, %r2675, 25;
	shf.l.wrap.b32 	%r2681, %r2675, %r2674, 25;
	mov.b64 	%rd2313, {%r2681, %r2680};
	xor.b64  	%rd2314, %rd2312, %rd2313;
	and.b64  	%rd2315, %rd2297, %rd2273;
	or.b64  	%rd2316, %rd2297, %rd2273;
	and.b64  	%rd2317, %rd2316, %rd2249;
	or.b64  	%rd2318, %rd2317, %rd2315;
	add.s64 	%rd2319, %rd2314, %rd2318;
	add.s64 	%rd2320, %rd2309, %rd2225;
	add.s64 	%rd2321, %rd2319, %rd2309;
	mov.b64 	{%r2682, %r2683}, %rd2320;
	shf.l.wrap.b32 	%r2684, %r2683, %r2682, 18;
	shf.l.wrap.b32 	%r2685, %r2682, %r2683, 18;
	mov.b64 	%rd2322, {%r2685, %r2684};
	shf.l.wrap.b32 	%r2686, %r2683, %r2682, 14;
	shf.l.wrap.b32 	%r2687, %r2682, %r2683, 14;
	mov.b64 	%rd2323, {%r2687, %r2686};
	xor.b64  	%rd2324, %rd2322, %rd2323;
	shf.l.wrap.b32 	%r2688, %r2682, %r2683, 23;
	shf.l.wrap.b32 	%r2689, %r2683, %r2682, 23;
	mov.b64 	%rd2325, {%r2689, %r2688};
	xor.b64  	%rd2326, %rd2324, %rd2325;
	xor.b64  	%rd2327, %rd2296, %rd2272;
	and.b64  	%rd2328, %rd2320, %rd2327;
	xor.b64  	%rd2329, %rd2328, %rd2272;
	add.s64 	%rd2330, %rd2248, %rd695;
	add.s64 	%rd2331, %rd2330, %rd2329;
	add.s64 	%rd2332, %rd2331, %rd2326;
	add.s64 	%rd2333, %rd2332, 8693463985226723168;
	mov.b64 	{%r2690, %r2691}, %rd2321;
	shf.l.wrap.b32 	%r2692, %r2691, %r2690, 4;
	shf.l.wrap.b32 	%r2693, %r2690, %r2691, 4;
	mov.b64 	%rd2334, {%r2693, %r2692};
	shf.l.wrap.b32 	%r2694, %r2690, %r2691, 30;
	shf.l.wrap.b32 	%r2695, %r2691, %r2690, 30;
	mov.b64 	%rd2335, {%r2695, %r2694};
	xor.b64  	%rd2336, %rd2334, %rd2335;
	shf.l.wrap.b32 	%r2696, %r2690, %r2691, 25;
	shf.l.wrap.b32 	%r2697, %r2691, %r2690, 25;
	mov.b64 	%rd2337, {%r2697, %r2696};
	xor.b64  	%rd2338, %rd2336, %rd2337;
	and.b64  	%rd2339, %rd2321, %rd2297;
	or.b64  	%rd2340, %rd2321, %rd2297;
	and.b64  	%rd2341, %rd2340, %rd2273;
	or.b64  	%rd2342, %rd2341, %rd2339;
	add.s64 	%rd2343, %rd2338, %rd2342;
	add.s64 	%rd2344, %rd2333, %rd2249;
	add.s64 	%rd2345, %rd2343, %rd2333;
	mov.b64 	{%r2698, %r2699}, %rd2344;
	shf.l.wrap.b32 	%r2700, %r2699, %r2698, 18;
	shf.l.wrap.b32 	%r2701, %r2698, %r2699, 18;
	mov.b64 	%rd2346, {%r2701, %r2700};
	shf.l.wrap.b32 	%r2702, %r2699, %r2698, 14;
	shf.l.wrap.b32 	%r2703, %r2698, %r2699, 14;
	mov.b64 	%rd2347, {%r2703, %r2702};
	xor.b64  	%rd2348, %rd2346, %rd2347;
	shf.l.wrap.b32 	%r2704, %r2698, %r2699, 23;
	shf.l.wrap.b32 	%r2705, %r2699, %r2698, 23;
	mov.b64 	%rd2349, {%r2705, %r2704};
	xor.b64  	%rd2350, %rd2348, %rd2349;
	xor.b64  	%rd2351, %rd2320, %rd2296;
	and.b64  	%rd2352, %rd2344, %rd2351;
	xor.b64  	%rd2353, %rd2352, %rd2296;
	add.s64 	%rd2354, %rd2272, %rd708;
	add.s64 	%rd2355, %rd2354, %rd2353;
	add.s64 	%rd2356, %rd2355, %rd2350;
	add.s64 	%rd2357, %rd2356, -8878714635349349518;
	mov.b64 	{%r2706, %r2707}, %rd2345;
	shf.l.wrap.b32 	%r2708, %r2707, %r2706, 4;
	shf.l.wrap.b32 	%r2709, %r2706, %r2707, 4;
	mov.b64 	%rd2358, {%r2709, %r2708};
	shf.l.wrap.b32 	%r2710, %r2706, %r2707, 30;
	shf.l.wrap.b32 	%r2711, %r2707, %r2706, 30;
	mov.b64 	%rd2359, {%r2711, %r2710};
	xor.b64  	%rd2360, %rd2358, %rd2359;
	shf.l.wrap.b32 	%r2712, %r2706, %r2707, 25;
	shf.l.wrap.b32 	%r2713, %r2707, %r2706, 25;
	mov.b64 	%rd2361, {%r2713, %r2712};
	xor.b64  	%rd2362, %rd2360, %rd2361;
	and.b64  	%rd2363, %rd2345, %rd2321;
	or.b64  	%rd2364, %rd2345, %rd2321;
	and.b64  	%rd2365, %rd2364, %rd2297;
	or.b64  	%rd2366, %rd2365, %rd2363;
	add.s64 	%rd2367, %rd2362, %rd2366;
	add.s64 	%rd2368, %rd2357, %rd2273;
	add.s64 	%rd2369, %rd2367, %rd2357;
	mov.b64 	{%r2714, %r2715}, %rd2368;
	shf.l.wrap.b32 	%r2716, %r2715, %r2714, 18;
	shf.l.wrap.b32 	%r2717, %r2714, %r2715, 18;
	mov.b64 	%rd2370, {%r2717, %r2716};
	shf.l.wrap.b32 	%r2718, %r2715, %r2714, 14;
	shf.l.wrap.b32 	%r2719, %r2714, %r2715, 14;
	mov.b64 	%rd2371, {%r2719, %r2718};
	xor.b64  	%rd2372, %rd2370, %rd2371;
	shf.l.wrap.b32 	%r2720, %r2714, %r2715, 23;
	shf.l.wrap.b32 	%r2721, %r2715, %r2714, 23;
	mov.b64 	%rd2373, {%r2721, %r2720};
	xor.b64  	%rd2374, %rd2372, %rd2373;
	xor.b64  	%rd2375, %rd2344, %rd2320;
	and.b64  	%rd2376, %rd2368, %rd2375;
	xor.b64  	%rd2377, %rd2376, %rd2320;
	add.s64 	%rd2378, %rd2296, %rd721;
	add.s64 	%rd2379, %rd2378, %rd2377;
	add.s64 	%rd2380, %rd2379, %rd2374;
	add.s64 	%rd2381, %rd2380, -8302665154208450068;
	mov.b64 	{%r2722, %r2723}, %rd2369;
	shf.l.wrap.b32 	%r2724, %r2723, %r2722, 4;
	shf.l.wrap.b32 	%r2725, %r2722, %r2723, 4;
	mov.b64 	%rd2382, {%r2725, %r2724};
	shf.l.wrap.b32 	%r2726, %r2722, %r2723, 30;
	shf.l.wrap.b32 	%r2727, %r2723, %r2722, 30;
	mov.b64 	%rd2383, {%r2727, %r2726};
	xor.b64  	%rd2384, %rd2382, %rd2383;
	shf.l.wrap.b32 	%r2728, %r2722, %r2723, 25;
	shf.l.wrap.b32 	%r2729, %r2723, %r2722, 25;
	mov.b64 	%rd2385, {%r2729, %r2728};
	xor.b64  	%rd2386, %rd2384, %rd2385;
	and.b64  	%rd2387, %rd2369, %rd2345;
	or.b64  	%rd2388, %rd2369, %rd2345;
	and.b64  	%rd2389, %rd2388, %rd2321;
	or.b64  	%rd2390, %rd2389, %rd2387;
	add.s64 	%rd2391, %rd2386, %rd2390;
	add.s64 	%rd2392, %rd2381, %rd2297;
	add.s64 	%rd2393, %rd2391, %rd2381;
	mov.b64 	{%r2730, %r2731}, %rd2392;
	shf.l.wrap.b32 	%r2732, %r2731, %r2730, 18;
	shf.l.wrap.b32 	%r2733, %r2730, %r2731, 18;
	mov.b64 	%rd2394, {%r2733, %r2732};
	shf.l.wrap.b32 	%r2734, %r2731, %r2730, 14;
	shf.l.wrap.b32 	%r2735, %r2730, %r2731, 14;
	mov.b64 	%rd2395, {%r2735, %r2734};
	xor.b64  	%rd2396, %rd2394, %rd2395;
	shf.l.wrap.b32 	%r2736, %r2730, %r2731, 23;
	shf.l.wrap.b32 	%r2737, %r2731, %r2730, 23;
	mov.b64 	%rd2397, {%r2737, %r2736};
	xor.b64  	%rd2398, %rd2396, %rd2397;
	xor.b64  	%rd2399, %rd2368, %rd2344;
	and.b64  	%rd2400, %rd2392, %rd2399;
	xor.b64  	%rd2401, %rd2400, %rd2344;
	add.s64 	%rd2402, %rd2320, %rd734;
	add.s64 	%rd2403, %rd2402, %rd2401;
	add.s64 	%rd2404, %rd2403, %rd2398;
	add.s64 	%rd2405, %rd2404, -8016688836872298968;
	mov.b64 	{%r2738, %r2739}, %rd2393;
	shf.l.wrap.b32 	%r2740, %r2739, %r2738, 4;
	shf.l.wrap.b32 	%r2741, %r2738, %r2739, 4;
	mov.b64 	%rd2406, {%r2741, %r2740};
	shf.l.wrap.b32 	%r2742, %r2738, %r2739, 30;
	shf.l.wrap.b32 	%r2743, %r2739, %r2738, 30;
	mov.b64 	%rd2407, {%r2743, %r2742};
	xor.b64  	%rd2408, %rd2406, %rd2407;
	shf.l.wrap.b32 	%r2744, %r2738, %r2739, 25;
	shf.l.wrap.b32 	%r2745, %r2739, %r2738, 25;
	mov.b64 	%rd2409, {%r2745, %r2744};
	xor.b64  	%rd2410, %rd2408, %rd2409;
	and.b64  	%rd2411, %rd2393, %rd2369;
	or.b64  	%rd2412, %rd2393, %rd2369;
	and.b64  	%rd2413, %rd2412, %rd2345;
	or.b64  	%rd2414, %rd2413, %rd2411;
	add.s64 	%rd2415, %rd2410, %rd2414;
	add.s64 	%rd2416, %rd2405, %rd2321;
	add.s64 	%rd2417, %rd2415, %rd2405;
	mov.b64 	{%r2746, %r2747}, %rd2416;
	shf.l.wrap.b32 	%r2748, %r2747, %r2746, 18;
	shf.l.wrap.b32 	%r2749, %r2746, %r2747, 18;
	mov.b64 	%rd2418, {%r2749, %r2748};
	shf.l.wrap.b32 	%r2750, %r2747, %r2746, 14;
	shf.l.wrap.b32 	%r2751, %r2746, %r2747, 14;
	mov.b64 	%rd2419, {%r2751, %r2750};
	xor.b64  	%rd2420, %rd2418, %rd2419;
	shf.l.wrap.b32 	%r2752, %r2746, %r2747, 23;
	shf.l.wrap.b32 	%r2753, %r2747, %r2746, 23;
	mov.b64 	%rd2421, {%r2753, %r2752};
	xor.b64  	%rd2422, %rd2420, %rd2421;
	xor.b64  	%rd2423, %rd2392, %rd2368;
	and.b64  	%rd2424, %rd2416, %rd2423;
	xor.b64  	%rd2425, %rd2424, %rd2368;
	add.s64 	%rd2426, %rd2344, %rd747;
	add.s64 	%rd2427, %rd2426, %rd2425;
	add.s64 	%rd2428, %rd2427, %rd2422;
	add.s64 	%rd2429, %rd2428, -6606660893046293015;
	mov.b64 	{%r2754, %r2755}, %rd2417;
	shf.l.wrap.b32 	%r2756, %r2755, %r2754, 4;
	shf.l.wrap.b32 	%r2757, %r2754, %r2755, 4;
	mov.b64 	%rd2430, {%r2757, %r2756};
	shf.l.wrap.b32 	%r2758, %r2754, %r2755, 30;
	shf.l.wrap.b32 	%r2759, %r2755, %r2754, 30;
	mov.b64 	%rd2431, {%r2759, %r2758};
	xor.b64  	%rd2432, %rd2430, %rd2431;
	shf.l.wrap.b32 	%r2760, %r2754, %r2755, 25;
	shf.l.wrap.b32 	%r2761, %r2755, %r2754, 25;
	mov.b64 	%rd2433, {%r2761, %r2760};
	xor.b64  	%rd2434, %rd2432, %rd2433;
	and.b64  	%rd2435, %rd2417, %rd2393;
	or.b64  	%rd2436, %rd2417, %rd2393;
	and.b64  	%rd2437, %rd2436, %rd2369;
	or.b64  	%rd2438, %rd2437, %rd2435;
	add.s64 	%rd2439, %rd2434, %rd2438;
	add.s64 	%rd2440, %rd2429, %rd2345;
	add.s64 	%rd2441, %rd2439, %rd2429;
	mov.b64 	{%r2762, %r2763}, %rd2440;
	shf.l.wrap.b32 	%r2764, %r2763, %r2762, 18;
	shf.l.wrap.b32 	%r2765, %r2762, %r2763, 18;
	mov.b64 	%rd2442, {%r2765, %r2764};
	shf.l.wrap.b32 	%r2766, %r2763, %r2762, 14;
	shf.l.wrap.b32 	%r2767, %r2762, %r2763, 14;
	mov.b64 	%rd2443, {%r2767, %r2766};
	xor.b64  	%rd2444, %rd2442, %rd2443;
	shf.l.wrap.b32 	%r2768, %r2762, %r2763, 23;
	shf.l.wrap.b32 	%r2769, %r2763, %r2762, 23;
	mov.b64 	%rd2445, {%r2769, %r2768};
	xor.b64  	%rd2446, %rd2444, %rd2445;
	xor.b64  	%rd2447, %rd2416, %rd2392;
	and.b64  	%rd2448, %rd2440, %rd2447;
	xor.b64  	%rd2449, %rd2448, %rd2392;
	add.s64 	%rd2450, %rd760, %rd2368;
	add.s64 	%rd2451, %rd2450, %rd2449;
	add.s64 	%rd2452, %rd2451, %rd2446;
	add.s64 	%rd2453, %rd2452, -4685533653050689259;
	mov.b64 	{%r2770, %r2771}, %rd2441;
	shf.l.wrap.b32 	%r2772, %r2771, %r2770, 4;
	shf.l.wrap.b32 	%r2773, %r2770, %r2771, 4;
	mov.b64 	%rd2454, {%r2773, %r2772};
	shf.l.wrap.b32 	%r2774, %r2770, %r2771, 30;
	shf.l.wrap.b32 	%r2775, %r2771, %r2770, 30;
	mov.b64 	%rd2455, {%r2775, %r2774};
	xor.b64  	%rd2456, %rd2454, %rd2455;
	shf.l.wrap.b32 	%r2776, %r2770, %r2771, 25;
	shf.l.wrap.b32 	%r2777, %r2771, %r2770, 25;
	mov.b64 	%rd2457, {%r2777, %r2776};
	xor.b64  	%rd2458, %rd2456, %rd2457;
	and.b64  	%rd2459, %rd2441, %rd2417;
	or.b64  	%rd2460, %rd2441, %rd2417;
	and.b64  	%rd2461, %rd2460, %rd2393;
	or.b64  	%rd2462, %rd2461, %rd2459;
	add.s64 	%rd2463, %rd2458, %rd2462;
	add.s64 	%rd2464, %rd2453, %rd2369;
	add.s64 	%rd2465, %rd2463, %rd2453;
	mov.b64 	{%r2778, %r2779}, %rd2464;
	shf.l.wrap.b32 	%r2780, %r2779, %r2778, 18;
	shf.l.wrap.b32 	%r2781, %r2778, %r2779, 18;
	mov.b64 	%rd2466, {%r2781, %r2780};
	shf.l.wrap.b32 	%r2782, %r2779, %r2778, 14;
	shf.l.wrap.b32 	%r2783, %r2778, %r2779, 14;
	mov.b64 	%rd2467, {%r2783, %r2782};
	xor.b64  	%rd2468, %rd2466, %rd2467;
	shf.l.wrap.b32 	%r2784, %r2778, %r2779, 23;
	shf.l.wrap.b32 	%r2785, %r2779, %r2778, 23;
	mov.b64 	%rd2469, {%r2785, %r2784};
	xor.b64  	%rd2470, %rd2468, %rd2469;
	xor.b64  	%rd2471, %rd2440, %rd2416;
	and.b64  	%rd2472, %rd2464, %rd2471;
	xor.b64  	%rd2473, %rd2472, %rd2416;
	add.s64 	%rd2474, %rd773, %rd2392;
	add.s64 	%rd2475, %rd2474, %rd2473;
	add.s64 	%rd2476, %rd2475, %rd2470;
	add.s64 	%rd2477, %rd2476, -4147400797238176981;
	mov.b64 	{%r2786, %r2787}, %rd2465;
	shf.l.wrap.b32 	%r2788, %r2787, %r2786, 4;
	shf.l.wrap.b32 	%r2789, %r2786, %r2787, 4;
	mov.b64 	%rd2478, {%r2789, %r2788};
	shf.l.wrap.b32 	%r2790, %r2786, %r2787, 30;
	shf.l.wrap.b32 	%r2791, %r2787, %r2786, 30;
	mov.b64 	%rd2479, {%r2791, %r2790};
	xor.b64  	%rd2480, %rd2478, %rd2479;
	shf.l.wrap.b32 	%r2792, %r2786, %r2787, 25;
	shf.l.wrap.b32 	%r2793, %r2787, %r2786, 25;
	mov.b64 	%rd2481, {%r2793, %r2792};
	xor.b64  	%rd2482, %rd2480, %rd2481;
	and.b64  	%rd2483, %rd2465, %rd2441;
	or.b64  	%rd2484, %rd2465, %rd2441;
	and.b64  	%rd2485, %rd2484, %rd2417;
	or.b64  	%rd2486, %rd2485, %rd2483;
	add.s64 	%rd2487, %rd2482, %rd2486;
	add.s64 	%rd2488, %rd2477, %rd2393;
	add.s64 	%rd2489, %rd2487, %rd2477;
	mov.b64 	{%r2794, %r2795}, %rd2488;
	shf.l.wrap.b32 	%r2796, %r2795, %r2794, 18;
	shf.l.wrap.b32 	%r2797, %r2794, %r2795, 18;
	mov.b64 	%rd2490, {%r2797, %r2796};
	shf.l.wrap.b32 	%r2798, %r2795, %r2794, 14;
	shf.l.wrap.b32 	%r2799, %r2794, %r2795, 14;
	mov.b64 	%rd2491, {%r2799, %r2798};
	xor.b64  	%rd2492, %rd2490, %rd2491;
	shf.l.wrap.b32 	%r2800, %r2794, %r2795, 23;
	shf.l.wrap.b32 	%r2801, %r2795, %r2794, 23;
	mov.b64 	%rd2493, {%r2801, %r2800};
	xor.b64  	%rd2494, %rd2492, %rd2493;
	xor.b64  	%rd2495, %rd2464, %rd2440;
	and.b64  	%rd2496, %rd2488, %rd2495;
	xor.b64  	%rd2497, %rd2496, %rd2440;
	add.s64 	%rd2498, %rd2497, %rd2416;
	add.s64 	%rd2499, %rd2498, %rd2494;
	add.s64 	%rd2500, %rd2499, %rd786;
	add.s64 	%rd2501, %rd2500, -3880063495543823972;
	mov.b64 	{%r2802, %r2803}, %rd2489;
	shf.l.wrap.b32 	%r2804, %r2803, %r2802, 4;
	shf.l.wrap.b32 	%r2805, %r2802, %r2803, 4;
	mov.b64 	%rd2502, {%r2805, %r2804};
	shf.l.wrap.b32 	%r2806, %r2802, %r2803, 30;
	shf.l.wrap.b32 	%r2807, %r2803, %r2802, 30;
	mov.b64 	%rd2503, {%r2807, %r2806};
	xor.b64  	%rd2504, %rd2502, %rd2503;
	shf.l.wrap.b32 	%r2808, %r2802, %r2803, 25;
	shf.l.wrap.b32 	%r2809, %r2803, %r2802, 25;
	mov.b64 	%rd2505, {%r2809, %r2808};
	xor.b64  	%rd2506, %rd2504, %rd2505;
	and.b64  	%rd2507, %rd2489, %rd2465;
	or.b64  	%rd2508, %rd2489, %rd2465;
	and.b64  	%rd2509, %rd2508, %rd2441;
	or.b64  	%rd2510, %rd2509, %rd2507;
	add.s64 	%rd2511, %rd2506, %rd2510;
	add.s64 	%rd2512, %rd2501, %rd2417;
	add.s64 	%rd2513, %rd2511, %rd2501;
	mov.b64 	{%r2810, %r2811}, %rd2512;
	shf.l.wrap.b32 	%r2812, %r2811, %r2810, 18;
	shf.l.wrap.b32 	%r2813, %r2810, %r2811, 18;
	mov.b64 	%rd2514, {%r2813, %r2812};
	shf.l.wrap.b32 	%r2814, %r2811, %r2810, 14;
	shf.l.wrap.b32 	%r2815, %r2810, %r2811, 14;
	mov.b64 	%rd2515, {%r2815, %r2814};
	xor.b64  	%rd2516, %rd2514, %rd2515;
	shf.l.wrap.b32 	%r2816, %r2810, %r2811, 23;
	shf.l.wrap.b32 	%r2817, %r2811, %r2810, 23;
	mov.b64 	%rd2517, {%r2817, %r2816};
	xor.b64  	%rd2518, %rd2516, %rd2517;
	xor.b64  	%rd2519, %rd2488, %rd2464;
	and.b64  	%rd2520, %rd2512, %rd2519;
	xor.b64  	%rd2521, %rd2520, %rd2464;
	add.s64 	%rd2522, %rd2440, %rd799;
	add.s64 	%rd2523, %rd2522, %rd2521;
	add.s64 	%rd2524, %rd2523, %rd2518;
	add.s64 	%rd2525, %rd2524, -3348786107499101689;
	mov.b64 	{%r2818, %r2819}, %rd2513;
	shf.l.wrap.b32 	%r2820, %r2819, %r2818, 4;
	shf.l.wrap.b32 	%r2821, %r2818, %r2819, 4;
	mov.b64 	%rd2526, {%r2821, %r2820};
	shf.l.wrap.b32 	%r2822, %r2818, %r2819, 30;
	shf.l.wrap.b32 	%r2823, %r2819, %r2818, 30;
	mov.b64 	%rd2527, {%r2823, %r2822};
	xor.b64  	%rd2528, %rd2526, %rd2527;
	shf.l.wrap.b32 	%r2824, %r2818, %r2819, 25;
	shf.l.wrap.b32 	%r2825, %r2819, %r2818, 25;
	mov.b64 	%rd2529, {%r2825, %r2824};
	xor.b64  	%rd2530, %rd2528, %rd2529;
	and.b64  	%rd2531, %rd2513, %rd2489;
	or.b64  	%rd2532, %rd2513, %rd2489;
	and.b64  	%rd2533, %rd2532, %rd2465;
	or.b64  	%rd2534, %rd2533, %rd2531;
	add.s64 	%rd2535, %rd2530, %rd2534;
	add.s64 	%rd2536, %rd2525, %rd2441;
	add.s64 	%rd2537, %rd2535, %rd2525;
	mov.b64 	{%r2826, %r2827}, %rd2536;
	shf.l.wrap.b32 	%r2828, %r2827, %r2826, 18;
	shf.l.wrap.b32 	%r2829, %r2826, %r2827, 18;
	mov.b64 	%rd2538, {%r2829, %r2828};
	shf.l.wrap.b32 	%r2830, %r2827, %r2826, 14;
	shf.l.wrap.b32 	%r2831, %r2826, %r2827, 14;
	mov.b64 	%rd2539, {%r2831, %r2830};
	xor.b64  	%rd2540, %rd2538, %rd2539;
	shf.l.wrap.b32 	%r2832, %r2826, %r2827, 23;
	shf.l.wrap.b32 	%r2833, %r2827, %r2826, 23;
	mov.b64 	%rd2541, {%r2833, %r2832};
	xor.b64  	%rd2542, %rd2540, %rd2541;
	xor.b64  	%rd2543, %rd2512, %rd2488;
	and.b64  	%rd2544, %rd2536, %rd2543;
	xor.b64  	%rd2545, %rd2544, %rd2488;
	add.s64 	%rd2546, %rd2464, %rd812;
	add.s64 	%rd2547, %rd2546, %rd2545;
	add.s64 	%rd2548, %rd2547, %rd2542;
	add.s64 	%rd2549, %rd2548, -1523767162380948706;
	mov.b64 	{%r2834, %r2835}, %rd2537;
	shf.l.wrap.b32 	%r2836, %r2835, %r2834, 4;
	shf.l.wrap.b32 	%r2837, %r2834, %r2835, 4;
	mov.b64 	%rd2550, {%r2837, %r2836};
	shf.l.wrap.b32 	%r2838, %r2834, %r2835, 30;
	shf.l.wrap.b32 	%r2839, %r2835, %r2834, 30;
	mov.b64 	%rd2551, {%r2839, %r2838};
	xor.b64  	%rd2552, %rd2550, %rd2551;
	shf.l.wrap.b32 	%r2840, %r2834, %r2835, 25;
	shf.l.wrap.b32 	%r2841, %r2835, %r2834, 25;
	mov.b64 	%rd2553, {%r2841, %r2840};
	xor.b64  	%rd2554, %rd2552, %rd2553;
	and.b64  	%rd2555, %rd2537, %rd2513;
	or.b64  	%rd2556, %rd2537, %rd2513;
	and.b64  	%rd2557, %rd2556, %rd2489;
	or.b64  	%rd2558, %rd2557, %rd2555;
	add.s64 	%rd2559, %rd2554, %rd2558;
	add.s64 	%rd2560, %rd2549, %rd2465;
	add.s64 	%rd2561, %rd2559, %rd2549;
	mov.b64 	{%r2842, %r2843}, %rd2560;
	shf.l.wrap.b32 	%r2844, %r2843, %r2842, 18;
	shf.l.wrap.b32 	%r2845, %r2842, %r2843, 18;
	mov.b64 	%rd2562, {%r2845, %r2844};
	shf.l.wrap.b32 	%r2846, %r2843, %r2842, 14;
	shf.l.wrap.b32 	%r2847, %r2842, %r2843, 14;
	mov.b64 	%rd2563, {%r2847, %r2846};
	xor.b64  	%rd2564, %rd2562, %rd2563;
	shf.l.wrap.b32 	%r2848, %r2842, %r2843, 23;
	shf.l.wrap.b32 	%r2849, %r2843, %r2842, 23;
	mov.b64 	%rd2565, {%r2849, %r2848};
	xor.b64  	%rd2566, %rd2564, %rd2565;
	xor.b64  	%rd2567, %rd2536, %rd2512;
	and.b64  	%rd2568, %rd2560, %rd2567;
	xor.b64  	%rd2569, %rd2568, %rd2512;
	add.s64 	%rd2570, %rd2488, %rd825;
	add.s64 	%rd2571, %rd2570, %rd2569;
	add.s64 	%rd2572, %rd2571, %rd2566;
	add.s64 	%rd2573, %rd2572, -757361751448694408;
	mov.b64 	{%r2850, %r2851}, %rd2561;
	shf.l.wrap.b32 	%r2852, %r2851, %r2850, 4;
	shf.l.wrap.b32 	%r2853, %r2850, %r2851, 4;
	mov.b64 	%rd2574, {%r2853, %r2852};
	shf.l.wrap.b32 	%r2854, %r2850, %r2851, 30;
	shf.l.wrap.b32 	%r2855, %r2851, %r2850, 30;
	mov.b64 	%rd2575, {%r2855, %r2854};
	xor.b64  	%rd2576, %rd2574, %rd2575;
	shf.l.wrap.b32 	%r2856, %r2850, %r2851, 25;
	shf.l.wrap.b32 	%r2857, %r2851, %r2850, 25;
	mov.b64 	%rd2577, {%r2857, %r2856};
	xor.b64  	%rd2578, %rd2576, %rd2577;
	and.b64  	%rd2579, %rd2561, %rd2537;
	or.b64  	%rd2580, %rd2561, %rd2537;
	and.b64  	%rd2581, %rd2580, %rd2513;
	or.b64  	%rd2582, %rd2581, %rd2579;
	add.s64 	%rd2583, %rd2578, %rd2582;
	add.s64 	%rd2584, %rd2573, %rd2489;
	add.s64 	%rd2585, %rd2583, %rd2573;
	mov.b64 	{%r2858, %r2859}, %rd2584;
	shf.l.wrap.b32 	%r2860, %r2859, %r2858, 18;
	shf.l.wrap.b32 	%r2861, %r2858, %r2859, 18;
	mov.b64 	%rd2586, {%r2861, %r2860};
	shf.l.wrap.b32 	%r2862, %r2859, %r2858, 14;
	shf.l.wrap.b32 	%r2863, %r2858, %r2859, 14;
	mov.b64 	%rd2587, {%r2863, %r2862};
	xor.b64  	%rd2588, %rd2586, %rd2587;
	shf.l.wrap.b32 	%r2864, %r2858, %r2859, 23;
	shf.l.wrap.b32 	%r2865, %r2859, %r2858, 23;
	mov.b64 	%rd2589, {%r2865, %r2864};
	xor.b64  	%rd2590, %rd2588, %rd2589;
	xor.b64  	%rd2591, %rd2560, %rd2536;
	and.b64  	%rd2592, %rd2584, %rd2591;
	xor.b64  	%rd2593, %rd2592, %rd2536;
	add.s64 	%rd2594, %rd2512, %rd838;
	add.s64 	%rd2595, %rd2594, %rd2593;
	add.s64 	%rd2596, %rd2595, %rd2590;
	add.s64 	%rd2597, %rd2596, 500013540394364858;
	mov.b64 	{%r2866, %r2867}, %rd2585;
	shf.l.wrap.b32 	%r2868, %r2867, %r2866, 4;
	shf.l.wrap.b32 	%r2869, %r2866, %r2867, 4;
	mov.b64 	%rd2598, {%r2869, %r2868};
	shf.l.wrap.b32 	%r2870, %r2866, %r2867, 30;
	shf.l.wrap.b32 	%r2871, %r2867, %r2866, 30;
	mov.b64 	%rd2599, {%r2871, %r2870};
	xor.b64  	%rd2600, %rd2598, %rd2599;
	shf.l.wrap.b32 	%r2872, %r2866, %r2867, 25;
	shf.l.wrap.b32 	%r2873, %r2867, %r2866, 25;
	mov.b64 	%rd2601, {%r2873, %r2872};
	xor.b64  	%rd2602, %rd2600, %rd2601;
	and.b64  	%rd2603, %rd2585, %rd2561;
	or.b64  	%rd2604, %rd2585, %rd2561;
	and.b64  	%rd2605, %rd2604, %rd2537;
	or.b64  	%rd2606, %rd2605, %rd2603;
	add.s64 	%rd2607, %rd2602, %rd2606;
	add.s64 	%rd2608, %rd2597, %rd2513;
	add.s64 	%rd2609, %rd2607, %rd2597;
	mov.b64 	{%r2874, %r2875}, %rd2608;
	shf.l.wrap.b32 	%r2876, %r2875, %r2874, 18;
	shf.l.wrap.b32 	%r2877, %r2874, %r2875, 18;
	mov.b64 	%rd2610, {%r2877, %r2876};
	shf.l.wrap.b32 	%r2878, %r2875, %r2874, 14;
	shf.l.wrap.b32 	%r2879, %r2874, %r2875, 14;
	mov.b64 	%rd2611, {%r2879, %r2878};
	xor.b64  	%rd2612, %rd2610, %rd2611;
	shf.l.wrap.b32 	%r2880, %r2874, %r2875, 23;
	shf.l.wrap.b32 	%r2881, %r2875, %r2874, 23;
	mov.b64 	%rd2613, {%r2881, %r2880};
	xor.b64  	%rd2614, %rd2612, %rd2613;
	xor.b64  	%rd2615, %rd2584, %rd2560;
	and.b64  	%rd2616, %rd2608, %rd2615;
	xor.b64  	%rd2617, %rd2616, %rd2560;
	add.s64 	%rd2618, %rd2536, %rd851;
	add.s64 	%rd2619, %rd2618, %rd2617;
	add.s64 	%rd2620, %rd2619, %rd2614;
	add.s64 	%rd2621, %rd2620, 748580250866718886;
	mov.b64 	{%r2882, %r2883}, %rd2609;
	shf.l.wrap.b32 	%r2884, %r2883, %r2882, 4;
	shf.l.wrap.b32 	%r2885, %r2882, %r2883, 4;
	mov.b64 	%rd2622, {%r2885, %r2884};
	shf.l.wrap.b32 	%r2886, %r2882, %r2883, 30;
	shf.l.wrap.b32 	%r2887, %r2883, %r2882, 30;
	mov.b64 	%rd2623, {%r2887, %r2886};
	xor.b64  	%rd2624, %rd2622, %rd2623;
	shf.l.wrap.b32 	%r2888, %r2882, %r2883, 25;
	shf.l.wrap.b32 	%r2889, %r2883, %r2882, 25;
	mov.b64 	%rd2625, {%r2889, %r2888};
	xor.b64  	%rd2626, %rd2624, %rd2625;
	and.b64  	%rd2627, %rd2609, %rd2585;
	or.b64  	%rd2628, %rd2609, %rd2585;
	and.b64  	%rd2629, %rd2628, %rd2561;
	or.b64  	%rd2630, %rd2629, %rd2627;
	add.s64 	%rd2631, %rd2626, %rd2630;
	add.s64 	%rd2632, %rd2621, %rd2537;
	add.s64 	%rd2633, %rd2631, %rd2621;
	mov.b64 	{%r2890, %r2891}, %rd2632;
	shf.l.wrap.b32 	%r2892, %r2891, %r2890, 18;
	shf.l.wrap.b32 	%r2893, %r2890, %r2891, 18;
	mov.b64 	%rd2634, {%r2893, %r2892};
	shf.l.wrap.b32 	%r2894, %r2891, %r2890, 14;
	shf.l.wrap.b32 	%r2895, %r2890, %r2891, 14;
	mov.b64 	%rd2635, {%r2895, %r2894};
	xor.b64  	%rd2636, %rd2634, %rd2635;
	shf.l.wrap.b32 	%r2896, %r2890, %r2891, 23;
	shf.l.wrap.b32 	%r2897, %r2891, %r2890, 23;
	mov.b64 	%rd2637, {%r2897, %r2896};
	xor.b64  	%rd2638, %rd2636, %rd2637;
	xor.b64  	%rd2639, %rd2608, %rd2584;
	and.b64  	%rd2640, %rd2632, %rd2639;
	xor.b64  	%rd2641, %rd2640, %rd2584;
	add.s64 	%rd2642, %rd864, %rd2560;
	add.s64 	%rd2643, %rd2642, %rd2641;
	add.s64 	%rd2644, %rd2643, %rd2638;
	add.s64 	%rd2645, %rd2644, 1242879168328830382;
	mov.b64 	{%r2898, %r2899}, %rd2633;
	shf.l.wrap.b32 	%r2900, %r2899, %r2898, 4;
	shf.l.wrap.b32 	%r2901, %r2898, %r2899, 4;
	mov.b64 	%rd2646, {%r2901, %r2900};
	shf.l.wrap.b32 	%r2902, %r2898, %r2899, 30;
	shf.l.wrap.b32 	%r2903, %r2899, %r2898, 30;
	mov.b64 	%rd2647, {%r2903, %r2902};
	xor.b64  	%rd2648, %rd2646, %rd2647;
	shf.l.wrap.b32 	%r2904, %r2898, %r2899, 25;
	shf.l.wrap.b32 	%r2905, %r2899, %r2898, 25;
	mov.b64 	%rd2649, {%r2905, %r2904};
	xor.b64  	%rd2650, %rd2648, %rd2649;
	and.b64  	%rd2651, %rd2633, %rd2609;
	or.b64  	%rd2652, %rd2633, %rd2609;
	and.b64  	%rd2653, %rd2652, %rd2585;
	or.b64  	%rd2654, %rd2653, %rd2651;
	add.s64 	%rd2655, %rd2650, %rd2654;
	add.s64 	%rd2656, %rd2645, %rd2561;
	add.s64 	%rd2657, %rd2655, %rd2645;
	mov.b64 	{%r2906, %r2907}, %rd2656;
	shf.l.wrap.b32 	%r2908, %r2907, %r2906, 18;
	shf.l.wrap.b32 	%r2909, %r2906, %r2907, 18;
	mov.b64 	%rd2658, {%r2909, %r2908};
	shf.l.wrap.b32 	%r2910, %r2907, %r2906, 14;
	shf.l.wrap.b32 	%r2911, %r2906, %r2907, 14;
	mov.b64 	%rd2659, {%r2911, %r2910};
	xor.b64  	%rd2660, %rd2658, %rd2659;
	shf.l.wrap.b32 	%r2912, %r2906, %r2907, 23;
	shf.l.wrap.b32 	%r2913, %r2907, %r2906, 23;
	mov.b64 	%rd2661, {%r2913, %r2912};
	xor.b64  	%rd2662, %rd2660, %rd2661;
	xor.b64  	%rd2663, %rd2632, %rd2608;
	and.b64  	%rd2664, %rd2656, %rd2663;
	xor.b64  	%rd2665, %rd2664, %rd2608;
	add.s64 	%rd2666, %rd877, %rd2584;
	add.s64 	%rd2667, %rd2666, %rd2665;
	add.s64 	%rd2668, %rd2667, %rd2662;
	add.s64 	%rd2669, %rd2668, 1977374033974150939;
	mov.b64 	{%r2914, %r2915}, %rd2657;
	shf.l.wrap.b32 	%r2916, %r2915, %r2914, 4;
	shf.l.wrap.b32 	%r2917, %r2914, %r2915, 4;
	mov.b64 	%rd2670, {%r2917, %r2916};
	shf.l.wrap.b32 	%r2918, %r2914, %r2915, 30;
	shf.l.wrap.b32 	%r2919, %r2915, %r2914, 30;
	mov.b64 	%rd2671, {%r2919, %r2918};
	xor.b64  	%rd2672, %rd2670, %rd2671;
	shf.l.wrap.b32 	%r2920, %r2914, %r2915, 25;
	shf.l.wrap.b32 	%r2921, %r2915, %r2914, 25;
	mov.b64 	%rd2673, {%r2921, %r2920};
	xor.b64  	%rd2674, %rd2672, %rd2673;
	and.b64  	%rd2675, %rd2657, %rd2633;
	or.b64  	%rd2676, %rd2657, %rd2633;
	and.b64  	%rd2677, %rd2676, %rd2609;
	or.b64  	%rd2678, %rd2677, %rd2675;
	add.s64 	%rd2679, %rd2674, %rd2678;
	add.s64 	%rd2680, %rd2669, %rd2585;
	add.s64 	%rd2681, %rd2679, %rd2669;
	mov.b64 	{%r2922, %r2923}, %rd2680;
	shf.l.wrap.b32 	%r2924, %r2923, %r2922, 18;
	shf.l.wrap.b32 	%r2925, %r2922, %r2923, 18;
	mov.b64 	%rd2682, {%r2925, %r2924};
	shf.l.wrap.b32 	%r2926, %r2923, %r2922, 14;
	shf.l.wrap.b32 	%r2927, %r2922, %r2923, 14;
	mov.b64 	%rd2683, {%r2927, %r2926};
	xor.b64  	%rd2684, %rd2682, %rd2683;
	shf.l.wrap.b32 	%r2928, %r2922, %r2923, 23;
	shf.l.wrap.b32 	%r2929, %r2923, %r2922, 23;
	mov.b64 	%rd2685, {%r2929, %r2928};
	xor.b64  	%rd2686, %rd2684, %rd2685;
	xor.b64  	%rd2687, %rd2656, %rd2632;
	and.b64  	%rd2688, %rd2680, %rd2687;
	xor.b64  	%rd2689, %rd2688, %rd2632;
	add.s64 	%rd2690, %rd2689, %rd2608;
	add.s64 	%rd2691, %rd2690, %rd2686;
	add.s64 	%rd2692, %rd2691, %rd890;
	add.s64 	%rd2693, %rd2692, 2944078676154940804;
	mov.b64 	{%r2930, %r2931}, %rd2681;
	shf.l.wrap.b32 	%r2932, %r2931, %r2930, 4;
	shf.l.wrap.b32 	%r2933, %r2930, %r2931, 4;
	mov.b64 	%rd2694, {%r2933, %r2932};
	shf.l.wrap.b32 	%r2934, %r2930, %r2931, 30;
	shf.l.wrap.b32 	%r2935, %r2931, %r2930, 30;
	mov.b64 	%rd2695, {%r2935, %r2934};
	xor.b64  	%rd2696, %rd2694, %rd2695;
	shf.l.wrap.b32 	%r2936, %r2930, %r2931, 25;
	shf.l.wrap.b32 	%r2937, %r2931, %r2930, 25;
	mov.b64 	%rd2697, {%r2937, %r2936};
	xor.b64  	%rd2698, %rd2696, %rd2697;
	and.b64  	%rd2699, %rd2681, %rd2657;
	or.b64  	%rd2700, %rd2681, %rd2657;
	and.b64  	%rd2701, %rd2700, %rd2633;
	or.b64  	%rd2702, %rd2701, %rd2699;
	add.s64 	%rd2703, %rd2698, %rd2702;
	add.s64 	%rd2704, %rd2693, %rd2609;
	add.s64 	%rd2705, %rd2703, %rd2693;
	mov.b64 	{%r2938, %r2939}, %rd2704;
	shf.l.wrap.b32 	%r2940, %r2939, %r2938, 18;
	shf.l.wrap.b32 	%r2941, %r2938, %r2939, 18;
	mov.b64 	%rd2706, {%r2941, %r2940};
	shf.l.wrap.b32 	%r2942, %r2939, %r2938, 14;
	shf.l.wrap.b32 	%r2943, %r2938, %r2939, 14;
	mov.b64 	%rd2707, {%r2943, %r2942};
	xor.b64  	%rd2708, %rd2706, %rd2707;
	shf.l.wrap.b32 	%r2944, %r2938, %r2939, 23;
	shf.l.wrap.b32 	%r2945, %r2939, %r2938, 23;
	mov.b64 	%rd2709, {%r2945, %r2944};
	xor.b64  	%rd2710, %rd2708, %rd2709;
	xor.b64  	%rd2711, %rd2680, %rd2656;
	and.b64  	%rd2712, %rd2704, %rd2711;
	xor.b64  	%rd2713, %rd2712, %rd2656;
	add.s64 	%rd2714, %rd2632, %rd903;
	add.s64 	%rd2715, %rd2714, %rd2713;
	add.s64 	%rd2716, %rd2715, %rd2710;
	add.s64 	%rd2717, %rd2716, 3659926193048069267;
	mov.b64 	{%r2946, %r2947}, %rd2705;
	shf.l.wrap.b32 	%r2948, %r2947, %r2946, 4;
	shf.l.wrap.b32 	%r2949, %r2946, %r2947, 4;
	mov.b64 	%rd2718, {%r2949, %r2948};
	shf.l.wrap.b32 	%r2950, %r2946, %r2947, 30;
	shf.l.wrap.b32 	%r2951, %r2947, %r2946, 30;
	mov.b64 	%rd2719, {%r2951, %r2950};
	xor.b64  	%rd2720, %rd2718, %rd2719;
	shf.l.wrap.b32 	%r2952, %r2946, %r2947, 25;
	shf.l.wrap.b32 	%r2953, %r2947, %r2946, 25;
	mov.b64 	%rd2721, {%r2953, %r2952};
	xor.b64  	%rd2722, %rd2720, %rd2721;
	and.b64  	%rd2723, %rd2705, %rd2681;
	or.b64  	%rd2724, %rd2705, %rd2681;
	and.b64  	%rd2725, %rd2724, %rd2657;
	or.b64  	%rd2726, %rd2725, %rd2723;
	add.s64 	%rd2727, %rd2722, %rd2726;
	add.s64 	%rd2728, %rd2717, %rd2633;
	add.s64 	%rd2729, %rd2727, %rd2717;
	mov.b64 	{%r2954, %r2955}, %rd2728;
	shf.l.wrap.b32 	%r2956, %r2955, %r2954, 18;
	shf.l.wrap.b32 	%r2957, %r2954, %r2955, 18;
	mov.b64 	%rd2730, {%r2957, %r2956};
	shf.l.wrap.b32 	%r2958, %r2955, %r2954, 14;
	shf.l.wrap.b32 	%r2959, %r2954, %r2955, 14;
	mov.b64 	%rd2731, {%r2959, %r2958};
	xor.b64  	%rd2732, %rd2730, %rd2731;
	shf.l.wrap.b32 	%r2960, %r2954, %r2955, 23;
	shf.l.wrap.b32 	%r2961, %r2955, %r2954, 23;
	mov.b64 	%rd2733, {%r2961, %r2960};
	xor.b64  	%rd2734, %rd2732, %rd2733;
	xor.b64  	%rd2735, %rd2704, %rd2680;
	and.b64  	%rd2736, %rd2728, %rd2735;
	xor.b64  	%rd2737, %rd2736, %rd2680;
	add.s64 	%rd2738, %rd2656, %rd916;
	add.s64 	%rd2739, %rd2738, %rd2737;
	add.s64 	%rd2740, %rd2739, %rd2734;
	add.s64 	%rd2741, %rd2740, 4368137639120453308;
	mov.b64 	{%r2962, %r2963}, %rd2729;
	shf.l.wrap.b32 	%r2964, %r2963, %r2962, 4;
	shf.l.wrap.b32 	%r2965, %r2962, %r2963, 4;
	mov.b64 	%rd2742, {%r2965, %r2964};
	shf.l.wrap.b32 	%r2966, %r2962, %r2963, 30;
	shf.l.wrap.b32 	%r2967, %r2963, %r2962, 30;
	mov.b64 	%rd2743, {%r2967, %r2966};
	xor.b64  	%rd2744, %rd2742, %rd2743;
	shf.l.wrap.b32 	%r2968, %r2962, %r2963, 25;
	shf.l.wrap.b32 	%r2969, %r2963, %r2962, 25;
	mov.b64 	%rd2745, {%r2969, %r2968};
	xor.b64  	%rd2746, %rd2744, %rd2745;
	and.b64  	%rd2747, %rd2729, %rd2705;
	or.b64  	%rd2748, %rd2729, %rd2705;
	and.b64  	%rd2749, %rd2748, %rd2681;
	or.b64  	%rd2750, %rd2749, %rd2747;
	add.s64 	%rd2751, %rd2746, %rd2750;
	add.s64 	%rd2752, %rd2741, %rd2657;
	add.s64 	%rd2753, %rd2751, %rd2741;
	mov.b64 	{%r2970, %r2971}, %rd2752;
	shf.l.wrap.b32 	%r2972, %r2971, %r2970, 18;
	shf.l.wrap.b32 	%r2973, %r2970, %r2971, 18;
	mov.b64 	%rd2754, {%r2973, %r2972};
	shf.l.wrap.b32 	%r2974, %r2971, %r2970, 14;
	shf.l.wrap.b32 	%r2975, %r2970, %r2971, 14;
	mov.b64 	%rd2755, {%r2975, %r2974};
	xor.b64  	%rd2756, %rd2754, %rd2755;
	shf.l.wrap.b32 	%r2976, %r2970, %r2971, 23;
	shf.l.wrap.b32 	%r2977, %r2971, %r2970, 23;
	mov.b64 	%rd2757, {%r2977, %r2976};
	xor.b64  	%rd2758, %rd2756, %rd2757;
	xor.b64  	%rd2759, %rd2728, %rd2704;
	and.b64  	%rd2760, %rd2752, %rd2759;
	xor.b64  	%rd2761, %rd2760, %rd2704;
	add.s64 	%rd2762, %rd2680, %rd929;
	add.s64 	%rd2763, %rd2762, %rd2761;
	add.s64 	%rd2764, %rd2763, %rd2758;
	add.s64 	%rd2765, %rd2764, 4836135668995329356;
	mov.b64 	{%r2978, %r2979}, %rd2753;
	shf.l.wrap.b32 	%r2980, %r2979, %r2978, 4;
	shf.l.wrap.b32 	%r2981, %r2978, %r2979, 4;
	mov.b64 	%rd2766, {%r2981, %r2980};
	shf.l.wrap.b32 	%r2982, %r2978, %r2979, 30;
	shf.l.wrap.b32 	%r2983, %r2979, %r2978, 30;
	mov.b64 	%rd2767, {%r2983, %r2982};
	xor.b64  	%rd2768, %rd2766, %rd2767;
	shf.l.wrap.b32 	%r2984, %r2978, %r2979, 25;
	shf.l.wrap.b32 	%r2985, %r2979, %r2978, 25;
	mov.b64 	%rd2769, {%r2985, %r2984};
	xor.b64  	%rd2770, %rd2768, %rd2769;
	and.b64  	%rd2771, %rd2753, %rd2729;
	or.b64  	%rd2772, %rd2753, %rd2729;
	and.b64  	%rd2773, %rd2772, %rd2705;
	or.b64  	%rd2774, %rd2773, %rd2771;
	add.s64 	%rd2775, %rd2770, %rd2774;
	add.s64 	%rd2776, %rd2765, %rd2681;
	add.s64 	%rd2777, %rd2775, %rd2765;
	mov.b64 	{%r2986, %r2987}, %rd2776;
	shf.l.wrap.b32 	%r2988, %r2987, %r2986, 18;
	shf.l.wrap.b32 	%r2989, %r2986, %r2987, 18;
	mov.b64 	%rd2778, {%r2989, %r2988};
	shf.l.wrap.b32 	%r2990, %r2987, %r2986, 14;
	shf.l.wrap.b32 	%r2991, %r2986, %r2987, 14;
	mov.b64 	%rd2779, {%r2991, %r2990};
	xor.b64  	%rd2780, %rd2778, %rd2779;
	shf.l.wrap.b32 	%r2992, %r2986, %r2987, 23;
	shf.l.wrap.b32 	%r2993, %r2987, %r2986, 23;
	mov.b64 	%rd2781, {%r2993, %r2992};
	xor.b64  	%rd2782, %rd2780, %rd2781;
	xor.b64  	%rd2783, %rd2752, %rd2728;
	and.b64  	%rd2784, %rd2776, %rd2783;
	xor.b64  	%rd2785, %rd2784, %rd2728;
	add.s64 	%rd2786, %rd2704, %rd942;
	add.s64 	%rd2787, %rd2786, %rd2785;
	add.s64 	%rd2788, %rd2787, %rd2782;
	add.s64 	%rd2789, %rd2788, 5532061633213252278;
	mov.b64 	{%r2994, %r2995}, %rd2777;
	shf.l.wrap.b32 	%r2996, %r2995, %r2994, 4;
	shf.l.wrap.b32 	%r2997, %r2994, %r2995, 4;
	mov.b64 	%rd2790, {%r2997, %r2996};
	shf.l.wrap.b32 	%r2998, %r2994, %r2995, 30;
	shf.l.wrap.b32 	%r2999, %r2995, %r2994, 30;
	mov.b64 	%rd2791, {%r2999, %r2998};
	xor.b64  	%rd2792, %rd2790, %rd2791;
	shf.l.wrap.b32 	%r3000, %r2994, %r2995, 25;
	shf.l.wrap.b32 	%r3001, %r2995, %r2994, 25;
	mov.b64 	%rd2793, {%r3001, %r3000};
	xor.b64  	%rd2794, %rd2792, %rd2793;
	and.b64  	%rd2795, %rd2777, %rd2753;
	or.b64  	%rd2796, %rd2777, %rd2753;
	and.b64  	%rd2797, %rd2796, %rd2729;
	or.b64  	%rd2798, %rd2797, %rd2795;
	add.s64 	%rd2799, %rd2794, %rd2798;
	add.s64 	%rd2800, %rd2789, %rd2705;
	add.s64 	%rd2801, %rd2799, %rd2789;
	mov.b64 	{%r3002, %r3003}, %rd2800;
	shf.l.wrap.b32 	%r3004, %r3003, %r3002, 18;
	shf.l.wrap.b32 	%r3005, %r3002, %r3003, 18;
	mov.b64 	%rd2802, {%r3005, %r3004};
	shf.l.wrap.b32 	%r3006, %r3003, %r3002, 14;
	shf.l.wrap.b32 	%r3007, %r3002, %r3003, 14;
	mov.b64 	%rd2803, {%r3007, %r3006};
	xor.b64  	%rd2804, %rd2802, %rd2803;
	shf.l.wrap.b32 	%r3008, %r3002, %r3003, 23;
	shf.l.wrap.b32 	%r3009, %r3003, %r3002, 23;
	mov.b64 	%rd2805, {%r3009, %r3008};
	xor.b64  	%rd2806, %rd2804, %rd2805;
	xor.b64  	%rd2807, %rd2776, %rd2752;
	and.b64  	%rd2808, %rd2800, %rd2807;
	xor.b64  	%rd2809, %rd2808, %rd2752;
	add.s64 	%rd2810, %rd2728, %rd955;
	add.s64 	%rd2811, %rd2810, %rd2809;
	add.s64 	%rd2812, %rd2811, %rd2806;
	add.s64 	%rd2813, %rd2812, 6448918945643986474;
	mov.b64 	{%r3010, %r3011}, %rd2801;
	shf.l.wrap.b32 	%r3012, %r3011, %r3010, 4;
	shf.l.wrap.b32 	%r3013, %r3010, %r3011, 4;
	mov.b64 	%rd2814, {%r3013, %r3012};
	shf.l.wrap.b32 	%r3014, %r3010, %r3011, 30;
	shf.l.wrap.b32 	%r3015, %r3011, %r3010, 30;
	mov.b64 	%rd2815, {%r3015, %r3014};
	xor.b64  	%rd2816, %rd2814, %rd2815;
	shf.l.wrap.b32 	%r3016, %r3010, %r3011, 25;
	shf.l.wrap.b32 	%r3017, %r3011, %r3010, 25;
	mov.b64 	%rd2817, {%r3017, %r3016};
	xor.b64  	%rd2818, %rd2816, %rd2817;
	and.b64  	%rd2819, %rd2801, %rd2777;
	or.b64  	%rd2820, %rd2801, %rd2777;
	and.b64  	%rd2821, %rd2820, %rd2753;
	or.b64  	%rd2822, %rd2821, %rd2819;
	add.s64 	%rd2823, %rd2818, %rd2822;
	add.s64 	%rd2824, %rd2813, %rd2729;
	add.s64 	%rd2825, %rd2823, %rd2813;
	mov.b64 	{%r3018, %r3019}, %rd2824;
	shf.l.wrap.b32 	%r3020, %r3019, %r3018, 18;
	shf.l.wrap.b32 	%r3021, %r3018, %r3019, 18;
	mov.b64 	%rd2826, {%r3021, %r3020};
	shf.l.wrap.b32 	%r3022, %r3019, %r3018, 14;
	shf.l.wrap.b32 	%r3023, %r3018, %r3019, 14;
	mov.b64 	%rd2827, {%r3023, %r3022};
	xor.b64  	%rd2828, %rd2826, %rd2827;
	shf.l.wrap.b32 	%r3024, %r3018, %r3019, 23;
	shf.l.wrap.b32 	%r3025, %r3019, %r3018, 23;
	mov.b64 	%rd2829, {%r3025, %r3024};
	xor.b64  	%rd2830, %rd2828, %rd2829;
	xor.b64  	%rd2831, %rd2800, %rd2776;
	and.b64  	%rd2832, %rd2824, %rd2831;
	xor.b64  	%rd2833, %rd2832, %rd2776;
	add.s64 	%rd2834, %rd968, %rd2752;
	add.s64 	%rd2835, %rd2834, %rd2833;
	add.s64 	%rd2836, %rd2835, %rd2830;
	add.s64 	%rd2837, %rd2836, 6902733635092675308;
	mov.b64 	{%r3026, %r3027}, %rd2825;
	shf.l.wrap.b32 	%r3028, %r3027, %r3026, 4;
	shf.l.wrap.b32 	%r3029, %r3026, %r3027, 4;
	mov.b64 	%rd2838, {%r3029, %r3028};
	shf.l.wrap.b32 	%r3030, %r3026, %r3027, 30;
	shf.l.wrap.b32 	%r3031, %r3027, %r3026, 30;
	mov.b64 	%rd2839, {%r3031, %r3030};
	xor.b64  	%rd2840, %rd2838, %rd2839;
	shf.l.wrap.b32 	%r3032, %r3026, %r3027, 25;
	shf.l.wrap.b32 	%r3033, %r3027, %r3026, 25;
	mov.b64 	%rd2841, {%r3033, %r3032};
	xor.b64  	%rd2842, %rd2840, %rd2841;
	and.b64  	%rd2843, %rd2825, %rd2801;
	or.b64  	%rd2844, %rd2825, %rd2801;
	and.b64  	%rd2845, %rd2844, %rd2777;
	or.b64  	%rd2846, %rd2845, %rd2843;
	add.s64 	%rd2847, %rd2842, %rd2846;
	add.s64 	%rd2848, %rd2837, %rd2753;
	add.s64 	%rd2849, %rd2847, %rd2837;
	mov.b64 	{%r3034, %r3035}, %rd2848;
	shf.l.wrap.b32 	%r3036, %r3035, %r3034, 18;
	shf.l.wrap.b32 	%r3037, %r3034, %r3035, 18;
	mov.b64 	%rd2850, {%r3037, %r3036};
	shf.l.wrap.b32 	%r3038, %r3035, %r3034, 14;
	shf.l.wrap.b32 	%r3039, %r3034, %r3035, 14;
	mov.b64 	%rd2851, {%r3039, %r3038};
	xor.b64  	%rd2852, %rd2850, %rd2851;
	shf.l.wrap.b32 	%r3040, %r3034, %r3035, 23;
	shf.l.wrap.b32 	%r3041, %r3035, %r3034, 23;
	mov.b64 	%rd2853, {%r3041, %r3040};
	xor.b64  	%rd2854, %rd2852, %rd2853;
	xor.b64  	%rd2855, %rd2824, %rd2800;
	and.b64  	%rd2856, %rd2848, %rd2855;
	xor.b64  	%rd2857, %rd2856, %rd2800;
	add.s64 	%rd2858, %rd981, %rd2776;
	add.s64 	%rd2859, %rd2858, %rd2857;
	add.s64 	%rd2860, %rd2859, %rd2854;
	add.s64 	%rd2861, %rd2860, 7801388544844847127;
	mov.b64 	{%r3042, %r3043}, %rd2849;
	shf.l.wrap.b32 	%r3044, %r3043, %r3042, 4;
	shf.l.wrap.b32 	%r3045, %r3042, %r3043, 4;
	mov.b64 	%rd2862, {%r3045, %r3044};
	shf.l.wrap.b32 	%r3046, %r3042, %r3043, 30;
	shf.l.wrap.b32 	%r3047, %r3043, %r3042, 30;
	mov.b64 	%rd2863, {%r3047, %r3046};
	xor.b64  	%rd2864, %rd2862, %rd2863;
	shf.l.wrap.b32 	%r3048, %r3042, %r3043, 25;
	shf.l.wrap.b32 	%r3049, %r3043, %r3042, 25;
	mov.b64 	%rd2865, {%r3049, %r3048};
	xor.b64  	%rd2866, %rd2864, %rd2865;
	and.b64  	%rd2867, %rd2849, %rd2825;
	or.b64  	%rd2868, %rd2849, %rd2825;
	and.b64  	%rd2869, %rd2868, %rd2801;
	or.b64  	%rd2870, %rd2869, %rd2867;
	add.s64 	%rd2871, %rd2866, %rd2870;
	add.s64 	%rd2872, %rd2861, %rd2777;
	add.s64 	%rd2873, %rd2871, %rd2861;
	cvta.to.global.u64 	%rd2874, %rd2905;
	mul.wide.s32 	%rd2875, %r1119, 8;
	add.s64 	%rd2876, %rd2874, %rd2875;
	ld.global.u64 	%rd2877, [%rd2876];
	add.s64 	%rd2878, %rd2873, %rd2877;
	add.s64 	%rd2879, %rd2878, 7640891576956012808;
	st.global.u64 	[%rd2876], %rd2879;
	ld.global.u64 	%rd2880, [%rd2876+8];
	add.s64 	%rd2881, %rd2849, %rd2880;
	add.s64 	%rd2882, %rd2881, -4942790177534073029;
	st.global.u64 	[%rd2876+8], %rd2882;
	ld.global.u64 	%rd2883, [%rd2876+16];
	add.s64 	%rd2884, %rd2825, %rd2883;
	add.s64 	%rd2885, %rd2884, 4354685564936845355;
	st.global.u64 	[%rd2876+16], %rd2885;
	ld.global.u64 	%rd2886, [%rd2876+24];
	add.s64 	%rd2887, %rd2801, %rd2886;
	add.s64 	%rd2888, %rd2887, -6534734903238641935;
	st.global.u64 	[%rd2876+24], %rd2888;
	ld.global.u64 	%rd2889, [%rd2876+32];
	add.s64 	%rd2890, %rd2872, %rd2889;
	add.s64 	%rd2891, %rd2890, 5840696475078001361;
	st.global.u64 	[%rd2876+32], %rd2891;
	ld.global.u64 	%rd2892, [%rd2876+40];
	add.s64 	%rd2893, %rd2848, %rd2892;
	add.s64 	%rd2894, %rd2893, -7276294671716946913;
	st.global.u64 	[%rd2876+40], %rd2894;
	ld.global.u64 	%rd2895, [%rd2876+48];
	add.s64 	%rd2896, %rd2824, %rd2895;
	add.s64 	%rd2897, %rd2896, 2270897969802886507;
	st.global.u64 	[%rd2876+48], %rd2897;
	ld.global.u64 	%rd2898, [%rd2876+56];
	add.s64 	%rd2899, %rd2800, %rd2898;
	add.s64 	%rd2900, %rd2899, 6620516959819538809;
	st.global.u64 	[%rd2876+56], %rd2900;
	sub.s32 	%r3050, 64, %r3051;
	shr.u64 	%rd2901, %rd2879, %r3050;
	setp.eq.s64 	%p64, %rd2901, 0;
	selp.u16 	%rs1, 1, 0, %p64;
	cvta.to.global.u64 	%rd2902, %rd2906;
	cvt.s64.s32 	%rd2903, %r1118;
	add.s64 	%rd2904, %rd2902, %rd2903;
	st.global.u8 	[%rd2904], %rs1;
	ret;

}


// ===== COMPILED SASS (sm_100) =====

	.target	sm_100

	.elftype	@"ET_EXEC"


//--------------------- .note.nv.tkinfo           --------------------------
	.section	.note.nv.tkinfo,"",@"SHT_NOTE"
	.sectionflags	@"SHF_NOTE_NV_TKINFO"
	.tkinfo
        /*0018*/ 	.word	0x00000002
        /*0030*/ 	.string	""
        /*0030*/ 	.string	"ptxas"
        /*0030*/ 	.string	"Cuda compilation tools, release 13.0, V13.0.88"
        /*0030*/ 	.string	"Build cuda_13.0.r13.0/compiler.36424714_0"
        /*0030*/ 	.string	"-arch sm_100 -m 64 "



//--------------------- .note.nv.cuinfo           --------------------------
	.section	.note.nv.cuinfo,"",@"SHT_NOTE"
	.sectionflags	@"SHF_NOTE_NV_CUINFO"
        /*0018*/ 	.short	0x0002
        /*001a*/ 	.short	0x0064
        /*001c*/ 	.short	0x0082
	.zero		2


//--------------------- .nv.info                  --------------------------
	.section	.nv.info,"",@"SHT_CUDA_INFO"
	.align	4


	//----- nvinfo : EIATTR_REGCOUNT
	.align		4
        /*0000*/ 	.byte	0x04, 0x2f
        /*0002*/ 	.short	(.L_12 - .L_11)
	.align		4
.L_11:
        /*0004*/ 	.word	index@(_Z10sha512InitPmS_miPh)
        /*0008*/ 	.word	0x0000005f


	//----- nvinfo : EIATTR_FRAME_SIZE
	.align		4
.L_12:
        /*000c*/ 	.byte	0x04, 0x11
        /*000e*/ 	.short	(.L_14 - .L_13)
	.align		4
.L_13:
        /*0010*/ 	.word	index@(_Z10sha512InitPmS_miPh)
        /*0014*/ 	.word	0x00000080


	//----- nvinfo : EIATTR_MIN_STACK_SIZE
	.align		4
.L_14:
        /*0018*/ 	.byte	0x04, 0x12
        /*001a*/ 	.short	(.L_16 - .L_15)
	.align		4
.L_15:
        /*001c*/ 	.word	index@(_Z10sha512InitPmS_miPh)
        /*0020*/ 	.word	0x00000080
.L_16:


//--------------------- .nv.compat                --------------------------
	.section	.nv.compat,"",@"SHT_CUDA_COMPAT_INFO"
	.align	4
        /*0000*/ 	.byte	0x02, 0x09, 0x00, 0x00, 0x02, 0x02, 0x01, 0x00, 0x02, 0x05, 0x05, 0x00, 0x03, 0x07, 0x01, 0x01
        /*0010*/ 	.byte	0x02, 0x03, 0x00, 0x00, 0x02, 0x06, 0x01, 0x00, 0x04, 0x0b, 0x08, 0x00, 0x09, 0x00, 0x00, 0x00
        /*0020*/ 	.byte	0x00, 0x00, 0x00, 0x00


//--------------------- .nv.info._Z10sha512InitPmS_miPh --------------------------
	.section	.nv.info._Z10sha512InitPmS_miPh,"",@"SHT_CUDA_INFO"
	.sectionflags	@""
	.align	4


	//----- nvinfo : EIATTR_CUDA_API_VERSION
	.align		4
        /*0000*/ 	.byte	0x04, 0x37
        /*0002*/ 	.short	(.L_18 - .L_17)
.L_17:
        /*0004*/ 	.word	0x00000082


	//----- nvinfo : EIATTR_KPARAM_INFO
	.align		4
.L_18:
        /*0008*/ 	.byte	0x04, 0x17
        /*000a*/ 	.short	(.L_20 - .L_19)
.L_19:
        /*000c*/ 	.word	0x00000000
        /*0010*/ 	.short	0x0004
        /*0012*/ 	.short	0x0020
        /*0014*/ 	.byte	0x00, 0xf5, 0x21, 0x00


	//----- nvinfo : EIATTR_KPARAM_INFO
	.align		4
.L_20:
        /*0018*/ 	.byte	0x04, 0x17
        /*001a*/ 	.short	(.L_22 - .L_21)
.L_21:
        /*001c*/ 	.word	0x00000000
        /*0020*/ 	.short	0x0003
        /*0022*/ 	.short	0x0018
        /*0024*/ 	.byte	0x00, 0xf0, 0x11, 0x00


	//----- nvinfo : EIATTR_KPARAM_INFO
	.align		4
.L_22:
        /*0028*/ 	.byte	0x04, 0x17
        /*002a*/ 	.short	(.L_24 - .L_23)
.L_23:
        /*002c*/ 	.word	0x00000000
        /*0030*/ 	.short	0x0002
        /*0032*/ 	.short	0x0010
        /*0034*/ 	.byte	0x00, 0xf0, 0x21, 0x00


	//----- nvinfo : EIATTR_KPARAM_INFO
	.align		4
.L_24:
        /*0038*/ 	.byte	0x04, 0x17
        /*003a*/ 	.short	(.L_26 - .L_25)
.L_25:
        /*003c*/ 	.word	0x00000000
        /*0040*/ 	.short	0x0001
        /*0042*/ 	.short	0x0008
        /*0044*/ 	.byte	0x00, 0xf5, 0x21, 0x00


	//----- nvinfo : EIATTR_KPARAM_INFO
	.align		4
.L_26:
        /*0048*/ 	.byte	0x04, 0x17
        /*004a*/ 	.short	(.L_28 - .L_27)
.L_27:
        /*004c*/ 	.word	0x00000000
        /*0050*/ 	.short	0x0000
        /*0052*/ 	.short	0x0000
        /*0054*/ 	.byte	0x00, 0xf5, 0x21, 0x00


	//----- nvinfo : EIATTR_SPARSE_MMA_MASK
	.align		4
.L_28:
        /*0058*/ 	.byte	0x03, 0x50
        /*005a*/ 	.short	0x0000


	//----- nvinfo : EIATTR_MAXREG_COUNT
	.align		4
        /*005c*/ 	.byte	0x03, 0x1b
        /*005e*/ 	.short	0x00ff


	//----- nvinfo : EIATTR_MERCURY_ISA_VERSION
	.align		4
        /*0060*/ 	.byte	0x03, 0x5f
        /*0062*/ 	.short	0x0101


	//----- nvinfo : EIATTR_VRC_CTA_INIT_COUNT
	.align		4
        /*0064*/ 	.byte	0x02, 0x4a
	.zero		1
	.zero		1


	//----- nvinfo : EIATTR_EXIT_INSTR_OFFSETS
	.align		4
        /*0068*/ 	.byte	0x04, 0x1c
        /*006a*/ 	.short	(.L_30 - .L_29)


	//   ....[0]....
.L_29:
        /*006c*/ 	.word	0x00011760


	//----- nvinfo : EIATTR_CRS_STACK_SIZE
	.align		4
.L_30:
        /*0070*/ 	.byte	0x04, 0x1e
        /*0072*/ 	.short	(.L_32 - .L_31)
.L_31:
        /*0074*/ 	.word	0x00000000


	//----- nvinfo : EIATTR_CBANK_PARAM_SIZE
	.align		4
.L_32:
        /*0078*/ 	.byte	0x03, 0x19
        /*007a*/ 	.short	0x0028


	//----- nvinfo : EIATTR_PARAM_CBANK
	.align		4
        /*007c*/ 	.byte	0x04, 0x0a
        /*007e*/ 	.short	(.L_34 - .L_33)
	.align		4
.L_33:
        /*0080*/ 	.word	index@(.nv.constant0._Z10sha512InitPmS_miPh)
        /*0084*/ 	.short	0x0380
        /*0086*/ 	.short	0x0028


	//----- nvinfo : EIATTR_SW_WAR
	.align		4
.L_34:
        /*0088*/ 	.byte	0x04, 0x36
        /*008a*/ 	.short	(.L_36 - .L_35)
.L_35:
        /*008c*/ 	.word	0x00000008
.L_36:


//--------------------- .nv.callgraph             --------------------------
	.section	.nv.callgraph,"",@"SHT_CUDA_CALLGRAPH"
	.align	4
	.sectionentsize	8
	.align		4
        /*0000*/ 	.word	0x00000000
	.align		4
        /*0004*/ 	.word	0xffffffff
	.align		4
        /*0008*/ 	.word	0x00000000
	.align		4
        /*000c*/ 	.word	0xfffffffe
	.align		4
        /*0010*/ 	.word	0x00000000
	.align		4
        /*0014*/ 	.word	0xfffffffd
	.align		4
        /*0018*/ 	.word	0x00000000
	.align		4
        /*001c*/ 	.word	0xfffffffc


//--------------------- .nv.constant4             --------------------------
	.section	.nv.constant4,"a",@progbits
	.align	8
	.align		8
.nv.constant4:
        /*0000*/ 	.dword	precalc_xorwow_matrix
	.align		8
        /*0008*/ 	.dword	precalc_xorwow_offset_matrix
	.align		8
        /*0010*/ 	.dword	mrg32k3aM1
	.align		8
        /*0018*/ 	.dword	mrg32k3aM2
	.align		8
        /*0020*/ 	.dword	mrg32k3aM1SubSeq
	.align		8
        /*0028*/ 	.dword	mrg32k3aM2SubSeq
	.align		8
        /*0030*/ 	.dword	mrg32k3aM1Seq
	.align		8
        /*0038*/ 	.dword	mrg32k3aM2Seq
	.align		8
        /*0040*/ 	.dword	K
	.align		8
        /*0048*/ 	.dword	h


//--------------------- .nv.constant3             --------------------------
	.section	.nv.constant3,"a",@progbits
	.align	8
.nv.constant3:
	.type		__cr_lgamma_table,@object
	.size		__cr_lgamma_table,(.L_8 - __cr_lgamma_table)
__cr_lgamma_table:
        /*0000*/ 	.byte	0x00, 0x00, 0x00, 0x00, 0x00, 0x00, 0x00, 0x00, 0x00, 0x00, 0x00, 0x00, 0x00, 0x00, 0x00, 0x00
        /*0010*/ 	.byte	0xef, 0x39, 0xfa, 0xfe, 0x42, 0x2e, 0xe6, 0x3f, 0x02, 0x20, 0x2a, 0xfa, 0x0b, 0xab, 0xfc, 0x3f
        /*0020*/ 	.byte	0xf9, 0x2c, 0x92, 0x7c, 0xa7, 0x6c, 0x09, 0x40, 0xc9, 0x79, 0x44, 0x3c, 0x64, 0x26, 0x13, 0x40
        /*0030*/ 	.byte	0xca, 0x01, 0xcf, 0x3a, 0x27, 0x51, 0x1a, 0x40, 0x30, 0xcc, 0x2d, 0xf3, 0xe1, 0x0c, 0x21, 0x40
        /*0040*/ 	.byte	0x0d, 0xb7, 0xfc, 0x82, 0x8e, 0x35, 0x25, 0x40
.L_8:


//--------------------- .text._Z10sha512InitPmS_miPh --------------------------
	.section	.text._Z10sha512InitPmS_miPh,"ax",@progbits
	.align	128
        .global         _Z10sha512InitPmS_miPh
        .type           _Z10sha512InitPmS_miPh,@function
        .size           _Z10sha512InitPmS_miPh,(.L_x_13 - _Z10sha512InitPmS_miPh)
        .other          _Z10sha512InitPmS_miPh,@"STO_CUDA_ENTRY STV_DEFAULT"
_Z10sha512InitPmS_miPh:
.text._Z10sha512InitPmS_miPh:
[----:B------:R-:W0:Y:S01]  /*0000*/  LDC R1, c[0x0][0x37c] ;  /* 0x0000df00ff017b82 */ /* 0x000e220000000800 */
[----:B------:R-:W1:Y:S07]  /*0010*/  S2R R0, SR_TID.X ;  /* 0x0000000000007919 */ /* 0x000e6e0000002100 */
[----:B------:R-:W1:Y:S01]  /*0020*/  S2UR UR4, SR_CTAID.X ;  /* 0x00000000000479c3 */ /* 0x000e620000002500 */
[----:B0-----:R-:W-:Y:S01]  /*0030*/  VIADD R1, R1, 0xffffff80 ;  /* 0xffffff8001017836 */ /* 0x001fe20000000000 */
[----:B------:R-:W0:Y:S06]  /*0040*/  LDCU.64 UR6, c[0x0][0x358] ;  /* 0x00006b00ff0677ac */ /* 0x000e2c0008000a00 */
[----:B------:R-:W1:Y:S02]  /*0050*/  LDC R11, c[0x0][0x360] ;  /* 0x0000d800ff0b7b82 */ /* 0x000e640000000800 */
[----:B-1----:R-:W-:-:S04]  /*0060*/  IMAD R11, R11, UR4, R0 ;  /* 0x000000040b0b7c24 */ /* 0x002fc8000f8e0200 */
[----:B------:R-:W-:Y:S01]  /*0070*/  IMAD.SHL.U32 R0, R11, 0x8, RZ ;  /* 0x000000080b007824 */ /* 0x000fe200078e00ff */
[----:B------:R-:W-:-:S06]  /*0080*/  CS2R R2, SR_CLOCKLO ;  /* 0x0000000000027805 */ /* 0x000fcc0000015000 */
[----:B------:R-:W-:Y:S01]  /*0090*/  LOP3.LUT R3, R3, 0xf7dcefdd, RZ, 0x3c, !PT ;  /* 0xf7dcefdd03037812 */ /* 0x000fe200078e3cff */
[----:B------:R-:W-:Y:S01]  /*00a0*/  BSSY.RECONVERGENT B0, `(.L_x_0) ;  /* 0x0000311000007945 */ /* 0x000fe20003800200 */
[----:B------:R-:W-:Y:S02]  /*00b0*/  LOP3.LUT R2, R2, 0xaad26b49, RZ, 0x3c, !PT ;  /* 0xaad26b4902027812 */ /* 0x000fe400078e3cff */
[----:B------:R-:W-:Y:S01]  /*00c0*/  ISETP.NE.AND P0, PT, R11, RZ, PT ;  /* 0x000000ff0b00720c */ /* 0x000fe20003f05270 */
[----:B------:R-:W-:Y:S02]  /*00d0*/  IMAD R4, R3, -0x658354e5, RZ ;  /* 0x9a7cab1b03047824 */ /* 0x000fe400078e02ff */
[----:B------:R-:W-:Y:S02]  /*00e0*/  IMAD R5, R2, 0x4182bed5, RZ ;  /* 0x4182bed502057824 */ /* 0x000fe400078e02ff */
[C---:B------:R-:W-:Y:S01]  /*00f0*/  VIADD R7, R4.reuse, 0x1f123bb5 ;  /* 0x1f123bb504077836 */ /* 0x040fe20000000000 */
[----:B------:R-:W-:Y:S01]  /*0100*/  LOP3.LUT R2, R4, 0x5491333, RZ, 0x3c, !PT ;  /* 0x0549133304027812 */ /* 0x000fe200078e3cff */
[C---:B------:R-:W-:Y:S01]  /*0110*/  VIADD R3, R5.reuse, 0x583f19 ;  /* 0x00583f1905037836 */ /* 0x040fe20000000000 */
[----:B------:R-:W-:-:S02]  /*0120*/  LOP3.LUT R6, R5, 0x159a55e5, RZ, 0x3c, !PT ;  /* 0x159a55e505067812 */ /* 0x000fc400078e3cff */
[C---:B------:R-:W-:Y:S01]  /*0130*/  IADD3 R4, PT, PT, R5.reuse, 0x64f0c9, R4 ;  /* 0x0064f0c905047810 */ /* 0x040fe20007ffe004 */
[----:B------:R-:W-:Y:S01]  /*0140*/  VIADD R5, R5, 0x75bcd15 ;  /* 0x075bcd1505057836 */ /* 0x000fe20000000000 */
[----:B------:R1:W-:Y:S04]  /*0150*/  STL.64 [R1+0x10], R2 ;  /* 0x0000100201007387 */ /* 0x0003e80000100a00 */
[----:B------:R1:W-:Y:S01]  /*0160*/  STL.128 [R1], R4 ;  /* 0x0000000401007387 */ /* 0x0003e20000100c00 */
[----:B0-----:R-:W-:Y:S05]  /*0170*/  @!P0 BRA `(.L_x_1) ;  /* 0x00000030000c8947 */ /* 0x001fea0003800000 */
[----:B------:R-:W-:Y:S01]  /*0180*/  SHF.R.S32.HI R12, RZ, 0x1f, R11 ;  /* 0x0000001fff0c7819 */ /* 0x000fe2000001140b */
[----:B------:R-:W-:-:S07]  /*0190*/  IMAD.MOV.U32 R10, RZ, RZ, RZ ;  /* 0x000000ffff0a7224 */ /* 0x000fce00078e00ff */
.L_x_10:
[----:B------:R-:W-:Y:S01]  /*01a0*/  LOP3.LUT R37, R11, 0x3, RZ, 0xc0, !PT ;  /* 0x000000030b257812 */ /* 0x000fe200078ec0ff */
[----:B------:R-:W-:Y:S03]  /*01b0*/  BSSY.RECONVERGENT B1, `(.L_x_2) ;  /* 0x00002f9000017945 */ /* 0x000fe60003800200 */
[----:B------:R-:W-:-:S04]  /*01c0*/  ISETP.NE.U32.AND P0, PT, R37, RZ, PT ;  /* 0x000000ff2500720c */ /* 0x000fc80003f05070 */
[----:B------:R-:W-:-:S13]  /*01d0*/  ISETP.NE.AND.EX P0, PT, RZ, RZ, PT, P0 ;  /* 0x000000ffff00720c */ /* 0x000fda0003f05300 */
[----:B0-23--:R-:W-:Y:S05]  /*01e0*/  @!P0 BRA `(.L_x_3) ;  /* 0x0000002c00d48947 */ /* 0x00dfea0003800000 */
[----:B------:R-:W0:Y:S01]  /*01f0*/  LDC.64 R8, c[0x4][RZ] ;  /* 0x01000000ff087b82 */ /* 0x000e220000000a00 */
[----:B------:R-:W-:Y:S01]  /*0200*/  IMAD.MOV.U32 R14, RZ, RZ, RZ ;  /* 0x000000ffff0e7224 */ /* 0x000fe200078e00ff */
[----:B-1----:R-:W-:Y:S02]  /*0210*/  CS2R R2, SRZ ;  /* 0x0000000000027805 */ /* 0x002fe4000001ff00 */
[----:B------:R-:W-:Y:S01]  /*0220*/  CS2R R6, SRZ ;  /* 0x0000000000067805 */ /* 0x000fe2000001ff00 */
[----:B------:R-:W-:Y:S02]  /*0230*/  IMAD.MOV.U32 R5, RZ, RZ, RZ ;  /* 0x000000ffff057224 */ /* 0x000fe400078e00ff */
[----:B0-----:R-:W-:-:S07]  /*0240*/  IMAD.WIDE.U32 R8, R10, 0xc80, R8 ;  /* 0x00000c800a087825 */ /* 0x001fce00078e0008 */
.L_x_5:
[----:B------:R-:W-:-:S06]  /*0250*/  IMAD R13, R14, 0x4, R1 ;  /* 0x000000040e0d7824 */ /* 0x000fcc00078e0201 */
[----:B------:R-:W5:Y:S01]  /*0260*/  LDL R13, [R13+0x4] ;  /* 0x000004000d0d7983 */ /* 0x000f620000100800 */
[----:B------:R-:W-:Y:S01]  /*0270*/  IMAD.SHL.U32 R24, R14, 0x20, RZ ;  /* 0x000000200e187824 */ /* 0x000fe200078e00ff */
[----:B------:R-:W-:-:S03]  /*0280*/  UMOV UR4, URZ ;  /* 0x000000ff00047c82 */ /* 0x000fc60008000000 */
[C---:B------:R-:W-:Y:S02]  /*0290*/  VIADD R15, R24.reuse, 0x1 ;  /* 0x00000001180f7836 */ /* 0x040fe40000000000 */
[C---:B------:R-:W-:Y:S02]  /*02a0*/  VIADD R16, R24.reuse, 0x2 ;  /* 0x0000000218107836 */ /* 0x040fe40000000000 */
[C---:B------:R-:W-:Y:S02]  /*02b0*/  VIADD R17, R24.reuse, 0x3 ;  /* 0x0000000318117836 */ /* 0x040fe40000000000 */
[C---:B------:R-:W-:Y:S02]  /*02c0*/  VIADD R18, R24.reuse, 0x4 ;  /* 0x0000000418127836 */ /* 0x040fe40000000000 */
[C---:B------:R-:W-:Y:S02]  /*02d0*/  VIADD R19, R24.reuse, 0x5 ;  /* 0x0000000518137836 */ /* 0x040fe40000000000 */
[----:B------:R-:W-:-:S02]  /*02e0*/  VIADD R20, R24, 0x6 ;  /* 0x0000000618147836 */ /* 0x000fc40000000000 */
        /* <DEDUP_REMOVED lines=8> */
[----:B------:R-:W-:-:S07]  /*0370*/  VIADD R24, R24, 0xf ;  /* 0x0000000f18187836 */ /* 0x000fce0000000000 */
.L_x_4:
[----:B-----5:R-:W-:-:S04]  /*0380*/  SHF.R.U32.HI R63, RZ, UR4, R13 ;  /* 0x00000004ff3f7c19 */ /* 0x020fc8000801160d */
[----:B------:R-:W-:-:S04]  /*0390*/  LOP3.LUT R25, R63, 0x1, RZ, 0xc0, !PT ;  /* 0x000000013f197812 */ /* 0x000fc800078ec0ff */
[----:B------:R-:W-:-:S13]  /*03a0*/  ISETP.NE.U32.AND P0, PT, R25, 0x1, PT ;  /* 0x000000011900780c */ /* 0x000fda0003f05070 */
[----:B------:R-:W-:-:S05]  /*03b0*/  @!P0 LEA R25, R14, UR4, 0x5 ;  /* 0x000000040e198c11 */ /* 0x000fca000f8e28ff */
[----:B------:R-:W-:-:S04]  /*03c0*/  @!P0 IMAD R25, R25, 0x5, RZ ;  /* 0x0000000519198824 */ /* 0x000fc800078e02ff */
[----:B------:R-:W-:-:S05]  /*03d0*/  @!P0 IMAD.WIDE.U32 R26, R25, 0x4, R8 ;  /* 0x00000004191a8825 */ /* 0x000fca00078e0008 */
[----:B------:R-:W2:Y:S04]  /*03e0*/  @!P0 LDG.E R31, desc[UR6][R26.64+0x4] ;  /* 0x000004061a1f8981 */ /* 0x000ea8000c1e1900 */
[----:B------:R-:W3:Y:S04]  /*03f0*/  @!P0 LDG.E R32, desc[UR6][R26.64+0x8] ;  /* 0x000008061a208981 */ /* 0x000ee8000c1e1900 */
[----:B------:R-:W4:Y:S04]  /*0400*/  @!P0 LDG.E R33, desc[UR6][R26.64+0xc] ;  /* 0x00000c061a218981 */ /* 0x000f28000c1e1900 */
[----:B------:R-:W4:Y:S04]  /*0410*/  @!P0 LDG.E R30, desc[UR6][R26.64] ;  /* 0x000000061a1e8981 */ /* 0x000f28000c1e1900 */
[----:B------:R0:W4:Y:S01]  /*0420*/  @!P0 LDG.E R40, desc[UR6][R26.64+0x10] ;  /* 0x000010061a288981 */ /* 0x000122000c1e1900 */
[----:B------:R-:W-:-:S13]  /*0430*/  R2P PR, R63, 0x7e ;  /* 0x0000007e3f007804 */ /* 0x000fda0000000000 */
[----:B------:R-:W-:Y:S02]  /*0440*/  @P1 VIADD R25, R15, UR4 ;  /* 0x000000040f191c36 */ /* 0x000fe40008000000 */
[----:B0-----:R-:W-:Y:S02]  /*0450*/  @P2 VIADD R26, R16, UR4 ;  /* 0x00000004101a2c36 */ /* 0x001fe40008000000 */
[----:B------:R-:W-:Y:S02]  /*0460*/  @P1 IMAD R25, R25, 0x5, RZ ;  /* 0x0000000519191824 */ /* 0x000fe400078e02ff */
[----:B------:R-:W-:Y:S02]  /*0470*/  @P2 IMAD R27, R26, 0x5, RZ ;  /* 0x000000051a1b2824 */ /* 0x000fe400078e02ff */
[----:B------:R-:W-:-:S04]  /*0480*/  @P1 IMAD.WIDE.U32 R28, R25, 0x4, R8 ;  /* 0x00000004191c1825 */ /* 0x000fc800078e0008 */
[----:B------:R-:W-:Y:S01]  /*0490*/  @P2 IMAD.WIDE.U32 R26, R27, 0x4, R8 ;  /* 0x000000041b1a2825 */ /* 0x000fe200078e0008 */
[----:B------:R-:W4:Y:S04]  /*04a0*/  @P1 LDG.E R34, desc[UR6][R28.64] ;  /* 0x000000061c221981 */ /* 0x000f28000c1e1900 */
[----:B------:R-:W4:Y:S04]  /*04b0*/  @P1 LDG.E R35, desc[UR6][R28.64+0x4] ;  /* 0x000004061c231981 */ /* 0x000f28000c1e1900 */
[----:B------:R-:W4:Y:S04]  /*04c0*/  @P1 LDG.E R36, desc[UR6][R28.64+0x8] ;  /* 0x000008061c241981 */ /* 0x000f28000c1e1900 */
[----:B------:R-:W4:Y:S04]  /*04d0*/  @P1 LDG.E R25, desc[UR6][R28.64+0xc] ;  /* 0x00000c061c191981 */ /* 0x000f28000c1e1900 */
[----:B------:R0:W4:Y:S04]  /*04e0*/  @P1 LDG.E R38, desc[UR6][R28.64+0x10] ;  /* 0x000010061c261981 */ /* 0x000128000c1e1900 */
[----:B------:R-:W4:Y:S04]  /*04f0*/  @P2 LDG.E R39, desc[UR6][R26.64+0x4] ;  /* 0x000004061a272981 */ /* 0x000f28000c1e1900 */
[----:B------:R-:W4:Y:S01]  /*0500*/  @P2 LDG.E R42, desc[UR6][R26.64+0x8] ;  /* 0x000008061a2a2981 */ /* 0x000f22000c1e1900 */
[----:B0-----:R-:W-:-:S03]  /*0510*/  @P5 VIADD R28, R19, UR4 ;  /* 0x00000004131c5c36 */ /* 0x001fc60008000000 */
[----:B------:R-:W4:Y:S04]  /*0520*/  @P2 LDG.E R41, desc[UR6][R26.64+0xc] ;  /* 0x00000c061a292981 */ /* 0x000f28000c1e1900 */
[----:B------:R-:W4:Y:S01]  /*0530*/  @P2 LDG.E R44, desc[UR6][R26.64+0x10] ;  /* 0x000010061a2c2981 */ /* 0x000f22000c1e1900 */
[----:B--2---:R-:W-:Y:S01]  /*0540*/  @!P0 LOP3.LUT R6, R6, R31, RZ, 0x3c, !PT ;  /* 0x0000001f06068212 */ /* 0x004fe200078e3cff */
[----:B------:R-:W-:Y:S01]  /*0550*/  @P3 VIADD R31, R17, UR4 ;  /* 0x00000004111f3c36 */ /* 0x000fe20008000000 */
[----:B---3--:R-:W-:-:S03]  /*0560*/  @!P0 LOP3.LUT R7, R7, R32, RZ, 0x3c, !PT ;  /* 0x0000002007078212 */ /* 0x008fc600078e3cff */
[----:B------:R-:W-:Y:S01]  /*0570*/  @P3 IMAD R31, R31, 0x5, RZ ;  /* 0x000000051f1f3824 */ /* 0x000fe200078e02ff */
[----:B----4-:R-:W-:-:S03]  /*0580*/  @!P0 LOP3.LUT R2, R2, R33, RZ, 0x3c, !PT ;  /* 0x0000002102028212 */ /* 0x010fc600078e3cff */
[----:B------:R-:W-:Y:S01]  /*0590*/  @P3 IMAD.WIDE.U32 R32, R31, 0x4, R8 ;  /* 0x000000041f203825 */ /* 0x000fe200078e0008 */
[----:B------:R-:W-:-:S03]  /*05a0*/  @!P0 LOP3.LUT R5, R5, R30, RZ, 0x3c, !PT ;  /* 0x0000001e05058212 */ /* 0x000fc600078e3cff */
[----:B------:R-:W-:Y:S01]  /*05b0*/  @P4 VIADD R30, R18, UR4 ;  /* 0x00000004121e4c36 */ /* 0x000fe20008000000 */
[----:B------:R-:W2:Y:S01]  /*05c0*/  @P3 LDG.E R46, desc[UR6][R32.64] ;  /* 0x00000006202e3981 */ /* 0x000ea2000c1e1900 */
[----:B------:R-:W-:Y:S02]  /*05d0*/  @!P0 LOP3.LUT R3, R3, R40, RZ, 0x3c, !PT ;  /* 0x0000002803038212 */ /* 0x000fe400078e3cff */
[----:B------:R-:W-:Y:S01]  /*05e0*/  @P4 IMAD R29, R30, 0x5, RZ ;  /* 0x000000051e1d4824 */ /* 0x000fe200078e02ff */
[----:B------:R-:W-:Y:S01]  /*05f0*/  LOP3.LUT P0, RZ, R63, 0x80, RZ, 0xc0, !PT ;  /* 0x000000803fff7812 */ /* 0x000fe2000780c0ff */
[----:B------:R0:W3:Y:S01]  /*0600*/  @P2 LDG.E R40, desc[UR6][R26.64] ;  /* 0x000000061a282981 */ /* 0x0000e2000c1e1900 */
[----:B------:R-:W-:Y:S02]  /*0610*/  @P6 VIADD R30, R20, UR4 ;  /* 0x00000004141e6c36 */ /* 0x000fe40008000000 */
[----:B------:R-:W-:Y:S01]  /*0620*/  @P5 IMAD R31, R28, 0x5, RZ ;  /* 0x000000051c1f5824 */ /* 0x000fe200078e02ff */
[----:B------:R-:W4:Y:S01]  /*0630*/  @P3 LDG.E R43, desc[UR6][R32.64+0x4] ;  /* 0x00000406202b3981 */ /* 0x000f22000c1e1900 */
[----:B------:R-:W-:-:S03]  /*0640*/  @P4 IMAD.WIDE.U32 R28, R29, 0x4, R8 ;  /* 0x000000041d1c4825 */ /* 0x000fc600078e0008 */
[----:B------:R-:W2:Y:S01]  /*0650*/  @P3 LDG.E R48, desc[UR6][R32.64+0x8] ;  /* 0x0000080620303981 */ /* 0x000ea2000c1e1900 */
[----:B------:R-:W-:-:S03]  /*0660*/  @P6 IMAD R59, R30, 0x5, RZ ;  /* 0x000000051e3b6824 */ /* 0x000fc600078e02ff */
[----:B------:R-:W2:Y:S01]  /*0670*/  @P3 LDG.E R45, desc[UR6][R32.64+0xc] ;  /* 0x00000c06202d3981 */ /* 0x000ea2000c1e1900 */
[----:B------:R-:W-:-:S03]  /*0680*/  @P0 VIADD R60, R21, UR4 ;  /* 0x00000004153c0c36 */ /* 0x000fc60008000000 */
[----:B------:R1:W2:Y:S01]  /*0690*/  @P3 LDG.E R50, desc[UR6][R32.64+0x10] ;  /* 0x0000100620323981 */ /* 0x0002a2000c1e1900 */
[----:B0-----:R-:W-:-:S03]  /*06a0*/  @P5 IMAD.WIDE.U32 R26, R31, 0x4, R8 ;  /* 0x000000041f1a5825 */ /* 0x001fc600078e0008 */
[----:B------:R-:W2:Y:S01]  /*06b0*/  @P4 LDG.E R54, desc[UR6][R28.64] ;  /* 0x000000061c364981 */ /* 0x000ea2000c1e1900 */
[----:B------:R-:W-:-:S03]  /*06c0*/  @P0 IMAD R65, R60, 0x5, RZ ;  /* 0x000000053c410824 */ /* 0x000fc600078e02ff */
[----:B------:R-:W2:Y:S01]  /*06d0*/  @P4 LDG.E R55, desc[UR6][R28.64+0x4] ;  /* 0x000004061c374981 */ /* 0x000ea2000c1e1900 */
[----:B------:R-:W-:-:S03]  /*06e0*/  @P6 IMAD.WIDE.U32 R30, R59, 0x4, R8 ;  /* 0x000000043b1e6825 */ /* 0x000fc600078e0008 */
[----:B------:R-:W2:Y:S04]  /*06f0*/  @P4 LDG.E R56, desc[UR6][R28.64+0x8] ;  /* 0x000008061c384981 */ /* 0x000ea8000c1e1900 */
[----:B------:R-:W2:Y:S04]  /*0700*/  @P4 LDG.E R57, desc[UR6][R28.64+0xc] ;  /* 0x00000c061c394981 */ /* 0x000ea8000c1e1900 */
[----:B------:R-:W2:Y:S01]  /*0710*/  @P4 LDG.E R58, desc[UR6][R28.64+0x10] ;  /* 0x000010061c3a4981 */ /* 0x000ea2000c1e1900 */
[----:B-1----:R-:W-:-:S03]  /*0720*/  @P0 IMAD.WIDE.U32 R32, R65, 0x4, R8 ;  /* 0x0000000441200825 */ /* 0x002fc600078e0008 */
[----:B------:R-:W2:Y:S04]  /*0730*/  @P5 LDG.E R59, desc[UR6][R26.64+0x4] ;  /* 0x000004061a3b5981 */ /* 0x000ea8000c1e1900 */
        /* <DEDUP_REMOVED lines=13> */
[----:B------:R-:W2:Y:S01]  /*0810*/  @P0 LDG.E R70, desc[UR6][R32.64] ;  /* 0x0000000620460981 */ /* 0x000ea2000c1e1900 */
[----:B------:R-:W-:-:S02]  /*0820*/  @P1 LOP3.LUT R6, R6, R35, RZ, 0x3c, !PT ;  /* 0x0000002306061212 */ /* 0x000fc400078e3cff */
[----:B------:R-:W-:Y:S02]  /*0830*/  @P1 LOP3.LUT R7, R7, R36, RZ, 0x3c, !PT ;  /* 0x0000002407071212 */ /* 0x000fe400078e3cff */
[----:B------:R-:W-:Y:S02]  /*0840*/  @P1 LOP3.LUT R2, R2, R25, RZ, 0x3c, !PT ;  /* 0x0000001902021212 */ /* 0x000fe400078e3cff */
[----:B------:R-:W-:Y:S02]  /*0850*/  @P1 LOP3.LUT R3, R3, R38, RZ, 0x3c, !PT ;  /* 0x0000002603031212 */ /* 0x000fe400078e3cff */
[----:B------:R-:W-:Y:S02]  /*0860*/  @P1 LOP3.LUT R5, R5, R34, RZ, 0x3c, !PT ;  /* 0x0000002205051212 */ /* 0x000fe400078e3cff */
[----:B------:R-:W-:Y:S02]  /*0870*/  @P2 LOP3.LUT R6, R6, R39, RZ, 0x3c, !PT ;  /* 0x0000002706062212 */ /* 0x000fe400078e3cff */
[----:B------:R-:W-:-:S02]  /*0880*/  @P2 LOP3.LUT R7, R7, R42, RZ, 0x3c, !PT ;  /* 0x0000002a07072212 */ /* 0x000fc400078e3cff */
[----:B------:R-:W-:Y:S02]  /*0890*/  @P2 LOP3.LUT R2, R2, R41, RZ, 0x3c, !PT ;  /* 0x0000002902022212 */ /* 0x000fe400078e3cff */
[----:B------:R-:W-:Y:S02]  /*08a0*/  @P2 LOP3.LUT R3, R3, R44, RZ, 0x3c, !PT ;  /* 0x0000002c03032212 */ /* 0x000fe400078e3cff */
[----:B---3--:R-:W-:Y:S02]  /*08b0*/  @P2 LOP3.LUT R5, R5, R40, RZ, 0x3c, !PT ;  /* 0x0000002805052212 */ /* 0x008fe400078e3cff */
[----:B----4-:R-:W-:Y:S02]  /*08c0*/  @P3 LOP3.LUT R6, R6, R43, RZ, 0x3c, !PT ;  /* 0x0000002b06063212 */ /* 0x010fe400078e3cff */
[----:B--2---:R-:W-:Y:S02]  /*08d0*/  @P3 LOP3.LUT R5, R5, R46, RZ, 0x3c, !PT ;  /* 0x0000002e05053212 */ /* 0x004fe400078e3cff */
        /* <DEDUP_REMOVED lines=23> */
[----:B------:R-:W-:-:S13]  /*0a50*/  R2P PR, R63.B1, 0x7f ;  /* 0x0000007f3f007804 */ /* 0x000fda0000001000 */
[----:B------:R-:W-:-:S04]  /*0a60*/  @P0 VIADD R25, R22, UR4 ;  /* 0x0000000416190c36 */ /* 0x000fc80008000000 */
[----:B------:R-:W-:-:S04]  /*0a70*/  @P0 IMAD R25, R25, 0x5, RZ ;  /* 0x0000000519190824 */ /* 0x000fc800078e02ff */
[----:B------:R-:W-:-:S05]  /*0a80*/  @P0 IMAD.WIDE.U32 R26, R25, 0x4, R8 ;  /* 0x00000004191a0825 */ /* 0x000fca00078e0008 */
[----:B------:R-:W2:Y:S04]  /*0a90*/  @P0 LDG.E R25, desc[UR6][R26.64+0x4] ;  /* 0x000004061a190981 */ /* 0x000ea8000c1e1900 */
[----:B------:R-:W3:Y:S04]  /*0aa0*/  @P0 LDG.E R29, desc[UR6][R26.64+0xc] ;  /* 0x00000c061a1d0981 */ /* 0x000ee8000c1e1900 */
[----:B------:R-:W4:Y:S04]  /*0ab0*/  @P0 LDG.E R28, desc[UR6][R26.64] ;  /* 0x000000061a1c0981 */ /* 0x000f28000c1e1900 */
[----:B------:R-:W4:Y:S04]  /*0ac0*/  @P0 LDG.E R30, desc[UR6][R26.64+0x8] ;  /* 0x000008061a1e0981 */ /* 0x000f28000c1e1900 */
[----:B------:R0:W4:Y:S01]  /*0ad0*/  @P0 LDG.E R32, desc[UR6][R26.64+0x10] ;  /* 0x000010061a200981 */ /* 0x000122000c1e1900 */
[----:B------:R-:W-:-:S04]  /*0ae0*/  @P6 VIADD R54, R53, UR4 ;  /* 0x0000000435366c36 */ /* 0x000fc80008000000 */
[----:B------:R-:W-:Y:S01]  /*0af0*/  @P6 IMAD R61, R54, 0x5, RZ ;  /* 0x00000005363d6824 */ /* 0x000fe200078e02ff */
[----:B--2---:R-:W-:Y:S01]  /*0b00*/  @P0 LOP3.LUT R6, R6, R25, RZ, 0x3c, !PT ;  /* 0x0000001906060212 */ /* 0x004fe200078e3cff */
[----:B------:R-:W-:Y:S01]  /*0b10*/  @P1 VIADD R25, R23, UR4 ;  /* 0x0000000417191c36 */ /* 0x000fe20008000000 */
[----:B---3--:R-:W-:Y:S01]  /*0b20*/  @P0 LOP3.LUT R2, R2, R29, RZ, 0x3c, !PT ;  /* 0x0000001d02020212 */ /* 0x008fe200078e3cff */
[----:B------:R-:W-:Y:S02]  /*0b30*/  @P2 VIADD R29, R47, UR4 ;  /* 0x000000042f1d2c36 */ /* 0x000fe40008000000 */
[----:B------:R-:W-:Y:S01]  /*0b40*/  @P1 IMAD R25, R25, 0x5, RZ ;  /* 0x0000000519191824 */ /* 0x000fe200078e02ff */
[----:B----4-:R-:W-:Y:S01]  /*0b50*/  @P0 LOP3.LUT R5, R5, R28, RZ, 0x3c, !PT ;  /* 0x0000001c05050212 */ /* 0x010fe200078e3cff */
[----:B------:R-:W-:Y:S02]  /*0b60*/  @P3 VIADD R28, R49, UR4 ;  /* 0x00000004311c3c36 */ /* 0x000fe40008000000 */
[----:B------:R-:W-:Y:S01]  /*0b70*/  @P2 IMAD R29, R29, 0x5, RZ ;  /* 0x000000051d1d2824 */ /* 0x000fe200078e02ff */
[----:B------:R-:W-:Y:S01]  /*0b80*/  @P0 LOP3.LUT R7, R7, R30, RZ, 0x3c, !PT ;  /* 0x0000001e07070212 */ /* 0x000fe200078e3cff */
[----:B0-----:R-:W-:Y:S01]  /*0b90*/  @P1 IMAD.WIDE.U32 R26, R25, 0x4, R8 ;  /* 0x00000004191a1825 */ /* 0x001fe200078e0008 */
[----:B------:R-:W-:-:S03]  /*0ba0*/  @P0 LOP3.LUT R3, R3, R32, RZ, 0x3c, !PT ;  /* 0x0000002003030212 */ /* 0x000fc600078e3cff */
[----:B------:R-:W-:Y:S01]  /*0bb0*/  @P4 VIADD R30, R51, UR4 ;  /* 0x00000004331e4c36 */ /* 0x000fe20008000000 */
[----:B------:R-:W-:Y:S01]  /*0bc0*/  LOP3.LUT P0, RZ, R63, 0x8000, RZ, 0xc0, !PT ;  /* 0x000080003fff7812 */ /* 0x000fe2000780c0ff */
[----:B------:R-:W-:Y:S01]  /*0bd0*/  @P3 IMAD R31, R28, 0x5, RZ ;  /* 0x000000051c1f3824 */ /* 0x000fe200078e02ff */
[----:B------:R-:W2:Y:S01]  /*0be0*/  @P1 LDG.E R34, desc[UR6][R26.64] ;  /* 0x000000061a221981 */ /* 0x000ea2000c1e1900 */
[----:B------:R-:W-:-:S03]  /*0bf0*/  @P2 IMAD.WIDE.U32 R32, R29, 0x4, R8 ;  /* 0x000000041d202825 */ /* 0x000fc600078e0008 */
[----:B------:R-:W3:Y:S01]  /*0c00*/  @P1 LDG.E R25, desc[UR6][R26.64+0x4] ;  /* 0x000004061a191981 */ /* 0x000ee2000c1e1900 */
[----:B------:R-:W-:-:S03]  /*0c10*/  @P5 VIADD R28, R52, UR4 ;  /* 0x00000004341c5c36 */ /* 0x000fc60008000000 */
[----:B------:R-:W4:Y:S01]  /*0c20*/  @P1 LDG.E R36, desc[UR6][R26.64+0x8] ;  /* 0x000008061a241981 */ /* 0x000f22000c1e1900 */
[----:B------:R-:W-:-:S03]  /*0c30*/  @P4 IMAD R29, R30, 0x5, RZ ;  /* 0x000000051e1d4824 */ /* 0x000fc600078e02ff */
[----:B------:R-:W4:Y:S01]  /*0c40*/  @P1 LDG.E R35, desc[UR6][R26.64+0xc] ;  /* 0x00000c061a231981 */ /* 0x000f22000c1e1900 */
[----:B------:R-:W-:-:S03]  /*0c50*/  @P3 IMAD.WIDE.U32 R30, R31, 0x4, R8 ;  /* 0x000000041f1e3825 */ /* 0x000fc600078e0008 */
[----:B------:R0:W4:Y:S01]  /*0c60*/  @P1 LDG.E R38, desc[UR6][R26.64+0x10] ;  /* 0x000010061a261981 */ /* 0x000122000c1e1900 */
[----:B------:R-:W-:-:S03]  /*0c70*/  @P5 IMAD R55, R28, 0x5, RZ ;  /* 0x000000051c375824 */ /* 0x000fc600078e02ff */
[----:B------:R-:W4:Y:S01]  /*0c80*/  @P2 LDG.E R40, desc[UR6][R32.64] ;  /* 0x0000000620282981 */ /* 0x000f22000c1e1900 */
[----:B------:R-:W-:-:S03]  /*0c90*/  @P4 IMAD.WIDE.U32 R28, R29, 0x4, R8 ;  /* 0x000000041d1c4825 */ /* 0x000fc600078e0008 */
[----:B------:R-:W4:Y:S04]  /*0ca0*/  @P2 LDG.E R39, desc[UR6][R32.64+0x4] ;  /* 0x0000040620272981 */ /* 0x000f28000c1e1900 */
[----:B------:R-:W4:Y:S04]  /*0cb0*/  @P2 LDG.E R42, desc[UR6][R32.64+0x8] ;  /* 0x00000806202a2981 */ /* 0x000f28000c1e1900 */
[----:B------:R-:W4:Y:S04]  /*0cc0*/  @P2 LDG.E R41, desc[UR6][R32.64+0xc] ;  /* 0x00000c0620292981 */ /* 0x000f28000c1e1900 */
[----:B------:R1:W4:Y:S01]  /*0cd0*/  @P2 LDG.E R44, desc[UR6][R32.64+0x10] ;  /* 0x00001006202c2981 */ /* 0x000322000c1e1900 */
[----:B------:R-:W-:-:S03]  /*0ce0*/  @P0 VIADD R59, R24, UR4 ;  /* 0x00000004183b0c36 */ /* 0x000fc60008000000 */
[----:B------:R-:W4:Y:S01]  /*0cf0*/  @P3 LDG.E R46, desc[UR6][R30.64] ;  /* 0x000000061e2e3981 */ /* 0x000f22000c1e1900 */
[----:B0-----:R-:W-:-:S03]  /*0d00*/  @P5 IMAD.WIDE.U32 R26, R55, 0x4, R8 ;  /* 0x00000004371a5825 */ /* 0x001fc600078e0008 */
[----:B------:R-:W4:Y:S04]  /*0d10*/  @P3 LDG.E R43, desc[UR6][R30.64+0x4] ;  /* 0x000004061e2b3981 */ /* 0x000f28000c1e1900 */
[----:B------:R-:W4:Y:S04]  /*0d20*/  @P3 LDG.E R48, desc[UR6][R30.64+0x8] ;  /* 0x000008061e303981 */ /* 0x000f28000c1e1900 */
[----:B------:R-:W4:Y:S04]  /*0d30*/  @P3 LDG.E R45, desc[UR6][R30.64+0xc] ;  /* 0x00000c061e2d3981 */ /* 0x000f28000c1e1900 */
[----:B------:R0:W4:Y:S01]  /*0d40*/  @P3 LDG.E R50, desc[UR6][R30.64+0x10] ;  /* 0x000010061e323981 */ /* 0x000122000c1e1900 */
[----:B-1----:R-:W-:-:S03]  /*0d50*/  @P0 IMAD R33, R59, 0x5, RZ ;  /* 0x000000053b210824 */ /* 0x002fc600078e02ff */
[----:B------:R-:W4:Y:S04]  /*0d60*/  @P4 LDG.E R54, desc[UR6][R28.64] ;  /* 0x000000061c364981 */ /* 0x000f28000c1e1900 */
[----:B------:R-:W4:Y:S04]  /*0d70*/  @P4 LDG.E R55, desc[UR6][R28.64+0x4] ;  /* 0x000004061c374981 */ /* 0x000f28000c1e1900 */
[----:B------:R-:W4:Y:S01]  /*0d80*/  @P4 LDG.E R56, desc[UR6][R28.64+0x8] ;  /* 0x000008061c384981 */ /* 0x000f22000c1e1900 */
[----:B0-----:R-:W-:-:S03]  /*0d90*/  @P6 IMAD.WIDE.U32 R30, R61, 0x4, R8 ;  /* 0x000000043d1e6825 */ /* 0x001fc600078e0008 */
[----:B------:R-:W4:Y:S04]  /*0da0*/  @P4 LDG.E R57, desc[UR6][R28.64+0xc] ;  /* 0x00000c061c394981 */ /* 0x000f28000c1e1900 */
[----:B------:R-:W4:Y:S01]  /*0db0*/  @P4 LDG.E R58, desc[UR6][R28.64+0x10] ;  /* 0x000010061c3a4981 */ /* 0x000f22000c1e1900 */
[----:B------:R-:W-:-:S03]  /*0dc0*/  @P0 IMAD.WIDE.U32 R32, R33, 0x4, R8 ;  /* 0x0000000421200825 */ /* 0x000fc600078e0008 */
[----:B------:R-:W4:Y:S04]  /*0dd0*/  @P5 LDG.E R59, desc[UR6][R26.64+0x4] ;  /* 0x000004061a3b5981 */ /* 0x000f28000c1e1900 */
        /* <DEDUP_REMOVED lines=13> */
[----:B------:R-:W4:Y:S01]  /*0eb0*/  @P0 LDG.E R70, desc[UR6][R32.64] ;  /* 0x0000000620460981 */ /* 0x000f22000c1e1900 */
[----:B------:R-:W-:-:S04]  /*0ec0*/  UIADD3 UR4, UPT, UPT, UR4, 0x10, URZ ;  /* 0x0000001004047890 */ /* 0x000fc8000fffe0ff */
[----:B------:R-:W-:Y:S01]  /*0ed0*/  UISETP.NE.AND UP0, UPT, UR4, 0x20, UPT ;  /* 0x000000200400788c */ /* 0x000fe2000bf05270 */
[----:B--2---:R-:W-:Y:S02]  /*0ee0*/  @P1 LOP3.LUT R5, R5, R34, RZ, 0x3c, !PT ;  /* 0x0000002205051212 */ /* 0x004fe400078e3cff */
[----:B---3--:R-:W-:Y:S02]  /*0ef0*/  @P1 LOP3.LUT R6, R6, R25, RZ, 0x3c, !PT ;  /* 0x0000001906061212 */ /* 0x008fe400078e3cff */
[----:B----4-:R-:W-:Y:S02]  /*0f00*/  @P1 LOP3.LUT R7, R7, R36, RZ, 0x3c, !PT ;  /* 0x0000002407071212 */ /* 0x010fe400078e3cff */
        /* <DEDUP_REMOVED lines=31> */
[----:B------:R-:W-:Y:S01]  /*1100*/  @P0 LOP3.LUT R5, R5, R70, RZ, 0x3c, !PT ;  /* 0x0000004605050212 */ /* 0x000fe200078e3cff */
[----:B------:R-:W-:Y:S06]  /*1110*/  BRA.U UP0, `(.L_x_4) ;  /* 0xfffffff100987547 */ /* 0x000fec000b83ffff */
[----:B------:R-:W-:-:S05]  /*1120*/  VIADD R14, R14, 0x1 ;  /* 0x000000010e0e7836 */ /* 0x000fca0000000000 */
[----:B------:R-:W-:-:S13]  /*1130*/  ISETP.NE.AND P0, PT, R14, 0x5, PT ;  /* 0x000000050e00780c */ /* 0x000fda0003f05270 */
[----:B------:R-:W-:Y:S05]  /*1140*/  @P0 BRA `(.L_x_5) ;  /* 0xfffffff000400947 */ /* 0x000fea000383ffff */
[----:B------:R0:W-:Y:S01]  /*1150*/  STL [R1+0x4], R5 ;  /* 0x0000040501007387 */ /* 0x0001e20000100800 */
[----:B------:R-:W-:-:S03]  /*1160*/  ISETP.NE.U32.AND P0, PT, R37, 0x1, PT ;  /* 0x000000012500780c */ /* 0x000fc60003f05070 */
[----:B------:R0:W-:Y:S01]  /*1170*/  STL.64 [R1+0x8], R6 ;  /* 0x0000080601007387 */ /* 0x0001e20000100a00 */
[----:B------:R-:W-:-:S03]  /*1180*/  ISETP.NE.AND.EX P0, PT, RZ, RZ, PT, P0 ;  /* 0x000000ffff00720c */ /* 0x000fc60003f05300 */
[----:B------:R0:W-:Y:S10]  /*1190*/  STL.64 [R1+0x10], R2 ;  /* 0x0000100201007387 */ /* 0x0001f40000100a00 */
[----:B------:R-:W-:Y:S05]  /*11a0*/  @!P0 BRA `(.L_x_3) ;  /* 0x0000001c00e48947 */ /* 0x000fea0003800000 */
[----:B------:R-:W-:Y:S01]  /*11b0*/  UMOV UR4, URZ ;  /* 0x000000ff00047c82 */ /* 0x000fe20008000000 */
[----:B------:R-:W-:Y:S01]  /*11c0*/  UMOV UR5, URZ ;  /* 0x000000ff00057c82 */ /* 0x000fe20008000000 */
[----:B------:R-:W-:Y:S02]  /*11d0*/  IMAD.MOV.U32 R14, RZ, RZ, RZ ;  /* 0x000000ffff0e7224 */ /* 0x000fe400078e00ff */
[----:B0-----:R-:W-:Y:S02]  /*11e0*/  IMAD.MOV.U32 R5, RZ, RZ, RZ ;  /* 0x000000ffff057224 */ /* 0x001fe400078e00ff */
[----:B------:R-:W-:Y:S02]  /*11f0*/  IMAD.U32 R3, RZ, RZ, UR4 ;  /* 0x00000004ff037e24 */ /* 0x000fe4000f8e00ff */
[----:B------:R-:W-:Y:S02]  /*1200*/  IMAD.U32 R2, RZ, RZ, UR5 ;  /* 0x00000005ff027e24 */ /* 0x000fe4000f8e00ff */
[----:B------:R-:W-:-:S02]  /*1210*/  IMAD.U32 R7, RZ, RZ, UR4 ;  /* 0x00000004ff077e24 */ /* 0x000fc4000f8e00ff */
[----:B------:R-:W-:-:S07]  /*1220*/  IMAD.U32 R6, RZ, RZ, UR5 ;  /* 0x00000005ff067e24 */ /* 0x000fce000f8e00ff */
.L_x_7:
        /* <DEDUP_REMOVED lines=19> */
.L_x_6:
        /* <DEDUP_REMOVED lines=226> */
[----:B------:R-:W-:Y:S05]  /*2180*/  @P0 BRA `(.L_x_3) ;  /* 0x0000000c00ec0947 */ /* 0x000fea0003800000 */
[----:B------:R-:W-:Y:S01]  /*2190*/  UMOV UR4, URZ ;  /* 0x000000ff00047c82 */ /* 0x000fe20008000000 */
[----:B------:R-:W-:Y:S01]  /*21a0*/  UMOV UR5, URZ ;  /* 0x000000ff00057c82 */ /* 0x000fe20008000000 */
[----:B------:R-:W-:Y:S02]  /*21b0*/  IMAD.MOV.U32 R14, RZ, RZ, RZ ;  /* 0x000000ffff0e7224 */ /* 0x000fe400078e00ff */
[----:B--2---:R-:W-:Y:S02]  /*21c0*/  IMAD.MOV.U32 R5, RZ, RZ, RZ ;  /* 0x000000ffff057224 */ /* 0x004fe400078e00ff */
[----:B------:R-:W-:Y:S02]  /*21d0*/  IMAD.U32 R3, RZ, RZ, UR4 ;  /* 0x00000004ff037e24 */ /* 0x000fe4000f8e00ff */
[----:B------:R-:W-:Y:S02]  /*21e0*/  IMAD.U32 R2, RZ, RZ, UR5 ;  /* 0x00000005ff027e24 */ /* 0x000fe4000f8e00ff */
[----:B------:R-:W-:-:S02]  /*21f0*/  IMAD.U32 R7, RZ, RZ, UR4 ;  /* 0x00000004ff077e24 */ /* 0x000fc4000f8e00ff */
[----:B------:R-:W-:-:S07]  /*2200*/  IMAD.U32 R6, RZ, RZ, UR5 ;  /* 0x00000005ff067e24 */ /* 0x000fce000f8e00ff */
.L_x_9:
        /* <DEDUP_REMOVED lines=19> */
.L_x_8:
        /* <DEDUP_REMOVED lines=221> */
[----:B------:R3:W-:Y:S04]  /*3110*/  STL [R1+0x4], R5 ;  /* 0x0000040501007387 */ /* 0x0007e80000100800 */
[----:B------:R3:W-:Y:S04]  /*3120*/  STL.64 [R1+0x8], R6 ;  /* 0x0000080601007387 */ /* 0x0007e80000100a00 */
[----:B------:R3:W-:Y:S02]  /*3130*/  STL.64 [R1+0x10], R2 ;  /* 0x0000100201007387 */ /* 0x0007e40000100a00 */
.L_x_3:
[----:B------:R-:W-:Y:S05]  /*3140*/  BSYNC.RECONVERGENT B1 ;  /* 0x0000000000017941 */ /* 0x000fea0003800200 */
.L_x_2:
[C---:B------:R-:W-:Y:S01]  /*3150*/  ISETP.GT.U32.AND P0, PT, R11.reuse, 0x3, PT ;  /* 0x000000030b00780c */ /* 0x040fe20003f04070 */
[----:B------:R-:W-:Y:S01]  /*3160*/  VIADD R10, R10, 0x1 ;  /* 0x000000010a0a7836 */ /* 0x000fe20000000000 */
[--C-:B------:R-:W-:Y:S02]  /*3170*/  SHF.R.U64 R11, R11, 0x2, R12.reuse ;  /* 0x000000020b0b7819 */ /* 0x100fe4000000120c */
[----:B------:R-:W-:Y:S02]  /*3180*/  ISETP.GT.U32.AND.EX P0, PT, R12, RZ, PT, P0 ;  /* 0x000000ff0c00720c */ /* 0x000fe40003f04100 */
[----:B------:R-:W-:-:S11]  /*3190*/  SHF.R.U32.HI R12, RZ, 0x2, R12 ;  /* 0x00000002ff0c7819 */ /* 0x000fd6000001160c */
[----:B------:R-:W-:Y:S05]  /*31a0*/  @P0 BRA `(.L_x_10) ;  /* 0xffffffcc00fc0947 */ /* 0x000fea000383ffff */
.L_x_1:
[----:B------:R-:W-:Y:S05]  /*31b0*/  BSYNC.RECONVERGENT B0 ;  /* 0x0000000000007941 */ /* 0x000fea0003800200 */
.L_x_0:
[----:B------:R-:W-:Y:S01]  /*31c0*/  SHF.R.U32.HI R8, RZ, 0x2, R5 ;  /* 0x00000002ff087819 */ /* 0x000fe20000011605 */
[----:B------:R-:W-:Y:S01]  /*31d0*/  IMAD.MOV.U32 R12, RZ, RZ, 0x2f800000 ;  /* 0x2f800000ff0c7424 */ /* 0x000fe200078e00ff */
[----:B------:R-:W-:Y:S01]  /*31e0*/  SHF.R.U32.HI R11, RZ, 0x2, R6 ;  /* 0x00000002ff0b7819 */ /* 0x000fe20000011606 */
[----:B------:R-:W4:Y:S01]  /*31f0*/  LDC.64 R20, c[0x0][0x380] ;  /* 0x0000e000ff147b82 */ /* 0x000f220000000a00 */
[----:B------:R-:W-:Y:S01]  /*3200*/  LOP3.LUT R8, R8, R5, RZ, 0x3c, !PT ;  /* 0x0000000508087212 */ /* 0x000fe200078e3cff */
[----:B0123--:R-:W-:Y:S01]  /*3210*/  IMAD.SHL.U32 R5, R3, 0x10, RZ ;  /* 0x0000001003057824 */ /* 0x00ffe200078e00ff */
[----:B------:R-:W-:Y:S01]  /*3220*/  LOP3.LUT R11, R11, R6, RZ, 0x3c, !PT ;  /* 0x000000060b0b7212 */ /* 0x000fe200078e3cff */
[----:B------:R-:W-:Y:S01]  /*3230*/  IMAD.MOV.U32 R16, RZ, RZ, 0x0 ;  /* 0x00000000ff107424 */ /* 0x000fe200078e00ff */
[----:B------:R-:W-:Y:S01]  /*3240*/  SHF.R.U32.HI R10, RZ, 0x2, R7 ;  /* 0x00000002ff0a7819 */ /* 0x000fe20000011607 */
[----:B------:R-:W-:Y:S01]  /*3250*/  IMAD.SHL.U32 R9, R8, 0x2, RZ ;  /* 0x0000000208097824 */ /* 0x000fe200078e00ff */
[----:B------:R-:W-:Y:S01]  /*3260*/  CS2R R18, SRZ ;  /* 0x0000000000127805 */ /* 0x000fe2000001ff00 */
[----:B------:R-:W0:Y:S01]  /*3270*/  LDC.64 R14, c[0x0][0x390] ;  /* 0x0000e400ff0e7b82 */ /* 0x000e220000000a00 */
[----:B------:R-:W-:Y:S01]  /*3280*/  LOP3.LUT R10, R10, R7, RZ, 0x3c, !PT ;  /* 0x000000070a0a7212 */ /* 0x000fe200078e3cff */
[----:B------:R-:W-:Y:S01]  /*3290*/  IMAD.MOV.U32 R17, RZ, RZ, -0x80000000 ;  /* 0x80000000ff117424 */ /* 0x000fe200078e00ff */
[----:B------:R-:W-:Y:S01]  /*32a0*/  LOP3.LUT R8, R8, R9, R5, 0x96, !PT ;  /* 0x0000000908087212 */ /* 0x000fe200078e9605 */
[----:B------:R-:W-:-:S03]  /*32b0*/  UMOV UR4, URZ ;  /* 0x000000ff00047c82 */ /* 0x000fc60008000000 */
[----:B------:R-:W-:Y:S01]  /*32c0*/  LOP3.LUT R5, R8, R3, RZ, 0x3c, !PT ;  /* 0x0000000308057212 */ /* 0x000fe200078e3cff */
[----:B------:R-:W-:Y:S01]  /*32d0*/  IMAD.SHL.U32 R8, R11, 0x2, RZ ;  /* 0x000000020b087824 */ /* 0x000fe200078e00ff */
[----:B------:R1:W-:Y:S03]  /*32e0*/  STL.128 [R1+0x40], R16 ;  /* 0x0000401001007387 */ /* 0x0003e60000100c00 */
[----:B------:R-:W-:Y:S02]  /*32f0*/  IMAD.SHL.U32 R6, R5, 0x10, RZ ;  /* 0x0000001005067824 */ /* 0x000fe400078e00ff */
[----:B----4-:R-:W-:-:S03]  /*3300*/  IMAD.WIDE R20, R0, 0x8, R20 ;  /* 0x0000000800147825 */ /* 0x010fc600078e0214 */
[----:B------:R-:W-:Y:S02]  /*3310*/  LOP3.LUT R6, R11, R8, R6, 0x96, !PT ;  /* 0x000000080b067212 */ /* 0x000fe400078e9606 */
[----:B------:R-:W-:Y:S01]  /*3320*/  SHF.R.U32.HI R11, RZ, 0x2, R2 ;  /* 0x00000002ff0b7819 */ /* 0x000fe20000011602 */
[----:B------:R-:W-:Y:S01]  /*3330*/  VIADD R0, R1, 0x70 ;  /* 0x0000007001007836 */ /* 0x000fe20000000000 */
[----:B------:R-:W-:Y:S01]  /*3340*/  LOP3.LUT R7, R6, R5, RZ, 0x3c, !PT ;  /* 0x0000000506077212 */ /* 0x000fe200078e3cff */
[----:B------:R-:W-:Y:S01]  /*3350*/  IMAD.SHL.U32 R6, R10, 0x2, RZ ;  /* 0x000000020a067824 */ /* 0x000fe200078e00ff */
[----:B------:R-:W-:Y:S01]  /*3360*/  LOP3.LUT R11, R11, R2, RZ, 0x3c, !PT ;  /* 0x000000020b0b7212 */ /* 0x000fe200078e3cff */
[----:B0-----:R1:W-:Y:S01]  /*3370*/  STG.E.64 desc[UR6][R20.64+0x38], R14 ;  /* 0x0000380e14007986 */ /* 0x0013e2000c101b06 */
[----:B------:R-:W-:Y:S01]  /*3380*/  IADD3 R2, PT, PT, R4, 0x587c5, R5 ;  /* 0x000587c504027810 */ /* 0x000fe20007ffe005 */
[----:B------:R-:W-:Y:S02]  /*3390*/  IMAD.SHL.U32 R9, R7, 0x10, RZ ;  /* 0x0000001007097824 */ /* 0x000fe400078e00ff */
[----:B------:R-:W-:Y:S01]  /*33a0*/  IMAD.SHL.U32 R8, R11, 0x2, RZ ;  /* 0x000000020b087824 */ /* 0x000fe200078e00ff */
[----:B------:R-:W-:-:S02]  /*33b0*/  I2FP.F32.U32 R2, R2 ;  /* 0x0000000200027245 */ /* 0x000fc40000201000 */
[----:B------:R-:W-:Y:S02]  /*33c0*/  LOP3.LUT R6, R10, R6, R9, 0x96, !PT ;  /* 0x000000060a067212 */ /* 0x000fe400078e9609 */
[----:B------:R-:W-:Y:S01]  /*33d0*/  SHF.R.U32.HI R10, RZ, 0x2, R3 ;  /* 0x00000002ff0a7819 */ /* 0x000fe20000011603 */
[----:B------:R-:W-:Y:S01]  /*33e0*/  FFMA R2, R2, R12, 1.1641532182693481445e-10 ;  /* 0x2f00000002027423 */ /* 0x000fe2000000000c */
[----:B------:R-:W-:Y:S02]  /*33f0*/  LOP3.LUT R9, R6, R7, RZ, 0x3c, !PT ;  /* 0x0000000706097212 */ /* 0x000fe400078e3cff */
[----:B------:R-:W-:Y:S01]  /*3400*/  LOP3.LUT R10, R10, R3, RZ, 0x3c, !PT ;  /* 0x000000030a0a7212 */ /* 0x000fe200078e3cff */
[----:B------:R-:W-:Y:S01]  /*3410*/  FMUL R36, R2, 100000 ;  /* 0x47c3500002247820 */ /* 0x000fe20000400000 */
[----:B------:R-:W-:Y:S01]  /*3420*/  SHF.R.U32.HI R2, RZ, 0x2, R5 ;  /* 0x00000002ff027819 */ /* 0x000fe20000011605 */
[----:B------:R-:W-:Y:S01]  /*3430*/  IMAD.SHL.U32 R6, R9, 0x10, RZ ;  /* 0x0000001009067824 */ /* 0x000fe200078e00ff */
[----:B------:R-:W-:-:S03]  /*3440*/  IADD3 R3, PT, PT, R4, 0xb0f8a, R7 ;  /* 0x000b0f8a04037810 */ /* 0x000fc60007ffe007 */
[----:B------:R-:W0:Y:S01]  /*3450*/  F2I.U64.TRUNC R36, R36 ;  /* 0x0000002400247311 */ /* 0x000e22000020d800 */
[----:B------:R-:W-:Y:S02]  /*3460*/  LOP3.LUT R6, R11, R8, R6, 0x96, !PT ;  /* 0x000000080b067212 */ /* 0x000fe400078e9606 */
[----:B------:R-:W-:Y:S02]  /*3470*/  LOP3.LUT R8, R2, R5, RZ, 0x3c, !PT ;  /* 0x0000000502087212 */ /* 0x000fe400078e3cff */
[----:B------:R-:W-:Y:S01]  /*3480*/  LOP3.LUT R11, R6, R9, RZ, 0x3c, !PT ;  /* 0x00000009060b7212 */ /* 0x000fe200078e3cff */
[----:B------:R-:W-:Y:S01]  /*3490*/  IMAD.SHL.U32 R6, R10, 0x2, RZ ;  /* 0x000000020a067824 */ /* 0x000fe200078e00ff */
[----:B------:R-:W-:Y:S02]  /*34a0*/  IADD3 R9, PT, PT, R4, 0x10974f, R9 ;  /* 0x0010974f04097810 */ /* 0x000fe40007ffe009 */
[----:B------:R-:W-:Y:S01]  /*34b0*/  I2FP.F32.U32 R3, R3 ;  /* 0x0000000300037245 */ /* 0x000fe20000201000 */
[----:B------:R-:W-:Y:S01]  /*34c0*/  IMAD.SHL.U32 R13, R11, 0x10, RZ ;  /* 0x000000100b0d7824 */ /* 0x000fe200078e00ff */
[----:B------:R-:W-:-:S03]  /*34d0*/  I2FP.F32.U32 R9, R9 ;  /* 0x0000000900097245 */ /* 0x000fc60000201000 */
[----:B------:R-:W-:Y:S01]  /*34e0*/  FFMA R3, R3, R12, 1.1641532182693481445e-10 ;  /* 0x2f00000003037423 */ /* 0x000fe2000000000c */
[----:B------:R-:W-:Y:S01]  /*34f0*/  LOP3.LUT R6, R10, R6, R13, 0x96, !PT ;  /* 0x000000060a067212 */ /* 0x000fe200078e960d */
[----:B------:R-:W-:Y:S01]  /*3500*/  FFMA R9, R9, R12, 1.1641532182693481445e-10 ;  /* 0x2f00000009097423 */ /* 0x000fe2000000000c */
[----:B------:R-:W-:Y:S01]  /*3510*/  SHF.R.U32.HI R10, RZ, 0x2, R7 ;  /* 0x00000002ff0a7819 */ /* 0x000fe20000011607 */
[----:B------:R-:W-:Y:S01]  /*3520*/  FMUL R3, R3, 100000 ;  /* 0x47c3500003037820 */ /* 0x000fe20000400000 */
[----:B------:R-:W-:Y:S01]  /*3530*/  LOP3.LUT R5, R6, R11, RZ, 0x3c, !PT ;  /* 0x0000000b06057212 */ /* 0x000fe200078e3cff */
[----:B------:R-:W-:Y:S01]  /*3540*/  IMAD.SHL.U32 R6, R8, 0x2, RZ ;  /* 0x0000000208067824 */ /* 0x000fe200078e00ff */
[----:B------:R-:W-:Y:S01]  /*3550*/  LOP3.LUT R10, R10, R7, RZ, 0x3c, !PT ;  /* 0x000000070a0a7212 */ /* 0x000fe200078e3cff */
[----:B------:R-:W-:Y:S01]  /*3560*/  FMUL R9, R9, 100000 ;  /* 0x47c3500009097820 */ /* 0x000fe20000400000 */
[----:B------:R-:W-:Y:S01]  /*3570*/  IADD3 R11, PT, PT, R4, 0x161f14, R11 ;  /* 0x00161f14040b7810 */ /* 0x000fe20007ffe00b */
[----:B------:R-:W-:Y:S01]  /*3580*/  IMAD.SHL.U32 R13, R5, 0x10, RZ ;  /* 0x00000010050d7824 */ /* 0x000fe200078e00ff */
[----:B------:R-:W2:Y:S01]  /*3590*/  F2I.U64.TRUNC R2, R3 ;  /* 0x0000000300027311 */ /* 0x000ea2000020d800 */
[----:B0-----:R1:W-:Y:S01]  /*35a0*/  STG.E.64 desc[UR6][R20.64], R36 ;  /* 0x0000002414007986 */ /* 0x0013e2000c101b06 */
[----:B------:R-:W-:-:S02]  /*35b0*/  I2FP.F32.U32 R11, R11 ;  /* 0x0000000b000b7245 */ /* 0x000fc40000201000 */
[----:B------:R-:W-:-:S03]  /*35c0*/  LOP3.LUT R6, R8, R6, R13, 0x96, !PT ;  /* 0x0000000608067212 */ /* 0x000fc600078e960d */
[----:B------:R-:W-:Y:S01]  /*35d0*/  FFMA R11, R11, R12, 1.1641532182693481445e-10 ;  /* 0x2f0000000b0b7423 */ /* 0x000fe2000000000c */
[----:B------:R-:W-:Y:S01]  /*35e0*/  LOP3.LUT R7, R6, R5, RZ, 0x3c, !PT ;  /* 0x0000000506077212 */ /* 0x000fe200078e3cff */
[----:B------:R-:W-:Y:S01]  /*35f0*/  IMAD.SHL.U32 R6, R10, 0x2, RZ ;  /* 0x000000020a067824 */ /* 0x000fe200078e00ff */
[----:B------:R-:W-:Y:S01]  /*3600*/  IADD3 R5, PT, PT, R4, 0x1ba6d9, R5 ;  /* 0x001ba6d904057810 */ /* 0x000fe20007ffe005 */
[----:B------:R-:W-:Y:S01]  /*3610*/  FMUL R11, R11, 100000 ;  /* 0x47c350000b0b7820 */ /* 0x000fe20000400000 */
[----:B------:R-:W0:Y:S01]  /*3620*/  F2I.U64.TRUNC R8, R9 ;  /* 0x0000000900087311 */ /* 0x000e22000020d800 */
[----:B------:R-:W-:Y:S01]  /*3630*/  IMAD.SHL.U32 R13, R7, 0x10, RZ ;  /* 0x00000010070d7824 */ /* 0x000fe200078e00ff */
[----:B------:R-:W-:Y:S01]  /*3640*/  I2FP.F32.U32 R5, R5 ;  /* 0x0000000500057245 */ /* 0x000fe20000201000 */
[----:B--2---:R1:W-:Y:S03]  /*3650*/  STL.64 [R1+0x8], R2 ;  /* 0x0000080201007387 */ /* 0x0043e60000100a00 */
[----:B------:R-:W-:Y:S01]  /*3660*/  LOP3.LUT R6, R10, R6, R13, 0x96, !PT ;  /* 0x000000060a067212 */ /* 0x000fe200078e960d */
[----:B------:R-:W-:Y:S01]  /*3670*/  FFMA R5, R5, R12, 1.1641532182693481445e-10 ;  /* 0x2f00000005057423 */ /* 0x000fe2000000000c */
[----:B------:R-:W2:Y:S01]  /*3680*/  F2I.U64.TRUNC R10, R11 ;  /* 0x0000000b000a7311 */ /* 0x000ea2000020d800 */
[----:B------:R1:W-:Y:S01]  /*3690*/  STG.E.64 desc[UR6][R20.64+0x8], R2 ;  /* 0x0000080214007986 */ /* 0x0003e2000c101b06 */
[----:B------:R-:W-:Y:S01]  /*36a0*/  LOP3.LUT R13, R6, R7, RZ, 0x3c, !PT ;  /* 0x00000007060d7212 */ /* 0x000fe200078e3cff */
[----:B------:R-:W-:Y:S01]  /*36b0*/  FMUL R5, R5, 100000 ;  /* 0x47c3500005057820 */ /* 0x000fe20000400000 */
[----:B------:R-:W-:-:S02]  /*36c0*/  IADD3 R7, PT, PT, R4, 0x212e9e, R7 ;  /* 0x00212e9e04077810 */ /* 0x000fc40007ffe007 */
[----:B------:R-:W-:Y:S01]  /*36d0*/  IADD3 R13, PT, PT, R4, 0x26b663, R13 ;  /* 0x0026b663040d7810 */ /* 0x000fe20007ffe00d */
[----:B0-----:R1:W-:Y:S01]  /*36e0*/  STG.E.64 desc[UR6][R20.64+0x10], R8 ;  /* 0x0000100814007986 */ /* 0x0013e2000c101b06 */
[----:B------:R-:W-:Y:S01]  /*36f0*/  I2FP.F32.U32 R7, R7 ;  /* 0x0000000700077245 */ /* 0x000fe20000201000 */
[----:B------:R-:W0:Y:S01]  /*3700*/  F2I.U64.TRUNC R4, R5 ;  /* 0x0000000500047311 */ /* 0x000e22000020d800 */
[----:B------:R-:W-:-:S03]  /*3710*/  I2FP.F32.U32 R13, R13 ;  /* 0x0000000d000d7245 */ /* 0x000fc60000201000 */
[-C--:B------:R-:W-:Y:S02]  /*3720*/  FFMA R7, R7, R12.reuse, 1.1641532182693481445e-10 ;  /* 0x2f00000007077423 */ /* 0x080fe4000000000c */
[----:B------:R-:W-:Y:S01]  /*3730*/  FFMA R13, R13, R12, 1.1641532182693481445e-10 ;  /* 0x2f0000000d0d7423 */ /* 0x000fe2000000000c */
[----:B--2---:R1:W-:Y:S01]  /*3740*/  STL.128 [R1+0x10], R8 ;  /* 0x0000100801007387 */ /* 0x0043e20000100c00 */
[----:B------:R-:W-:Y:S02]  /*3750*/  FMUL R7, R7, 100000 ;  /* 0x47c3500007077820 */ /* 0x000fe40000400000 */
[----:B------:R-:W-:Y:S01]  /*3760*/  FMUL R13, R13, 100000 ;  /* 0x47c350000d0d7820 */ /* 0x000fe20000400000 */
[----:B------:R1:W-:Y:S03]  /*3770*/  STG.E.64 desc[UR6][R20.64+0x18], R10 ;  /* 0x0000180a14007986 */ /* 0x0003e6000c101b06 */
[----:B------:R-:W2:Y:S01]  /*3780*/  F2I.U64.TRUNC R6, R7 ;  /* 0x0000000700067311 */ /* 0x000ea2000020d800 */
[----:B0-----:R1:W-:Y:S07]  /*3790*/  STG.E.64 desc[UR6][R20.64+0x20], R4 ;  /* 0x0000200414007986 */ /* 0x0013ee000c101b06 */
[----:B------:R-:W0:Y:S01]  /*37a0*/  F2I.U64.TRUNC R12, R13 ;  /* 0x0000000d000c7311 */ /* 0x000e22000020d800 */
[----:B--2---:R1:W-:Y:S04]  /*37b0*/  STL.128 [R1+0x20], R4 ;  /* 0x0000200401007387 */ /* 0x0043e80000100c00 */
[----:B------:R1:W-:Y:S04]  /*37c0*/  STG.E.64 desc[UR6][R20.64+0x28], R6 ;  /* 0x0000280614007986 */ /* 0x0003e8000c101b06 */
[----:B0-----:R1:W-:Y:S04]  /*37d0*/  STG.E.64 desc[UR6][R20.64+0x30], R12 ;  /* 0x0000300c14007986 */ /* 0x0013e8000c101b06 */
[----:B------:R1:W-:Y:S02]  /*37e0*/  STL.128 [R1+0x30], R12 ;  /* 0x0000300c01007387 */ /* 0x0003e40000100c00 */
.L_x_11:
[----:B------:R-:W-:Y:S01]  /*37f0*/  UIADD3 UR4, UPT, UPT, UR4, 0x6, URZ ;  /* 0x0000000604047890 */ /* 0x000fe2000fffe0ff */
[----:B------:R-:W-:Y:S03]  /*3800*/  STL.128 [R0+-0x20], RZ ;  /* 0xffffe0ff00007387 */ /* 0x000fe60000100c00 */
[----:B------:R-:W-:Y:S01]  /*3810*/  UISETP.NE.AND UP0, UPT, UR4, 0x6, UPT ;  /* 0x000000060400788c */ /* 0x000fe2000bf05270 */
[----:B------:R-:W-:Y:S04]  /*3820*/  STL.128 [R0+-0x10], RZ ;  /* 0xfffff0ff00007387 */ /* 0x000fe80000100c00 */
[----:B------:R0:W-:Y:S02]  /*3830*/  STL.128 [R0], RZ ;  /* 0x000000ff00007387 */ /* 0x0001e40000100c00 */
[----:B0-----:R-:W-:-:S02]  /*3840*/  VIADD R0, R0, 0x30 ;  /* 0x0000003000007836 */ /* 0x001fc40000000000 */
[----:B------:R-:W-:Y:S05]  /*3850*/  BRA.U UP0, `(.L_x_11) ;  /* 0xfffffffd00e47547 */ /* 0x000fea000b83ffff */
[----:B------:R-:W2:Y:S04]  /*3860*/  LDL.64 R38, [R1+0x8] ;  /* 0x0000080001267983 */ /* 0x000ea80000100a00 */
[----:B-1----:R-:W3:Y:S04]  /*3870*/  LDL.128 R16, [R1+0x70] ;  /* 0x0000700001107983 */ /* 0x002ee80000100c00 */
[----:B------:R-:W4:Y:S04]  /*3880*/  LDL.128 R20, [R1+0x40] ;  /* 0x0000400001147983 */ /* 0x000f280000100c00 */
[----:B------:R-:W5:Y:S04]  /*3890*/  LDL.128 R24, [R1+0x10] ;  /* 0x0000100001187983 */ /* 0x000f680000100c00 */
[----:B------:R-:W5:Y:S04]  /*38a0*/  LDL.128 R28, [R1+0x50] ;  /* 0x00005000011c7983 */ /* 0x000f680000100c00 */
[----:B------:R-:W5:Y:S04]  /*38b0*/  LDL.128 R4, [R1+0x20] ;  /* 0x0000200001047983 */ /* 0x000f680000100c00 */
[----:B------:R-:W5:Y:S04]  /*38c0*/  LDL.128 R12, [R1+0x60] ;  /* 0x00006000010c7983 */ /* 0x000f680000100c00 */
[----:B------:R-:W5:Y:S01]  /*38d0*/  LDL.128 R8, [R1+0x30] ;  /* 0x0000300001087983 */ /* 0x000f620000100c00 */
[----:B------:R-:W-:Y:S01]  /*38e0*/  IADD3 R33, P0, PT, R36, 0x7ab51f91, RZ ;  /* 0x7ab51f9124217810 */ /* 0x000fe20007f1e0ff */
[----:B------:R-:W0:Y:S01]  /*38f0*/  S2UR UR4, SR_CTAID.X ;  /* 0x00000000000479c3 */ /* 0x000e220000002500 */
[----:B------:R-:W1:Y:S02]  /*3900*/  LDCU.64 UR8, c[0x0][0x3a0] ;  /* 0x00007400ff0877ac */ /* 0x000e640008000a00 */
[----:B------:R-:W-:-:S04]  /*3910*/  IADD3.X R2, PT, PT, R37, -0x897614c, RZ, P0, !PT ;  /* 0xf7689eb425027810 */ /* 0x000fc800007fe4ff */
[C-C-:B------:R-:W-:Y:S02]  /*3920*/  SHF.L.W.U32.HI R3, R33.reuse, 0x12, R2.reuse ;  /* 0x0000001221037819 */ /* 0x140fe40000010e02 */
[C---:B------:R-:W-:Y:S02]  /*3930*/  SHF.L.W.U32.HI R32, R33.reuse, 0xe, R2 ;  /* 0x0000000e21207819 */ /* 0x040fe40000010e02 */
[----:B------:R-:W-:Y:S02]  /*3940*/  SHF.L.W.U32.HI R34, R2, 0x17, R33 ;  /* 0x0000001702227819 */ /* 0x000fe40000010e21 */
[----:B------:R-:W-:Y:S02]  /*3950*/  IADD3 R0, P0, PT, R36, -0x4303220b, RZ ;  /* 0xbcfcddf524007810 */ /* 0x000fe40007f1e0ff */
[----:B------:R-:W-:Y:S02]  /*3960*/  LOP3.LUT R35, R34, R3, R32, 0x96, !PT ;  /* 0x0000000322237212 */ /* 0x000fe400078e9620 */
[----:B------:R-:W-:-:S02]  /*3970*/  LOP3.LUT R34, R33, 0x86d8eece, RZ, 0xc0, !PT ;  /* 0x86d8eece21227812 */ /* 0x000fc400078ec0ff */
[----:B------:R-:W-:Y:S02]  /*3980*/  IADD3.X R3, PT, PT, R37, -0x6ab294c8, RZ, P0, !PT ;  /* 0x954d6b3825037810 */ /* 0x000fe400007fe4ff */
[C-C-:B------:R-:W-:Y:S02]  /*3990*/  SHF.L.W.U32.HI R32, R2.reuse, 0x12, R33.reuse ;  /* 0x0000001202207819 */ /* 0x140fe40000010e21 */
[----:B------:R-:W-:Y:S02]  /*39a0*/  SHF.L.W.U32.HI R41, R2, 0xe, R33 ;  /* 0x0000000e02297819 */ /* 0x000fe40000010e21 */
[----:B------:R-:W-:Y:S02]  /*39b0*/  SHF.L.W.U32.HI R40, R33, 0x17, R2 ;  /* 0x0000001721287819 */ /* 0x000fe40000010e02 */
[----:B------:R-:W-:Y:S02]  /*39c0*/  LOP3.LUT R34, R34, 0x2b3e6c1f, RZ, 0x3c, !PT ;  /* 0x2b3e6c1f22227812 */ /* 0x000fe400078e3cff */
[----:B------:R-:W-:-:S02]  /*39d0*/  LOP3.LUT R87, R2, 0xca0b3af3, RZ, 0xc0, !PT ;  /* 0xca0b3af302577812 */ /* 0x000fc400078ec0ff */
[----:B------:R-:W-:Y:S02]  /*39e0*/  SHF.L.W.U32.HI R42, R0, 0x4, R3 ;  /* 0x00000004002a7819 */ /* 0x000fe40000010e03 */
[C-C-:B------:R-:W-:Y:S02]  /*39f0*/  SHF.L.W.U32.HI R43, R3.reuse, 0x1e, R0.reuse ;  /* 0x0000001e032b7819 */ /* 0x140fe40000010e00 */
[----:B------:R-:W-:Y:S02]  /*3a00*/  SHF.L.W.U32.HI R44, R3, 0x19, R0 ;  /* 0x00000019032c7819 */ /* 0x000fe40000010e00 */
[----:B------:R-:W-:Y:S02]  /*3a10*/  LOP3.LUT R41, R40, R32, R41, 0x96, !PT ;  /* 0x0000002028297212 */ /* 0x000fe400078e9629 */
[----:B------:R-:W-:Y:S02]  /*3a20*/  LOP3.LUT R87, R87, 0x9b05688c, RZ, 0x3c, !PT ;  /* 0x9b05688c57577812 */ /* 0x000fe400078e3cff */
[----:B------:R-:W-:-:S02]  /*3a30*/  LOP3.LUT R42, R44, R42, R43, 0x96, !PT ;  /* 0x0000002a2c2a7212 */ /* 0x000fc400078e962b */
[C---:B------:R-:W-:Y:S02]  /*3a40*/  LOP3.LUT R40, R0.reuse, 0x77766e33, RZ, 0xc0, !PT ;  /* 0x77766e3300287812 */ /* 0x040fe400078ec0ff */
[C---:B------:R-:W-:Y:S02]  /*3a50*/  SHF.L.W.U32.HI R32, R3.reuse, 0x4, R0 ;  /* 0x0000000403207819 */ /* 0x040fe40000010e00 */
[----:B------:R-:W-:Y:S02]  /*3a60*/  LOP3.LUT R76, R3, 0xd16e48e2, RZ, 0xc0, !PT ;  /* 0xd16e48e2034c7812 */ /* 0x000fe400078ec0ff */
[----:B--2---:R-:W-:Y:S02]  /*3a70*/  IADD3 R84, P0, P1, R35, R38, R34 ;  /* 0x0000002623547210 */ /* 0x004fe4000791e022 */
[C-C-:B------:R-:W-:Y:S02]  /*3a80*/  SHF.L.W.U32.HI R35, R0.reuse, 0x1e, R3.reuse ;  /* 0x0000001e00237819 */ /* 0x140fe40000010e03 */
[----:B------:R-:W-:-:S02]  /*3a90*/  SHF.L.W.U32.HI R34, R0, 0x19, R3 ;  /* 0x0000001900227819 */ /* 0x000fc40000010e03 */
[----:B------:R-:W-:Y:S02]  /*3aa0*/  IADD3 R83, P2, PT, R84, 0x1f312338, RZ ;  /* 0x1f31233854537810 */ /* 0x000fe40007f5e0ff */
[----:B------:R-:W-:Y:S02]  /*3ab0*/  IADD3.X R87, PT, PT, R41, R39, R87, P0, P1 ;  /* 0x0000002729577210 */ /* 0x000fe400007e2457 */
[----:B------:R-:W-:Y:S02]  /*3ac0*/  LOP3.LUT R34, R34, R32, R35, 0x96, !PT ;  /* 0x0000002022227212 */ /* 0x000fe400078e9623 */
[----:B------:R-:W-:Y:S02]  /*3ad0*/  IADD3 R73, P0, P1, R83, R42, R40 ;  /* 0x0000002a53497210 */ /* 0x000fe4000791e028 */
[----:B------:R-:W-:Y:S02]  /*3ae0*/  IADD3.X R79, PT, PT, R87, -0x6f44e1c3, RZ, P2, !PT ;  /* 0x90bb1e3d574f7810 */ /* 0x000fe400017fe4ff */
[----:B------:R-:W-:-:S02]  /*3af0*/  IADD3 R84, P2, PT, R84, 0x1dc61b63, RZ ;  /* 0x1dc61b6354547810 */ /* 0x000fc40007f5e0ff */
[C-C-:B------:R-:W-:Y:S02]  /*3b00*/  SHF.L.W.U32.HI R32, R38.reuse, 0x1f, R39.reuse ;  /* 0x0000001f26207819 */ /* 0x140fe40000010e27 */
[C-C-:B------:R-:W-:Y:S02]  /*3b10*/  SHF.L.W.U32.HI R35, R38.reuse, 0x18, R39.reuse ;  /* 0x0000001826237819 */ /* 0x140fe40000010e27 */
[----:B------:R-:W-:Y:S02]  /*3b20*/  SHF.R.U64 R51, R38, 0x7, R39 ;  /* 0x0000000726337819 */ /* 0x000fe40000001227 */
[----:B------:R-:W-:Y:S02]  /*3b30*/  IADD3.X R76, PT, PT, R79, R34, R76, P0, P1 ;  /* 0x000000224f4c7210 */ /* 0x000fe400007e244c */
[----:B------:R-:W-:Y:S02]  /*3b40*/  IADD3.X R87, PT, PT, R87, -0x32d5ee50, RZ, P2, !PT ;  /* 0xcd2a11b057577810 */ /* 0x000fe400017fe4ff */
[----:B------:R-:W-:-:S02]  /*3b50*/  IADD3 R73, P0, PT, R73, -0x7f777ef8, RZ ;  /* 0x8088810849497810 */ /* 0x000fc40007f1e0ff */
[----:B------:R-:W-:Y:S02]  /*3b60*/  LOP3.LUT R51, R51, R32, R35, 0x96, !PT ;  /* 0x0000002033337212 */ /* 0x000fe400078e9623 */
[----:B------:R-:W-:Y:S02]  /*3b70*/  IADD3.X R76, PT, PT, R76, 0x2a01a605, RZ, P0, !PT ;  /* 0x2a01a6054c4c7810 */ /* 0x000fe400007fe4ff */
[C-C-:B------:R-:W-:Y:S02]  /*3b80*/  SHF.L.W.U32.HI R35, R87.reuse, 0x12, R84.reuse ;  /* 0x0000001257237819 */ /* 0x140fe40000010e54 */
[----:B------:R-:W-:Y:S02]  /*3b90*/  SHF.L.W.U32.HI R34, R87, 0xe, R84 ;  /* 0x0000000e57227819 */ /* 0x000fe40000010e54 */
[----:B------:R-:W-:Y:S02]  /*3ba0*/  SHF.L.W.U32.HI R42, R84, 0x17, R87 ;  /* 0x00000017542a7819 */ /* 0x000fe40000010e57 */
[----:B------:R-:W-:-:S02]  /*3bb0*/  SHF.L.W.U32.HI R41, R39, 0x1f, R38 ;  /* 0x0000001f27297819 */ /* 0x000fc40000010e26 */
[----:B------:R-:W-:Y:S02]  /*3bc0*/  SHF.L.W.U32.HI R32, R39, 0x18, R38 ;  /* 0x0000001827207819 */ /* 0x000fe40000010e26 */
[----:B------:R-:W-:Y:S02]  /*3bd0*/  SHF.R.U32.HI R46, RZ, 0x7, R39 ;  /* 0x00000007ff2e7819 */ /* 0x000fe40000011627 */
[C-C-:B------:R-:W-:Y:S02]  /*3be0*/  SHF.L.W.U32.HI R47, R84.reuse, 0x12, R87.reuse ;  /* 0x00000012542f7819 */ /* 0x140fe40000010e57 */
[----:B------:R-:W-:Y:S02]  /*3bf0*/  SHF.L.W.U32.HI R40, R84, 0xe, R87 ;  /* 0x0000000e54287819 */ /* 0x000fe40000010e57 */
[----:B------:R-:W-:Y:S02]  /*3c00*/  SHF.L.W.U32.HI R43, R87, 0x17, R84 ;  /* 0x00000017572b7819 */ /* 0x000fe40000010e54 */
[----:B------:R-:W-:-:S02]  /*3c10*/  SHF.L.W.U32.HI R85, R73, 0x4, R76 ;  /* 0x0000000449557819 */ /* 0x000fc40000010e4c */
[C-C-:B------:R-:W-:Y:S02]  /*3c20*/  SHF.L.W.U32.HI R44, R76.reuse, 0x1e, R73.reuse ;  /* 0x0000001e4c2c7819 */ /* 0x140fe40000010e49 */
[--C-:B------:R-:W-:Y:S02]  /*3c30*/  SHF.L.W.U32.HI R45, R76, 0x19, R73.reuse ;  /* 0x000000194c2d7819 */ /* 0x100fe40000010e49 */
[----:B------:R-:W-:Y:S02]  /*3c40*/  LOP3.LUT R35, R42, R35, R34, 0x96, !PT ;  /* 0x000000232a237212 */ /* 0x000fe400078e9622 */
[----:B------:R-:W-:Y:S02]  /*3c50*/  LOP3.LUT R41, R46, R41, R32, 0x96, !PT ;  /* 0x000000292e297212 */ /* 0x000fe400078e9620 */
[----:B------:R-:W-:Y:S02]  /*3c60*/  LOP3.LUT R47, R43, R47, R40, 0x96, !PT ;  /* 0x0000002f2b2f7212 */ /* 0x000fe400078e9628 */
[----:B------:R-:W-:-:S02]  /*3c70*/  SHF.L.W.U32.HI R82, R76, 0x4, R73 ;  /* 0x000000044c527819 */ /* 0x000fc40000010e49 */
[C-C-:B------:R-:W-:Y:S02]  /*3c80*/  SHF.L.W.U32.HI R49, R73.reuse, 0x1e, R76.reuse ;  /* 0x0000001e49317819 */ /* 0x140fe40000010e4c */
[----:B------:R-:W-:Y:S02]  /*3c90*/  SHF.L.W.U32.HI R42, R73, 0x19, R76 ;  /* 0x00000019492a7819 */ /* 0x000fe40000010e4c */
[C-C-:B---3--:R-:W-:Y:S02]  /*3ca0*/  SHF.L.W.U32.HI R32, R16.reuse, 0xd, R17.reuse ;  /* 0x0000000d10207819 */ /* 0x148fe40000010e11 */
[----:B------:R-:W-:Y:S02]  /*3cb0*/  SHF.L.W.U32.HI R43, R17, 0x3, R16 ;  /* 0x00000003112b7819 */ /* 0x000fe40000010e10 */
[----:B------:R-:W-:Y:S02]  /*3cc0*/  SHF.R.U64 R48, R16, 0x6, R17 ;  /* 0x0000000610307819 */ /* 0x000fe40000001211 */
[----:B------:R-:W-:-:S02]  /*3cd0*/  LOP3.LUT R85, R45, R85, R44, 0x96, !PT ;  /* 0x000000552d557212 */ /* 0x000fc400078e962c */
[C-C-:B----4-:R-:W-:Y:S02]  /*3ce0*/  SHF.L.W.U32.HI R67, R20.reuse, 0x1f, R21.reuse ;  /* 0x0000001f14437819 */ /* 0x150fe40000010e15 */
[C-C-:B------:R-:W-:Y:S02]  /*3cf0*/  SHF.L.W.U32.HI R34, R20.reuse, 0x18, R21.reuse ;  /* 0x0000001814227819 */ /* 0x140fe40000010e15 */
[--C-:B------:R-:W-:Y:S02]  /*3d00*/  SHF.R.U64 R44, R20, 0x7, R21.reuse ;  /* 0x00000007142c7819 */ /* 0x100fe40000001215 */
[C-C-:B------:R-:W-:Y:S02]  /*3d10*/  SHF.L.W.U32.HI R40, R21.reuse, 0x1f, R20.reuse ;  /* 0x0000001f15287819 */ /* 0x140fe40000010e14 */
[----:B------:R-:W-:Y:S02]  /*3d20*/  SHF.L.W.U32.HI R45, R21, 0x18, R20 ;  /* 0x00000018152d7819 */ /* 0x000fe40000010e14 */
[----:B------:R-:W-:-:S02]  /*3d30*/  SHF.R.U32.HI R46, RZ, 0x7, R21 ;  /* 0x00000007ff2e7819 */ /* 0x000fc40000011615 */
[----:B------:R-:W-:Y:S02]  /*3d40*/  LOP3.LUT R82, R42, R82, R49, 0x96, !PT ;  /* 0x000000522a527212 */ /* 0x000fe400078e9631 */
[----:B------:R-:W-:Y:S02]  /*3d50*/  LOP3.LUT R49, R48, R32, R43, 0x96, !PT ;  /* 0x0000002030317212 */ /* 0x000fe400078e962b */
[----:B------:R-:W-:Y:S02]  /*3d60*/  SHF.L.W.U32.HI R32, R17, 0xd, R16 ;  /* 0x0000000d11207819 */ /* 0x000fe40000010e10 */
[--C-:B------:R-:W-:Y:S02]  /*3d70*/  SHF.L.W.U32.HI R43, R16, 0x3, R17.reuse ;  /* 0x00000003102b7819 */ /* 0x100fe40000010e11 */
[----:B------:R-:W-:Y:S02]  /*3d80*/  SHF.R.U32.HI R50, RZ, 0x6, R17 ;  /* 0x00000006ff327819 */ /* 0x000fe40000011611 */
[----:B------:R-:W-:-:S02]  /*3d90*/  IADD3 R74, P0, P1, R51, R22, R36 ;  /* 0x00000016334a7210 */ /* 0x000fc4000791e024 */
[----:B------:R-:W-:Y:S02]  /*3da0*/  LOP3.LUT R67, R44, R67, R34, 0x96, !PT ;  /* 0x000000432c437212 */ /* 0x000fe400078e9622 */
[----:B------:R-:W-:Y:S02]  /*3db0*/  LOP3.LUT R40, R46, R40, R45, 0x96, !PT ;  /* 0x000000282e287212 */ /* 0x000fe400078e962d */
[C-C-:B------:R-:W-:Y:S02]  /*3dc0*/  SHF.L.W.U32.HI R46, R23.reuse, 0x1f, R22.reuse ;  /* 0x0000001f172e7819 */ /* 0x140fe40000010e16 */
[----:B------:R-:W-:Y:S02]  /*3dd0*/  SHF.L.W.U32.HI R45, R23, 0x18, R22 ;  /* 0x00000018172d7819 */ /* 0x000fe40000010e16 */
[--C-:B------:R-:W-:Y:S02]  /*3de0*/  SHF.R.U32.HI R44, RZ, 0x7, R23.reuse ;  /* 0x00000007ff2c7819 */ /* 0x100fe40000011617 */
[----:B------:R-:W-:-:S02]  /*3df0*/  SHF.L.W.U32.HI R65, R22, 0x1f, R23 ;  /* 0x0000001f16417819 */ /* 0x000fc40000010e17 */
[C-C-:B------:R-:W-:Y:S02]  /*3e00*/  SHF.L.W.U32.HI R34, R22.reuse, 0x18, R23.reuse ;  /* 0x0000001816227819 */ /* 0x140fe40000010e17 */
[----:B------:R-:W-:Y:S02]  /*3e10*/  SHF.R.U64 R42, R22, 0x7, R23 ;  /* 0x00000007162a7819 */ /* 0x000fe40000001217 */
[----:B------:R-:W-:Y:S02]  /*3e20*/  LOP3.LUT R50, R50, R32, R43, 0x96, !PT ;  /* 0x0000002032327212 */ /* 0x000fe400078e962b */
[----:B------:R-:W-:Y:S02]  /*3e30*/  IADD3 R74, P2, PT, R74, R49, RZ ;  /* 0x000000314a4a7210 */ /* 0x000fe40007f5e0ff */
[----:B------:R-:W-:Y:S02]  /*3e40*/  IADD3.X R41, PT, PT, R41, R23, R37, P0, P1 ;  /* 0x0000001729297210 */ /* 0x000fe400007e2425 */
[----:B------:R-:W-:-:S02]  /*3e50*/  LOP3.LUT R46, R44, R46, R45, 0x96, !PT ;  /* 0x0000002e2c2e7212 */ /* 0x000fc400078e962d */
[----:B------:R-:W-:Y:S01]  /*3e60*/  LOP3.LUT R65, R42, R65, R34, 0x96, !PT ;  /* 0x000000412a417212 */ /* 0x000fe200078e9622 */
[----:B------:R-:W-:Y:S01]  /*3e70*/  IMAD.X R63, R41, 0x1, R50, P2 ;  /* 0x00000001293f7824 */ /* 0x000fe200010e0632 */
[C-C-:B------:R-:W-:Y:S02]  /*3e80*/  SHF.L.W.U32.HI R66, R18.reuse, 0xd, R19.reuse ;  /* 0x0000000d12427819 */ /* 0x140fe40000010e13 */
[C-C-:B------:R-:W-:Y:S02]  /*3e90*/  SHF.L.W.U32.HI R45, R19.reuse, 0x3, R18.reuse ;  /* 0x00000003132d7819 */ /* 0x140fe40000010e12 */
[C-C-:B------:R-:W-:Y:S02]  /*3ea0*/  SHF.R.U64 R44, R18.reuse, 0x6, R19.reuse ;  /* 0x00000006122c7819 */ /* 0x140fe40000001213 */
[----:B------:R-:W-:Y:S02]  /*3eb0*/  SHF.L.W.U32.HI R43, R19, 0xd, R18 ;  /* 0x0000000d132b7819 */ /* 0x000fe40000010e12 */
[----:B------:R-:W-:-:S02]  /*3ec0*/  SHF.L.W.U32.HI R32, R18, 0x3, R19 ;  /* 0x0000000312207819 */ /* 0x000fc40000010e13 */
[----:B------:R-:W-:Y:S02]  /*3ed0*/  SHF.R.U32.HI R48, RZ, 0x6, R19 ;  /* 0x00000006ff307819 */ /* 0x000fe40000011613 */
[C-C-:B------:R-:W-:Y:S02]  /*3ee0*/  SHF.L.W.U32.HI R57, R16.reuse, 0x1f, R17.reuse ;  /* 0x0000001f10397819 */ /* 0x140fe40000010e11 */
[C-C-:B------:R-:W-:Y:S02]  /*3ef0*/  SHF.L.W.U32.HI R34, R16.reuse, 0x18, R17.reuse ;  /* 0x0000001810227819 */ /* 0x140fe40000010e11 */
[----:B------:R-:W-:Y:S02]  /*3f00*/  SHF.R.U64 R42, R16, 0x7, R17 ;  /* 0x00000007102a7819 */ /* 0x000fe40000001211 */
[----:B------:R-:W-:Y:S02]  /*3f10*/  LOP3.LUT R66, R44, R66, R45, 0x96, !PT ;  /* 0x000000422c427212 */ /* 0x000fe400078e962d */
[----:B------:R-:W-:-:S02]  /*3f20*/  LOP3.LUT R43, R48, R43, R32, 0x96, !PT ;  /* 0x0000002b302b7212 */ /* 0x000fc400078e9620 */
[----:B------:R-:W-:Y:S02]  /*3f30*/  LOP3.LUT R57, R42, R57, R34, 0x96, !PT ;  /* 0x000000392a397212 */ /* 0x000fe400078e9622 */
[C-C-:B------:R-:W-:Y:S02]  /*3f40*/  SHF.L.W.U32.HI R32, R17.reuse, 0x1f, R16.reuse ;  /* 0x0000001f11207819 */ /* 0x140fe40000010e10 */
[----:B------:R-:W-:Y:S02]  /*3f50*/  SHF.L.W.U32.HI R41, R17, 0x18, R16 ;  /* 0x0000001811297819 */ /* 0x000fe40000010e10 */
[----:B------:R-:W-:Y:S02]  /*3f60*/  SHF.R.U32.HI R51, RZ, 0x7, R17 ;  /* 0x00000007ff337819 */ /* 0x000fe40000011611 */
[C-C-:B------:R-:W-:Y:S02]  /*3f70*/  SHF.L.W.U32.HI R45, R18.reuse, 0x1f, R19.reuse ;  /* 0x0000001f122d7819 */ /* 0x140fe40000010e13 */
[----:B------:R-:W-:-:S02]  /*3f80*/  SHF.L.W.U32.HI R44, R18, 0x18, R19 ;  /* 0x00000018122c7819 */ /* 0x000fc40000010e13 */
[--C-:B------:R-:W-:Y:S02]  /*3f90*/  SHF.R.U64 R48, R18, 0x7, R19.reuse ;  /* 0x0000000712307819 */ /* 0x100fe40000001213 */
[C-C-:B------:R-:W-:Y:S02]  /*3fa0*/  SHF.L.W.U32.HI R42, R19.reuse, 0x1f, R18.reuse ;  /* 0x0000001f132a7819 */ /* 0x140fe40000010e12 */
[----:B------:R-:W-:Y:S02]  /*3fb0*/  SHF.L.W.U32.HI R49, R19, 0x18, R18 ;  /* 0x0000001813317819 */ /* 0x000fe40000010e12 */
[----:B------:R-:W-:Y:S02]  /*3fc0*/  SHF.R.U32.HI R50, RZ, 0x7, R19 ;  /* 0x00000007ff327819 */ /* 0x000fe40000011613 */
[----:B------:R-:W-:Y:S02]  /*3fd0*/  SHF.L.W.U32.HI R53, R74, 0xd, R63 ;  /* 0x0000000d4a357819 */ /* 0x000fe40000010e3f */
[----:B------:R-:W-:-:S02]  /*3fe0*/  SHF.L.W.U32.HI R34, R63, 0x3, R74 ;  /* 0x000000033f227819 */ /* 0x000fc40000010e4a */
[----:B------:R-:W-:Y:S02]  /*3ff0*/  SHF.R.U64 R52, R74, 0x6, R63 ;  /* 0x000000064a347819 */ /* 0x000fe4000000123f */
[----:B------:R-:W-:Y:S02]  /*4000*/  LOP3.LUT R32, R51, R32, R41, 0x96, !PT ;  /* 0x0000002033207212 */ /* 0x000fe400078e9629 */
[----:B------:R-:W-:Y:S02]  /*4010*/  LOP3.LUT R45, R48, R45, R44, 0x96, !PT ;  /* 0x0000002d302d7212 */ /* 0x000fe400078e962c */
[----:B------:R-:W-:Y:S02]  /*4020*/  LOP3.LUT R41, R50, R42, R49, 0x96, !PT ;  /* 0x0000002a32297212 */ /* 0x000fe400078e9631 */
[----:B------:R-:W-:Y:S02]  /*4030*/  LOP3.LUT R53, R52, R53, R34, 0x96, !PT ;  /* 0x0000003534357212 */ /* 0x000fe400078e9622 */
[----:B------:R-:W-:-:S02]  /*4040*/  SHF.L.W.U32.HI R58, R63, 0x1f, R74 ;  /* 0x0000001f3f3a7819 */ /* 0x000fc40000010e4a */
[C-C-:B------:R-:W-:Y:S02]  /*4050*/  SHF.L.W.U32.HI R55, R63.reuse, 0x18, R74.reuse ;  /* 0x000000183f377819 */ /* 0x140fe40000010e4a */
[----:B------:R-:W-:Y:S02]  /*4060*/  SHF.R.U32.HI R44, RZ, 0x7, R63 ;  /* 0x00000007ff2c7819 */ /* 0x000fe4000001163f */
[----:B------:R-:W-:Y:S02]  /*4070*/  LOP3.LUT R80, R84, 0xade682d1, R33, 0xac, !PT ;  /* 0xade682d154507812 */ /* 0x000fe400078eac21 */
[----:B------:R-:W-:Y:S02]  /*4080*/  SHF.L.W.U32.HI R56, R63, 0xd, R74 ;  /* 0x0000000d3f387819 */ /* 0x000fe40000010e4a */
[--C-:B------:R-:W-:Y:S02]  /*4090*/  SHF.L.W.U32.HI R49, R74, 0x3, R63.reuse ;  /* 0x000000034a317819 */ /* 0x100fe40000010e3f */
[----:B------:R-:W-:-:S02]  /*40a0*/  SHF.R.U32.HI R48, RZ, 0x6, R63 ;  /* 0x00000006ff307819 */ /* 0x000fc4000001163f */
[C-C-:B------:R-:W-:Y:S02]  /*40b0*/  SHF.L.W.U32.HI R51, R74.reuse, 0x1f, R63.reuse ;  /* 0x0000001f4a337819 */ /* 0x140fe40000010e3f */
[C-C-:B------:R-:W-:Y:S02]  /*40c0*/  SHF.L.W.U32.HI R34, R74.reuse, 0x18, R63.reuse ;  /* 0x000000184a227819 */ /* 0x140fe40000010e3f */
[----:B------:R-:W-:Y:S02]  /*40d0*/  SHF.R.U64 R42, R74, 0x7, R63 ;  /* 0x000000074a2a7819 */ /* 0x000fe4000000123f */
[----:B------:R-:W-:Y:S02]  /*40e0*/  LOP3.LUT R58, R44, R58, R55, 0x96, !PT ;  /* 0x0000003a2c3a7212 */ /* 0x000fe400078e9637 */
[----:B-----5:R-:W-:Y:S02]  /*40f0*/  IADD3 R80, P0, P1, R47, R24, R80 ;  /* 0x000000182f507210 */ /* 0x020fe4000791e050 */
[----:B------:R-:W-:-:S02]  /*4100*/  LOP3.LUT R75, R87, 0x510e527f, R2, 0xac, !PT ;  /* 0x510e527f574b7812 */ /* 0x000fc400078eac02 */
[----:B------:R-:W-:Y:S02]  /*4110*/  LOP3.LUT R56, R48, R56, R49, 0x96, !PT ;  /* 0x0000003830387212 */ /* 0x000fe400078e9631 */
[----:B------:R-:W-:Y:S02]  /*4120*/  LOP3.LUT R51, R42, R51, R34, 0x96, !PT ;  /* 0x000000332a337212 */ /* 0x000fe400078e9622 */
[----:B------:R-:W-:Y:S02]  /*4130*/  LOP3.LUT R44, R73, 0xf3bcc908, R0, 0xe8, !PT ;  /* 0xf3bcc908492c7812 */ /* 0x000fe400078ee800 */
[C-C-:B------:R-:W-:Y:S02]  /*4140*/  SHF.L.W.U32.HI R34, R24.reuse, 0x1f, R25.reuse ;  /* 0x0000001f18227819 */ /* 0x140fe40000010e19 */
[C-C-:B------:R-:W-:Y:S02]  /*4150*/  SHF.L.W.U32.HI R49, R24.reuse, 0x18, R25.reuse ;  /* 0x0000001818317819 */ /* 0x140fe40000010e19 */
[----:B------:R-:W-:-:S02]  /*4160*/  SHF.R.U64 R61, R24, 0x7, R25 ;  /* 0x00000007183d7819 */ /* 0x000fc40000001219 */
[C-C-:B------:R-:W-:Y:S02]  /*4170*/  SHF.L.W.U32.HI R47, R25.reuse, 0x1f, R24.reuse ;  /* 0x0000001f192f7819 */ /* 0x140fe40000010e18 */
[----:B------:R-:W-:Y:S02]  /*4180*/  SHF.L.W.U32.HI R42, R25, 0x18, R24 ;  /* 0x00000018192a7819 */ /* 0x000fe40000010e18 */
[----:B------:R-:W-:Y:S02]  /*4190*/  SHF.R.U32.HI R48, RZ, 0x7, R25 ;  /* 0x00000007ff307819 */ /* 0x000fe40000011619 */
[----:B------:R-:W-:Y:S02]  /*41a0*/  IADD3.X R75, PT, PT, R35, R25, R75, P0, P1 ;  /* 0x00000019234b7210 */ /* 0x000fe400007e244b */
[----:B------:R-:W-:Y:S02]  /*41b0*/  IADD3 R85, P0, P1, R80, R85, R44 ;  /* 0x0000005550557210 */ /* 0x000fe4000791e02c */
[----:B------:R-:W-:-:S02]  /*41c0*/  LOP3.LUT R55, R76, 0x6a09e667, R3, 0xe8, !PT ;  /* 0x6a09e6674c377812 */ /* 0x000fc400078ee803 */
[----:B------:R-:W-:Y:S02]  /*41d0*/  LOP3.LUT R61, R61, R34, R49, 0x96, !PT ;  /* 0x000000223d3d7212 */ /* 0x000fe400078e9631 */
[----:B------:R-:W-:Y:S02]  /*41e0*/  LOP3.LUT R47, R48, R47, R42, 0x96, !PT ;  /* 0x0000002f302f7212 */ /* 0x000fe400078e962a */
[----:B------:R-:W-:Y:S02]  /*41f0*/  IADD3 R80, P2, PT, R80, -0x63a9b177, RZ ;  /* 0x9c564e8950507810 */ /* 0x000fe40007f5e0ff */
[C-C-:B------:R-:W-:Y:S02]  /*4200*/  SHF.L.W.U32.HI R35, R27.reuse, 0x1f, R26.reuse ;  /* 0x0000001f1b237819 */ /* 0x140fe40000010e1a */
[----:B------:R-:W-:Y:S02]  /*4210*/  SHF.L.W.U32.HI R34, R27, 0x18, R26 ;  /* 0x000000181b227819 */ /* 0x000fe40000010e1a */
[----:B------:R-:W-:-:S02]  /*4220*/  SHF.R.U32.HI R48, RZ, 0x7, R27 ;  /* 0x00000007ff307819 */ /* 0x000fc4000001161b */
[C-C-:B------:R-:W-:Y:S02]  /*4230*/  SHF.L.W.U32.HI R49, R26.reuse, 0x1f, R27.reuse ;  /* 0x0000001f1a317819 */ /* 0x140fe40000010e1b */
[C-C-:B------:R-:W-:Y:S02]  /*4240*/  SHF.L.W.U32.HI R42, R26.reuse, 0x18, R27.reuse ;  /* 0x000000181a2a7819 */ /* 0x140fe40000010e1b */
[----:B------:R-:W-:Y:S02]  /*4250*/  SHF.R.U64 R44, R26, 0x7, R27 ;  /* 0x000000071a2c7819 */ /* 0x000fe4000000121b */
[C---:B------:R-:W-:Y:S02]  /*4260*/  IADD3.X R82, PT, PT, R75.reuse, R82, R55, P0, P1 ;  /* 0x000000524b527210 */ /* 0x040fe400007e2437 */
[----:B------:R-:W-:Y:S02]  /*4270*/  IADD3.X R75, PT, PT, R75, 0xc2e12e1, RZ, P2, !PT ;  /* 0x0c2e12e14b4b7810 */ /* 0x000fe400017fe4ff */
[----:B------:R-:W-:-:S02]  /*4280*/  LOP3.LUT R35, R48, R35, R34, 0x96, !PT ;  /* 0x0000002330237212 */ /* 0x000fc400078e9622 */
[C-C-:B------:R-:W-:Y:S02]  /*4290*/  SHF.L.W.U32.HI R50, R28.reuse, 0x1f, R29.reuse ;  /* 0x0000001f1c327819 */ /* 0x140fe40000010e1d */
[C-C-:B------:R-:W-:Y:S02]  /*42a0*/  SHF.L.W.U32.HI R59, R28.reuse, 0x18, R29.reuse ;  /* 0x000000181c3b7819 */ /* 0x140fe40000010e1d */
[----:B------:R-:W-:Y:S02]  /*42b0*/  SHF.R.U64 R48, R28, 0x7, R29 ;  /* 0x000000071c307819 */ /* 0x000fe4000000121d */
[----:B------:R-:W-:Y:S02]  /*42c0*/  LOP3.LUT R49, R44, R49, R42, 0x96, !PT ;  /* 0x000000312c317212 */ /* 0x000fe400078e962a */
[----:B------:R-:W-:Y:S02]  /*42d0*/  IADD3 R61, P0, P1, R61, R28, R38 ;  /* 0x0000001c3d3d7210 */ /* 0x000fe4000791e026 */
[----:B------:R-:W-:-:S02]  /*42e0*/  SHF.L.W.U32.HI R77, R80, 0x12, R75 ;  /* 0x00000012504d7819 */ /* 0x000fc40000010e4b */
[----:B------:R-:W-:Y:S02]  /*42f0*/  SHF.L.W.U32.HI R42, R80, 0xe, R75 ;  /* 0x0000000e502a7819 */ /* 0x000fe40000010e4b */
[----:B------:R-:W-:Y:S02]  /*4300*/  SHF.L.W.U32.HI R44, R75, 0x17, R80 ;  /* 0x000000174b2c7819 */ /* 0x000fe40000010e50 */
[----:B------:R-:W-:Y:S02]  /*4310*/  LOP3.LUT R50, R48, R50, R59, 0x96, !PT ;  /* 0x0000003230327212 */ /* 0x000fe400078e963b */
[----:B------:R-:W-:Y:S02]  /*4320*/  IADD3 R66, P2, PT, R61, R66, RZ ;  /* 0x000000423d427210 */ /* 0x000fe40007f5e0ff */
[----:B------:R-:W-:Y:S02]  /*4330*/  IADD3.X R48, PT, PT, R47, R29, R39, P0, P1 ;  /* 0x0000001d2f307210 */ /* 0x000fe400007e2427 */
[----:B------:R-:W-:-:S02]  /*4340*/  SHF.L.W.U32.HI R55, R29, 0x1f, R28 ;  /* 0x0000001f1d377819 */ /* 0x000fc40000010e1c */
[----:B------:R-:W-:Y:S02]  /*4350*/  SHF.L.W.U32.HI R34, R29, 0x18, R28 ;  /* 0x000000181d227819 */ /* 0x000fe40000010e1c */
[----:B------:R-:W-:Y:S02]  /*4360*/  SHF.R.U32.HI R52, RZ, 0x7, R29 ;  /* 0x00000007ff347819 */ /* 0x000fe4000001161d */
[----:B------:R-:W-:Y:S02]  /*4370*/  LOP3.LUT R77, R44, R77, R42, 0x96, !PT ;  /* 0x0000004d2c4d7212 */ /* 0x000fe400078e962a */
[----:B------:R-:W-:Y:S01]  /*4380*/  IADD3 R44, P0, P1, R49, R30, R24 ;  /* 0x0000001e312c7210 */ /* 0x000fe2000791e018 */
[----:B------:R-:W-:Y:S01]  /*4390*/  IMAD.X R43, R48, 0x1, R43, P2 ;  /* 0x00000001302b7824 */ /* 0x000fe200010e062b */
[----:B------:R-:W-:Y:S02]  /*43a0*/  LOP3.LUT R55, R52, R55, R34, 0x96, !PT ;  /* 0x0000003734377212 */ /* 0x000fe400078e9622 */
[----:B------:R-:W-:-:S02]  /*43b0*/  SHF.L.W.U32.HI R60, R30, 0x1f, R31 ;  /* 0x0000001f1e3c7819 */ /* 0x000fc40000010e1f */
[C-C-:B------:R-:W-:Y:S02]  /*43c0*/  SHF.L.W.U32.HI R61, R30.reuse, 0x18, R31.reuse ;  /* 0x000000181e3d7819 */ /* 0x140fe40000010e1f */
[--C-:B------:R-:W-:Y:S02]  /*43d0*/  SHF.R.U64 R42, R30, 0x7, R31.reuse ;  /* 0x000000071e2a7819 */ /* 0x100fe4000000121f */
[C-C-:B------:R-:W-:Y:S02]  /*43e0*/  SHF.L.W.U32.HI R59, R31.reuse, 0x1f, R30.reuse ;  /* 0x0000001f1f3b7819 */ /* 0x140fe40000010e1e */
[----:B------:R-:W-:Y:S02]  /*43f0*/  SHF.L.W.U32.HI R34, R31, 0x18, R30 ;  /* 0x000000181f227819 */ /* 0x000fe40000010e1e */
[----:B------:R-:W-:Y:S02]  /*4400*/  SHF.R.U32.HI R39, RZ, 0x7, R31 ;  /* 0x00000007ff277819 */ /* 0x000fe4000001161f */
[----:B------:R-:W-:-:S02]  /*4410*/  IADD3 R53, P2, PT, R44, R53, RZ ;  /* 0x000000352c357210 */ /* 0x000fc40007f5e0ff */
[----:B------:R-:W-:Y:S02]  /*4420*/  IADD3.X R35, PT, PT, R35, R31, R25, P0, P1 ;  /* 0x0000001f23237210 */ /* 0x000fe400007e2419 */
[----:B------:R-:W-:Y:S02]  /*4430*/  LOP3.LUT R60, R42, R60, R61, 0x96, !PT ;  /* 0x0000003c2a3c7212 */ /* 0x000fe400078e963d */
[----:B------:R-:W-:Y:S01]  /*4440*/  LOP3.LUT R59, R39, R59, R34, 0x96, !PT ;  /* 0x0000003b273b7212 */ /* 0x000fe200078e9622 */
[----:B------:R-:W-:Y:S01]  /*4450*/  IMAD.X R56, R35, 0x1, R56, P2 ;  /* 0x0000000123387824 */ /* 0x000fe200010e0638 */
[C-C-:B------:R-:W-:Y:S02]  /*4460*/  SHF.L.W.U32.HI R49, R66.reuse, 0xd, R43.reuse ;  /* 0x0000000d42317819 */ /* 0x140fe40000010e2b */
[----:B------:R-:W-:Y:S02]  /*4470*/  SHF.L.W.U32.HI R34, R43, 0x3, R66 ;  /* 0x000000032b227819 */ /* 0x000fe40000010e42 */
[----:B------:R-:W-:-:S02]  /*4480*/  SHF.R.U64 R44, R66, 0x6, R43 ;  /* 0x00000006422c7819 */ /* 0x000fc4000000122b */
[C-C-:B------:R-:W-:Y:S02]  /*4490*/  SHF.L.W.U32.HI R52, R66.reuse, 0x1f, R43.reuse ;  /* 0x0000001f42347819 */ /* 0x140fe40000010e2b */
[C-C-:B------:R-:W-:Y:S02]  /*44a0*/  SHF.L.W.U32.HI R47, R66.reuse, 0x18, R43.reuse ;  /* 0x00000018422f7819 */ /* 0x140fe40000010e2b */
[C-C-:B------:R-:W-:Y:S02]  /*44b0*/  SHF.R.U64 R42, R66.reuse, 0x7, R43.reuse ;  /* 0x00000007422a7819 */ /* 0x140fe4000000122b */
[----:B------:R-:W-:Y:S02]  /*44c0*/  SHF.L.W.U32.HI R54, R43, 0xd, R66 ;  /* 0x0000000d2b367819 */ /* 0x000fe40000010e42 */
[--C-:B------:R-:W-:Y:S02]  /*44d0*/  SHF.L.W.U32.HI R39, R66, 0x3, R43.reuse ;  /* 0x0000000342277819 */ /* 0x100fe40000010e2b */
[----:B------:R-:W-:-:S02]  /*44e0*/  SHF.R.U32.HI R48, RZ, 0x6, R43 ;  /* 0x00000006ff307819 */ /* 0x000fc4000001162b */
[----:B------:R-:W-:Y:S02]  /*44f0*/  LOP3.LUT R49, R44, R49, R34, 0x96, !PT ;  /* 0x000000312c317212 */ /* 0x000fe400078e9622 */
[----:B------:R-:W-:Y:S02]  /*4500*/  LOP3.LUT R52, R42, R52, R47, 0x96, !PT ;  /* 0x000000342a347212 */ /* 0x000fe400078e962f */
[----:B------:R-:W-:Y:S02]  /*4510*/  LOP3.LUT R54, R48, R54, R39, 0x96, !PT ;  /* 0x0000003630367212 */ /* 0x000fe400078e9627 */
[C-C-:B------:R-:W-:Y:S02]  /*4520*/  SHF.L.W.U32.HI R34, R4.reuse, 0x1f, R5.reuse ;  /* 0x0000001f04227819 */ /* 0x140fe40000010e05 */
[----:B------:R-:W-:Y:S02]  /*4530*/  SHF.L.W.U32.HI R35, R4, 0x18, R5 ;  /* 0x0000001804237819 */ /* 0x000fe40000010e05 */
[----:B------:R-:W-:-:S02]  /*4540*/  SHF.L.W.U32.HI R61, R56, 0xd, R53 ;  /* 0x0000000d383d7819 */ /* 0x000fc40000010e35 */
[C-C-:B------:R-:W-:Y:S02]  /*4550*/  SHF.L.W.U32.HI R42, R53.reuse, 0x3, R56.reuse ;  /* 0x00000003352a7819 */ /* 0x140fe40000010e38 */
[--C-:B------:R-:W-:Y:S02]  /*4560*/  SHF.R.U32.HI R64, RZ, 0x6, R56.reuse ;  /* 0x00000006ff407819 */ /* 0x100fe40000011638 */
[----:B------:R-:W-:Y:S02]  /*4570*/  SHF.R.U64 R71, R4, 0x7, R5 ;  /* 0x0000000704477819 */ /* 0x000fe40000001205 */
[C-C-:B------:R-:W-:Y:S02]  /*4580*/  SHF.L.W.U32.HI R68, R53.reuse, 0xd, R56.reuse ;  /* 0x0000000d35447819 */ /* 0x140fe40000010e38 */
[----:B------:R-:W-:Y:S02]  /*4590*/  SHF.L.W.U32.HI R39, R56, 0x3, R53 ;  /* 0x0000000338277819 */ /* 0x000fe40000010e35 */
[----:B------:R-:W-:-:S02]  /*45a0*/  SHF.R.U64 R62, R53, 0x6, R56 ;  /* 0x00000006353e7819 */ /* 0x000fc40000001238 */
[C-C-:B------:R-:W-:Y:S02]  /*45b0*/  SHF.L.W.U32.HI R48, R43.reuse, 0x1f, R66.reuse ;  /* 0x0000001f2b307819 */ /* 0x140fe40000010e42 */
[----:B------:R-:W-:Y:S02]  /*45c0*/  SHF.L.W.U32.HI R47, R43, 0x18, R66 ;  /* 0x000000182b2f7819 */ /* 0x000fe40000010e42 */
[----:B------:R-:W-:Y:S02]  /*45d0*/  SHF.R.U32.HI R44, RZ, 0x7, R43 ;  /* 0x00000007ff2c7819 */ /* 0x000fe4000001162b */
[----:B------:R-:W-:Y:S02]  /*45e0*/  LOP3.LUT R61, R64, R61, R42, 0x96, !PT ;  /* 0x0000003d403d7212 */ /* 0x000fe400078e962a */
[----:B------:R-:W-:Y:S02]  /*45f0*/  LOP3.LUT R71, R71, R34, R35, 0x96, !PT ;  /* 0x0000002247477212 */ /* 0x000fe400078e9623 */
[----:B------:R-:W-:-:S02]  /*4600*/  LOP3.LUT R68, R62, R68, R39, 0x96, !PT ;  /* 0x000000443e447212 */ /* 0x000fc400078e9627 */
[C-C-:B------:R-:W-:Y:S02]  /*4610*/  SHF.L.W.U32.HI R35, R7.reuse, 0x1f, R6.reuse ;  /* 0x0000001f07237819 */ /* 0x140fe40000010e06 */
[----:B------:R-:W-:Y:S02]  /*4620*/  SHF.L.W.U32.HI R42, R7, 0x18, R6 ;  /* 0x00000018072a7819 */ /* 0x000fe40000010e06 */
[----:B------:R-:W-:Y:S02]  /*4630*/  SHF.R.U32.HI R64, RZ, 0x7, R7 ;  /* 0x00000007ff407819 */ /* 0x000fe40000011607 */
[C-C-:B------:R-:W-:Y:S02]  /*4640*/  SHF.L.W.U32.HI R39, R5.reuse, 0x1f, R4.reuse ;  /* 0x0000001f05277819 */ /* 0x140fe40000010e04 */
[----:B------:R-:W-:Y:S02]  /*4650*/  SHF.L.W.U32.HI R34, R5, 0x18, R4 ;  /* 0x0000001805227819 */ /* 0x000fe40000010e04 */
[----:B------:R-:W-:-:S02]  /*4660*/  SHF.R.U32.HI R69, RZ, 0x7, R5 ;  /* 0x00000007ff457819 */ /* 0x000fc40000011605 */
[----:B------:R-:W-:Y:S02]  /*4670*/  LOP3.LUT R48, R44, R48, R47, 0x96, !PT ;  /* 0x000000302c307212 */ /* 0x000fe400078e962f */
[C-C-:B------:R-:W-:Y:S02]  /*4680*/  SHF.L.W.U32.HI R47, R6.reuse, 0x1f, R7.reuse ;  /* 0x0000001f062f7819 */ /* 0x140fe40000010e07 */
[C-C-:B------:R-:W-:Y:S02]  /*4690*/  SHF.L.W.U32.HI R44, R6.reuse, 0x18, R7.reuse ;  /* 0x00000018062c7819 */ /* 0x140fe40000010e07 */
[----:B------:R-:W-:Y:S02]  /*46a0*/  SHF.R.U64 R62, R6, 0x7, R7 ;  /* 0x00000007063e7819 */ /* 0x000fe40000001207 */
[----:B------:R-:W-:Y:S02]  /*46b0*/  LOP3.LUT R35, R64, R35, R42, 0x96, !PT ;  /* 0x0000002340237212 */ /* 0x000fe400078e962a */
[----:B------:R-:W-:-:S02]  /*46c0*/  LOP3.LUT R39, R69, R39, R34, 0x96, !PT ;  /* 0x0000002745277212 */ /* 0x000fc400078e9622 */
[----:B------:R-:W-:Y:S02]  /*46d0*/  IADD3 R64, P0, P1, R71, R12, R26 ;  /* 0x0000000c47407210 */ /* 0x000fe4000791e01a */
[----:B------:R-:W-:Y:S02]  /*46e0*/  LOP3.LUT R47, R62, R47, R44, 0x96, !PT ;  /* 0x0000002f3e2f7212 */ /* 0x000fe400078e962c */
[----:B------:R-:W-:Y:S02]  /*46f0*/  IADD3 R49, P2, PT, R64, R49, RZ ;  /* 0x0000003140317210 */ /* 0x000fe40007f5e0ff */
[----:B------:R-:W-:Y:S02]  /*4700*/  IADD3.X R89, PT, PT, R39, R13, R27, P0, P1 ;  /* 0x0000000d27597210 */ /* 0x000fe400007e241b */
[C-C-:B------:R-:W-:Y:S02]  /*4710*/  SHF.L.W.U32.HI R81, R12.reuse, 0x1f, R13.reuse ;  /* 0x0000001f0c517819 */ /* 0x140fe40000010e0d */
[----:B------:R-:W-:-:S02]  /*4720*/  SHF.L.W.U32.HI R42, R12, 0x18, R13 ;  /* 0x000000180c2a7819 */ /* 0x000fc40000010e0d */
[--C-:B------:R-:W-:Y:S02]  /*4730*/  SHF.R.U64 R44, R12, 0x7, R13.reuse ;  /* 0x000000070c2c7819 */ /* 0x100fe4000000120d */
[C-C-:B------:R-:W-:Y:S02]  /*4740*/  SHF.L.W.U32.HI R34, R13.reuse, 0x1f, R12.reuse ;  /* 0x0000001f0d227819 */ /* 0x140fe40000010e0c */
[----:B------:R-:W-:Y:S02]  /*4750*/  SHF.L.W.U32.HI R69, R13, 0x18, R12 ;  /* 0x000000180d457819 */ /* 0x000fe40000010e0c */
[----:B------:R-:W-:Y:S02]  /*4760*/  SHF.R.U32.HI R62, RZ, 0x7, R13 ;  /* 0x00000007ff3e7819 */ /* 0x000fe4000001160d */
[----:B------:R-:W-:Y:S01]  /*4770*/  IADD3 R47, P0, P1, R47, R14, R4 ;  /* 0x0000000e2f2f7210 */ /* 0x000fe2000791e004 */
[----:B------:R-:W-:Y:S01]  /*4780*/  IMAD.X R54, R89, 0x1, R54, P2 ;  /* 0x0000000159367824 */ /* 0x000fe200010e0636 */
[----:B------:R-:W-:-:S02]  /*4790*/  LOP3.LUT R81, R44, R81, R42, 0x96, !PT ;  /* 0x000000512c517212 */ /* 0x000fc400078e962a */
[----:B------:R-:W-:Y:S02]  /*47a0*/  LOP3.LUT R34, R62, R34, R69, 0x96, !PT ;  /* 0x000000223e227212 */ /* 0x000fe400078e9645 */
[C-C-:B------:R-:W-:Y:S02]  /*47b0*/  SHF.L.W.U32.HI R42, R14.reuse, 0x1f, R15.reuse ;  /* 0x0000001f0e2a7819 */ /* 0x140fe40000010e0f */
[C-C-:B------:R-:W-:Y:S02]  /*47c0*/  SHF.L.W.U32.HI R71, R14.reuse, 0x18, R15.reuse ;  /* 0x000000180e477819 */ /* 0x140fe40000010e0f */
[----:B------:R-:W-:Y:S02]  /*47d0*/  SHF.R.U64 R62, R14, 0x7, R15 ;  /* 0x000000070e3e7819 */ /* 0x000fe4000000120f */
[----:B------:R-:W-:Y:S02]  /*47e0*/  IADD3 R68, P2, PT, R47, R68, RZ ;  /* 0x000000442f447210 */ /* 0x000fe40007f5e0ff */
[----:B------:R-:W-:-:S02]  /*47f0*/  IADD3.X R70, PT, PT, R35, R15, R5, P0, P1 ;  /* 0x0000000f23467210 */ /* 0x000fc400007e2405 */
[C-C-:B------:R-:W-:Y:S02]  /*4800*/  SHF.L.W.U32.HI R69, R15.reuse, 0x1f, R14.reuse ;  /* 0x0000001f0f457819 */ /* 0x140fe40000010e0e */
[----:B------:R-:W-:Y:S02]  /*4810*/  SHF.L.W.U32.HI R44, R15, 0x18, R14 ;  /* 0x000000180f2c7819 */ /* 0x000fe40000010e0e */
[----:B------:R-:W-:Y:S01]  /*4820*/  SHF.R.U32.HI R39, RZ, 0x7, R15 ;  /* 0x00000007ff277819 */ /* 0x000fe2000001160f */
[----:B------:R-:W-:Y:S01]  /*4830*/  IMAD.X R61, R70, 0x1, R61, P2 ;  /* 0x00000001463d7824 */ /* 0x000fe200010e063d */
[----:B------:R-:W-:Y:S02]  /*4840*/  LOP3.LUT R42, R62, R42, R71, 0x96, !PT ;  /* 0x0000002a3e2a7212 */ /* 0x000fe400078e9647 */
[----:B------:R-:W-:Y:S02]  /*4850*/  LOP3.LUT R69, R39, R69, R44, 0x96, !PT ;  /* 0x0000004527457212 */ /* 0x000fe400078e962c */
[----:B------:R-:W-:-:S02]  /*4860*/  SHF.L.W.U32.HI R35, R49, 0xd, R54 ;  /* 0x0000000d31237819 */ /* 0x000fc40000010e36 */
[C-C-:B------:R-:W-:Y:S02]  /*4870*/  SHF.L.W.U32.HI R62, R54.reuse, 0x3, R49.reuse ;  /* 0x00000003363e7819 */ /* 0x140fe40000010e31 */
[C-C-:B------:R-:W-:Y:S02]  /*4880*/  SHF.R.U64 R47, R49.reuse, 0x6, R54.reuse ;  /* 0x00000006312f7819 */ /* 0x140fe40000001236 */
[----:B------:R-:W-:Y:S02]  /*4890*/  SHF.L.W.U32.HI R44, R54, 0xd, R49 ;  /* 0x0000000d362c7819 */ /* 0x000fe40000010e31 */
[--C-:B------:R-:W-:Y:S02]  /*48a0*/  SHF.L.W.U32.HI R39, R49, 0x3, R54.reuse ;  /* 0x0000000331277819 */ /* 0x100fe40000010e36 */
[----:B------:R-:W-:Y:S02]  /*48b0*/  SHF.R.U32.HI R64, RZ, 0x6, R54 ;  /* 0x00000006ff407819 */ /* 0x000fe40000011636 */
[----:B------:R-:W-:-:S02]  /*48c0*/  LOP3.LUT R35, R47, R35, R62, 0x96, !PT ;  /* 0x000000232f237212 */ /* 0x000fc400078e963e */
[----:B------:R-:W-:Y:S02]  /*48d0*/  LOP3.LUT R44, R64, R44, R39, 0x96, !PT ;  /* 0x0000002c402c7212 */ /* 0x000fe400078e9627 */
[C-C-:B------:R-:W-:Y:S02]  /*48e0*/  SHF.L.W.U32.HI R62, R68.reuse, 0xd, R61.reuse ;  /* 0x0000000d443e7819 */ /* 0x140fe40000010e3d */
[----:B------:R-:W-:Y:S02]  /*48f0*/  SHF.L.W.U32.HI R47, R61, 0x3, R68 ;  /* 0x000000033d2f7819 */ /* 0x000fe40000010e44 */
[----:B------:R-:W-:Y:S02]  /*4900*/  SHF.R.U64 R70, R68, 0x6, R61 ;  /* 0x0000000644467819 */ /* 0x000fe4000000123d */
[C-C-:B------:R-:W-:Y:S02]  /*4910*/  SHF.L.W.U32.HI R39, R8.reuse, 0x1f, R9.reuse ;  /* 0x0000001f08277819 */ /* 0x140fe40000010e09 */
[----:B------:R-:W-:-:S02]  /*4920*/  SHF.L.W.U32.HI R64, R8, 0x18, R9 ;  /* 0x0000001808407819 */ /* 0x000fc40000010e09 */
[----:B------:R-:W-:Y:S02]  /*4930*/  SHF.R.U64 R71, R8, 0x7, R9 ;  /* 0x0000000708477819 */ /* 0x000fe40000001209 */
[----:B------:R-:W-:Y:S02]  /*4940*/  LOP3.LUT R62, R70, R62, R47, 0x96, !PT ;  /* 0x0000003e463e7212 */ /* 0x000fe400078e962f */
[----:B------:R-:W-:Y:S02]  /*4950*/  LOP3.LUT R47, R71, R39, R64, 0x96, !PT ;  /* 0x00000027472f7212 */ /* 0x000fe400078e9640 */
[C-C-:B------:R-:W-:Y:S02]  /*4960*/  SHF.L.W.U32.HI R39, R9.reuse, 0x1f, R8.reuse ;  /* 0x0000001f09277819 */ /* 0x140fe40000010e08 */
[----:B------:R-:W-:Y:S02]  /*4970*/  SHF.L.W.U32.HI R64, R9, 0x18, R8 ;  /* 0x0000001809407819 */ /* 0x000fe40000010e08 */
[----:B------:R-:W-:-:S02]  /*4980*/  SHF.R.U32.HI R89, RZ, 0x7, R9 ;  /* 0x00000007ff597819 */ /* 0x000fc40000011609 */
[----:B------:R-:W-:Y:S02]  /*4990*/  IADD3 R70, P0, P1, R47, R16, R6 ;  /* 0x000000102f467210 */ /* 0x000fe4000791e006 */
[----:B------:R-:W-:Y:S02]  /*49a0*/  LOP3.LUT R89, R89, R39, R64, 0x96, !PT ;  /* 0x0000002759597212 */ /* 0x000fe400078e9640 */
[C-C-:B------:R-:W-:Y:S02]  /*49b0*/  SHF.L.W.U32.HI R39, R10.reuse, 0x1f, R11.reuse ;  /* 0x0000001f0a277819 */ /* 0x140fe40000010e0b */
[C-C-:B------:R-:W-:Y:S02]  /*49c0*/  SHF.L.W.U32.HI R64, R10.reuse, 0x18, R11.reuse ;  /* 0x000000180a407819 */ /* 0x140fe40000010e0b */
[----:B------:R-:W-:Y:S02]  /*49d0*/  SHF.R.U64 R47, R10, 0x7, R11 ;  /* 0x000000070a2f7819 */ /* 0x000fe4000000120b */
[----:B------:R-:W-:-:S02]  /*49e0*/  IADD3 R35, P2, PT, R70, R35, RZ ;  /* 0x0000002346237210 */ /* 0x000fc40007f5e0ff */
[----:B------:R-:W-:Y:S02]  /*49f0*/  LOP3.LUT R47, R47, R39, R64, 0x96, !PT ;  /* 0x000000272f2f7212 */ /* 0x000fe400078e9640 */
[--C-:B------:R-:W-:Y:S02]  /*4a00*/  SHF.L.W.U32.HI R39, R11, 0x1f, R10.reuse ;  /* 0x0000001f0b277819 */ /* 0x100fe40000010e0a */
[----:B------:R-:W-:Y:S02]  /*4a10*/  IADD3.X R89, PT, PT, R89, R17, R7, P0, P1 ;  /* 0x0000001159597210 */ /* 0x000fe400007e2407 */
[----:B------:R-:W-:Y:S02]  /*4a20*/  SHF.L.W.U32.HI R64, R11, 0x18, R10 ;  /* 0x000000180b407819 */ /* 0x000fe40000010e0a */
[----:B------:R-:W-:Y:S01]  /*4a30*/  SHF.R.U32.HI R71, RZ, 0x7, R11 ;  /* 0x00000007ff477819 */ /* 0x000fe2000001160b */
[----:B------:R-:W-:Y:S01]  /*4a40*/  IMAD.X R44, R89, 0x1, R44, P2 ;  /* 0x00000001592c7824 */ /* 0x000fe200010e062c */
[----:B------:R-:W-:-:S02]  /*4a50*/  SHF.R.U32.HI R72, RZ, 0x6, R61 ;  /* 0x00000006ff487819 */ /* 0x000fc4000001163d */
[----:B------:R-:W-:Y:S02]  /*4a60*/  LOP3.LUT R71, R71, R39, R64, 0x96, !PT ;  /* 0x0000002747477212 */ /* 0x000fe400078e9640 */
[----:B------:R-:W-:Y:S02]  /*4a70*/  SHF.L.W.U32.HI R39, R61, 0xd, R68 ;  /* 0x0000000d3d277819 */ /* 0x000fe40000010e44 */
[----:B------:R-:W-:Y:S02]  /*4a80*/  SHF.L.W.U32.HI R64, R68, 0x3, R61 ;  /* 0x0000000344407819 */ /* 0x000fe40000010e3d */
[----:B------:R-:W-:Y:S02]  /*4a90*/  IADD3 R47, P0, P1, R47, R18, R8 ;  /* 0x000000122f2f7210 */ /* 0x000fe4000791e008 */
[----:B------:R-:W-:Y:S02]  /*4aa0*/  LOP3.LUT R72, R72, R39, R64, 0x96, !PT ;  /* 0x0000002748487212 */ /* 0x000fe400078e9640 */
[----:B------:R-:W-:-:S02]  /*4ab0*/  IADD3 R62, P2, PT, R47, R62, RZ ;  /* 0x0000003e2f3e7210 */ /* 0x000fc40007f5e0ff */
[C-C-:B------:R-:W-:Y:S02]  /*4ac0*/  SHF.L.W.U32.HI R39, R35.reuse, 0xd, R44.reuse ;  /* 0x0000000d23277819 */ /* 0x140fe40000010e2c */
[----:B------:R-:W-:Y:S02]  /*4ad0*/  SHF.L.W.U32.HI R64, R44, 0x3, R35 ;  /* 0x000000032c407819 */ /* 0x000fe40000010e23 */
[----:B------:R-:W-:Y:S02]  /*4ae0*/  SHF.R.U64 R70, R35, 0x6, R44 ;  /* 0x0000000623467819 */ /* 0x000fe4000000122c */
[----:B------:R-:W-:Y:S02]  /*4af0*/  IADD3.X R47, PT, PT, R71, R19, R9, P0, P1 ;  /* 0x00000013472f7210 */ /* 0x000fe400007e2409 */
[----:B------:R-:W-:Y:S02]  /*4b00*/  LOP3.LUT R70, R70, R39, R64, 0x96, !PT ;  /* 0x0000002746467212 */ /* 0x000fe400078e9640 */
[----:B------:R-:W-:Y:S01]  /*4b10*/  SHF.L.W.U32.HI R39, R44, 0xd, R35 ;  /* 0x0000000d2c277819 */ /* 0x000fe20000010e23 */
[----:B------:R-:W-:Y:S01]  /*4b20*/  IMAD.X R47, R47, 0x1, R72, P2 ;  /* 0x000000012f2f7824 */ /* 0x000fe200010e0648 */
[----:B------:R-:W-:-:S02]  /*4b30*/  SHF.L.W.U32.HI R64, R35, 0x3, R44 ;  /* 0x0000000323407819 */ /* 0x000fc40000010e2c */
[----:B------:R-:W-:Y:S02]  /*4b40*/  SHF.R.U32.HI R89, RZ, 0x6, R44 ;  /* 0x00000006ff597819 */ /* 0x000fe4000001162c */
[----:B------:R-:W-:Y:S02]  /*4b50*/  IADD3 R67, P0, P1, R67, R74, R10 ;  /* 0x0000004a43437210 */ /* 0x000fe4000791e00a */
[----:B------:R-:W-:Y:S02]  /*4b60*/  LOP3.LUT R89, R89, R39, R64, 0x96, !PT ;  /* 0x0000002759597212 */ /* 0x000fe400078e9640 */
[----:B------:R-:W-:Y:S02]  /*4b70*/  IADD3 R71, P2, PT, R67, R70, RZ ;  /* 0x0000004643477210 */ /* 0x000fe40007f5e0ff */
[----:B------:R-:W-:Y:S02]  /*4b80*/  IADD3.X R64, PT, PT, R40, R63, R11, P0, P1 ;  /* 0x0000003f28407210 */ /* 0x000fe400007e240b */
[----:B------:R-:W-:-:S02]  /*4b90*/  SHF.L.W.U32.HI R39, R62, 0xd, R47 ;  /* 0x0000000d3e277819 */ /* 0x000fc40000010e2f */
[C---:B------:R-:W-:Y:S02]  /*4ba0*/  SHF.L.W.U32.HI R40, R47.reuse, 0x3, R62 ;  /* 0x000000032f287819 */ /* 0x040fe40000010e3e */
[--C-:B------:R-:W-:Y:S02]  /*4bb0*/  SHF.R.U64 R70, R62, 0x6, R47.reuse ;  /* 0x000000063e467819 */ /* 0x100fe4000000122f */
[----:B------:R-:W-:Y:S02]  /*4bc0*/  SHF.R.U32.HI R72, RZ, 0x6, R47 ;  /* 0x00000006ff487819 */ /* 0x000fe4000001162f */
[----:B------:R-:W-:Y:S01]  /*4bd0*/  LOP3.LUT R70, R70, R39, R40, 0x96, !PT ;  /* 0x0000002746467212 */ /* 0x000fe200078e9628 */
[----:B------:R-:W-:Y:S01]  /*4be0*/  IMAD.X R40, R64, 0x1, R89, P2 ;  /* 0x0000000140287824 */ /* 0x000fe200010e0659 */
[----:B------:R-:W-:Y:S02]  /*4bf0*/  SHF.L.W.U32.HI R39, R47, 0xd, R62 ;  /* 0x0000000d2f277819 */ /* 0x000fe40000010e3e */
[----:B------:R-:W-:-:S02]  /*4c00*/  SHF.L.W.U32.HI R64, R62, 0x3, R47 ;  /* 0x000000033e407819 */ /* 0x000fc40000010e2f */
[----:B------:R-:W-:Y:S02]  /*4c10*/  IADD3 R65, P0, P1, R65, R66, R20 ;  /* 0x0000004241417210 */ /* 0x000fe4000791e014 */
[----:B------:R-:W-:Y:S02]  /*4c20*/  LOP3.LUT R72, R72, R39, R64, 0x96, !PT ;  /* 0x0000002748487212 */ /* 0x000fe400078e9640 */
[----:B------:R-:W-:Y:S02]  /*4c30*/  IADD3 R64, P2, PT, R65, R70, RZ ;  /* 0x0000004641407210 */ /* 0x000fe40007f5e0ff */
[----:B------:R-:W-:Y:S02]  /*4c40*/  IADD3.X R65, PT, PT, R46, R43, R21, P0, P1 ;  /* 0x0000002b2e417210 */ /* 0x000fe400007e2415 */
[----:B------:R-:W-:Y:S02]  /*4c50*/  SHF.L.W.U32.HI R39, R71, 0xd, R40 ;  /* 0x0000000d47277819 */ /* 0x000fe40000010e28 */
[----:B------:R-:W-:-:S02]  /*4c60*/  SHF.L.W.U32.HI R46, R40, 0x3, R71 ;  /* 0x00000003282e7819 */ /* 0x000fc40000010e47 */
[--C-:B------:R-:W-:Y:S02]  /*4c70*/  SHF.R.U64 R67, R71, 0x6, R40.reuse ;  /* 0x0000000647437819 */ /* 0x100fe40000001228 */
[----:B------:R-:W-:Y:S02]  /*4c80*/  SHF.R.U32.HI R89, RZ, 0x6, R40 ;  /* 0x00000006ff597819 */ /* 0x000fe40000011628 */
[----:B------:R-:W-:Y:S01]  /*4c90*/  LOP3.LUT R67, R67, R39, R46, 0x96, !PT ;  /* 0x0000002743437212 */ /* 0x000fe200078e962e */
[----:B------:R-:W-:Y:S01]  /*4ca0*/  IMAD.X R39, R65, 0x1, R72, P2 ;  /* 0x0000000141277824 */ /* 0x000fe200010e0648 */
[----:B------:R-:W-:Y:S02]  /*4cb0*/  SHF.L.W.U32.HI R46, R40, 0xd, R71 ;  /* 0x0000000d282e7819 */ /* 0x000fe40000010e47 */
[----:B------:R-:W-:Y:S02]  /*4cc0*/  SHF.L.W.U32.HI R65, R71, 0x3, R40 ;  /* 0x0000000347417819 */ /* 0x000fe40000010e28 */
[----:B------:R-:W-:-:S02]  /*4cd0*/  IADD3 R50, P0, P1, R50, R53, R22 ;  /* 0x0000003532327210 */ /* 0x000fc4000791e016 */
[----:B------:R-:W-:Y:S02]  /*4ce0*/  LOP3.LUT R89, R89, R46, R65, 0x96, !PT ;  /* 0x0000002e59597212 */ /* 0x000fe400078e9641 */
[----:B------:R-:W-:Y:S02]  /*4cf0*/  IADD3 R65, P2, PT, R50, R67, RZ ;  /* 0x0000004332417210 */ /* 0x000fe40007f5e0ff */
[----:B------:R-:W-:Y:S02]  /*4d00*/  IADD3.X R72, PT, PT, R55, R56, R23, P0, P1 ;  /* 0x0000003837487210 */ /* 0x000fe400007e2417 */
[C-C-:B------:R-:W-:Y:S02]  /*4d10*/  SHF.L.W.U32.HI R46, R64.reuse, 0xd, R39.reuse ;  /* 0x0000000d402e7819 */ /* 0x140fe40000010e27 */
[----:B------:R-:W-:Y:S02]  /*4d20*/  SHF.L.W.U32.HI R55, R39, 0x3, R64 ;  /* 0x0000000327377819 */ /* 0x000fe40000010e40 */
[----:B------:R-:W-:Y:S01]  /*4d30*/  SHF.R.U64 R67, R64, 0x6, R39 ;  /* 0x0000000640437819 */ /* 0x000fe20000001227 */
        /* <DEDUP_REMOVED lines=8> */
[----:B------:R-:W-:Y:S02]  /*4dc0*/  IADD3.X R70, PT, PT, R59, R54, R29, P0, P1 ;  /* 0x000000363b467210 */ /* 0x000fe400007e241d */
[C-C-:B------:R-:W-:Y:S02]  /*4dd0*/  SHF.L.W.U32.HI R46, R65.reuse, 0xd, R72.reuse ;  /* 0x0000000d412e7819 */ /* 0x140fe40000010e48 */
[----:B------:R-:W-:Y:S02]  /*4de0*/  SHF.L.W.U32.HI R59, R72, 0x3, R65 ;  /* 0x00000003483b7819 */ /* 0x000fe40000010e41 */
[----:B------:R-:W-:Y:S01]  /*4df0*/  SHF.R.U64 R50, R65, 0x6, R72 ;  /* 0x0000000641327819 */ /* 0x000fe20000001248 */
[----:B------:R-:W-:Y:S01]  /*4e00*/  IMAD.X R70, R70, 0x1, R89, P2 ;  /* 0x0000000146467824 */ /* 0x000fe200010e0659 */
[----:B------:R-:W-:Y:S02]  /*4e10*/  IADD3 R67, P0, P1, R81, R68, R30 ;  /* 0x0000004451437210 */ /* 0x000fe4000791e01e */
[----:B------:R-:W-:-:S02]  /*4e20*/  LOP3.LUT R50, R50, R46, R59, 0x96, !PT ;  /* 0x0000002e32327212 */ /* 0x000fc400078e963b */
[----:B------:R-:W-:Y:S02]  /*4e30*/  SHF.L.W.U32.HI R46, R72, 0xd, R65 ;  /* 0x0000000d482e7819 */ /* 0x000fe40000010e41 */
[--C-:B------:R-:W-:Y:S02]  /*4e40*/  SHF.L.W.U32.HI R59, R65, 0x3, R72.reuse ;  /* 0x00000003413b7819 */ /* 0x100fe40000010e48 */
[----:B------:R-:W-:Y:S02]  /*4e50*/  SHF.R.U32.HI R89, RZ, 0x6, R72 ;  /* 0x00000006ff597819 */ /* 0x000fe40000011648 */
[----:B------:R-:W-:Y:S02]  /*4e60*/  IADD3 R67, P2, PT, R67, R50, RZ ;  /* 0x0000003243437210 */ /* 0x000fe40007f5e0ff */
[----:B------:R-:W-:Y:S02]  /*4e70*/  LOP3.LUT R89, R89, R46, R59, 0x96, !PT ;  /* 0x0000002e59597212 */ /* 0x000fe400078e963b */
[----:B------:R-:W-:-:S02]  /*4e80*/  IADD3.X R50, PT, PT, R34, R61, R31, P0, P1 ;  /* 0x0000003d22327210 */ /* 0x000fc400007e241f */
[C-C-:B------:R-:W-:Y:S02]  /*4e90*/  SHF.L.W.U32.HI R34, R55.reuse, 0xd, R70.reuse ;  /* 0x0000000d37227819 */ /* 0x140fe40000010e46 */
[----:B------:R-:W-:Y:S02]  /*4ea0*/  SHF.L.W.U32.HI R59, R70, 0x3, R55 ;  /* 0x00000003463b7819 */ /* 0x000fe40000010e37 */
[--C-:B------:R-:W-:Y:S01]  /*4eb0*/  SHF.R.U64 R81, R55, 0x6, R70.reuse ;  /* 0x0000000637517819 */ /* 0x100fe20000001246 */
[----:B------:R-:W-:Y:S01]  /*4ec0*/  IMAD.X R50, R50, 0x1, R89, P2 ;  /* 0x0000000132327824 */ /* 0x000fe200010e0659 */
[----:B------:R-:W-:Y:S02]  /*4ed0*/  SHF.R.U32.HI R89, RZ, 0x6, R70 ;  /* 0x00000006ff597819 */ /* 0x000fe40000011646 */
[----:B------:R-:W-:Y:S02]  /*4ee0*/  LOP3.LUT R81, R81, R34, R59, 0x96, !PT ;  /* 0x0000002251517212 */ /* 0x000fe400078e963b */
[----:B------:R-:W-:-:S02]  /*4ef0*/  SHF.L.W.U32.HI R34, R70, 0xd, R55 ;  /* 0x0000000d46227819 */ /* 0x000fc40000010e37 */
[----:B------:R-:W-:Y:S02]  /*4f00*/  SHF.L.W.U32.HI R59, R55, 0x3, R70 ;  /* 0x00000003373b7819 */ /* 0x000fe40000010e46 */
[----:B------:R-:W-:Y:S02]  /*4f10*/  IADD3 R42, P0, P1, R42, R35, R12 ;  /* 0x000000232a2a7210 */ /* 0x000fe4000791e00c */
[----:B------:R-:W-:Y:S02]  /*4f20*/  LOP3.LUT R89, R89, R34, R59, 0x96, !PT ;  /* 0x0000002259597212 */ /* 0x000fe400078e963b */
[----:B------:R-:W-:Y:S02]  /*4f30*/  IADD3 R59, P2, PT, R42, R81, RZ ;  /* 0x000000512a3b7210 */ /* 0x000fe40007f5e0ff */
[----:B------:R-:W-:Y:S02]  /*4f40*/  IADD3.X R46, PT, PT, R69, R44, R13, P0, P1 ;  /* 0x0000002c452e7210 */ /* 0x000fe400007e240d */
[----:B------:R-:W-:-:S02]  /*4f50*/  SHF.L.W.U32.HI R34, R67, 0xd, R50 ;  /* 0x0000000d43227819 */ /* 0x000fc40000010e32 */
[----:B------:R-:W-:Y:S02]  /*4f60*/  SHF.L.W.U32.HI R69, R50, 0x3, R67 ;  /* 0x0000000332457819 */ /* 0x000fe40000010e43 */
[----:B------:R-:W-:-:S04]  /*4f70*/  SHF.R.U64 R42, R67, 0x6, R50 ;  /* 0x00000006432a7819 */ /* 0x000fc80000001232 */
[----:B------:R-:W-:Y:S01]  /*4f80*/  LOP3.LUT R69, R42, R34, R69, 0x96, !PT ;  /* 0x000000222a457212 */ /* 0x000fe200078e9645 */
[----:B------:R-:W-:Y:S01]  /*4f90*/  IMAD.X R34, R46, 0x1, R89, P2 ;  /* 0x000000012e227824 */ /* 0x000fe200010e0659 */
[----:B------:R-:W-:Y:S02]  /*4fa0*/  IADD3 R46, P0, P1, R57, R62, R14 ;  /* 0x0000003e392e7210 */ /* 0x000fe4000791e00e */
[----:B------:R-:W-:Y:S02]  /*4fb0*/  SHF.L.W.U32.HI R42, R50, 0xd, R67 ;  /* 0x0000000d322a7819 */ /* 0x000fe40000010e43 */
[--C-:B------:R-:W-:Y:S02]  /*4fc0*/  SHF.L.W.U32.HI R57, R67, 0x3, R50.reuse ;  /* 0x0000000343397819 */ /* 0x100fe40000010e32 */
[----:B------:R-:W-:Y:S02]  /*4fd0*/  SHF.R.U32.HI R60, RZ, 0x6, R50 ;  /* 0x00000006ff3c7819 */ /* 0x000fe40000011632 */
[----:B------:R-:W-:-:S02]  /*4fe0*/  IADD3 R46, P2, PT, R46, R69, RZ ;  /* 0x000000452e2e7210 */ /* 0x000fc40007f5e0ff */
[----:B------:R-:W-:Y:S02]  /*4ff0*/  LOP3.LUT R60, R60, R42, R57, 0x96, !PT ;  /* 0x0000002a3c3c7212 */ /* 0x000fe400078e9639 */
[----:B------:R-:W-:Y:S02]  /*5000*/  IADD3.X R69, PT, PT, R32, R47, R15, P0, P1 ;  /* 0x0000002f20457210 */ /* 0x000fe400007e240f */
[C-C-:B------:R-:W-:Y:S02]  /*5010*/  SHF.L.W.U32.HI R32, R59.reuse, 0xd, R34.reuse ;  /* 0x0000000d3b207819 */ /* 0x140fe40000010e22 */
[C-C-:B------:R-:W-:Y:S02]  /*5020*/  SHF.L.W.U32.HI R57, R34.reuse, 0x3, R59.reuse ;  /* 0x0000000322397819 */ /* 0x140fe40000010e3b */
[----:B------:R-:W-:Y:S01]  /*5030*/  SHF.R.U64 R42, R59, 0x6, R34 ;  /* 0x000000063b2a7819 */ /* 0x000fe20000001222 */
[----:B------:R-:W-:Y:S01]  /*5040*/  IMAD.X R69, R69, 0x1, R60, P2 ;  /* 0x0000000145457824 */ /* 0x000fe200010e063c */
[----:B------:R-:W-:-:S02]  /*5050*/  SHF.L.W.U32.HI R60, R34, 0xd, R59 ;  /* 0x0000000d223c7819 */ /* 0x000fc40000010e3b */
[----:B------:R-:W-:Y:S02]  /*5060*/  LOP3.LUT R32, R42, R32, R57, 0x96, !PT ;  /* 0x000000202a207212 */ /* 0x000fe400078e9639 */
[--C-:B------:R-:W-:Y:S02]  /*5070*/  SHF.L.W.U32.HI R57, R59, 0x3, R34.reuse ;  /* 0x000000033b397819 */ /* 0x100fe40000010e22 */
[----:B------:R-:W-:Y:S02]  /*5080*/  SHF.R.U32.HI R42, RZ, 0x6, R34 ;  /* 0x00000006ff2a7819 */ /* 0x000fe40000011622 */
[----:B------:R-:W-:Y:S02]  /*5090*/  SHF.R.U64 R78, R46, 0x6, R69 ;  /* 0x000000062e4e7819 */ /* 0x000fe40000001245 */
[----:B------:R-:W-:Y:S02]  /*50a0*/  LOP3.LUT R60, R42, R60, R57, 0x96, !PT ;  /* 0x0000003c2a3c7212 */ /* 0x000fe400078e9639 */
[----:B------:R-:W-:-:S02]  /*50b0*/  SHF.L.W.U32.HI R42, R46, 0xd, R69 ;  /* 0x0000000d2e2a7819 */ /* 0x000fc40000010e45 */
[C-C-:B------:R-:W-:Y:S02]  /*50c0*/  SHF.L.W.U32.HI R57, R69.reuse, 0x3, R46.reuse ;  /* 0x0000000345397819 */ /* 0x140fe40000010e2e */
[----:B------:R-:W-:Y:S02]  /*50d0*/  SHF.R.U32.HI R81, RZ, 0x6, R69 ;  /* 0x00000006ff517819 */ /* 0x000fe40000011645 */
[----:B------:R-:W-:Y:S02]  /*50e0*/  LOP3.LUT R42, R78, R42, R57, 0x96, !PT ;  /* 0x0000002a4e2a7212 */ /* 0x000fe400078e9639 */
[----:B------:R-:W-:Y:S02]  /*50f0*/  SHF.L.W.U32.HI R57, R69, 0xd, R46 ;  /* 0x0000000d45397819 */ /* 0x000fe40000010e2e */
[----:B------:R-:W-:Y:S02]  /*5100*/  SHF.L.W.U32.HI R78, R46, 0x3, R69 ;  /* 0x000000032e4e7819 */ /* 0x000fe40000010e45 */
[----:B------:R-:W-:-:S02]  /*5110*/  SHF.L.W.U32.HI R86, R80, 0x17, R75 ;  /* 0x0000001750567819 */ /* 0x000fc40000010e4b */
[----:B------:R-:W-:Y:S02]  /*5120*/  LOP3.LUT R57, R81, R57, R78, 0x96, !PT ;  /* 0x0000003951397212 */ /* 0x000fe400078e964e */
[C-C-:B------:R-:W-:Y:S02]  /*5130*/  SHF.L.W.U32.HI R78, R75.reuse, 0x12, R80.reuse ;  /* 0x000000124b4e7819 */ /* 0x140fe40000010e50 */
[----:B------:R-:W-:Y:S02]  /*5140*/  SHF.L.W.U32.HI R81, R75, 0xe, R80 ;  /* 0x0000000e4b517819 */ /* 0x000fe40000010e50 */
[----:B------:R-:W-:Y:S02]  /*5150*/  LOP3.LUT R33, R33, R80, R84, 0xb8, !PT ;  /* 0x0000005021217212 */ /* 0x000fe400078eb854 */
[----:B------:R-:W-:Y:S02]  /*5160*/  LOP3.LUT R78, R86, R78, R81, 0x96, !PT ;  /* 0x0000004e564e7212 */ /* 0x000fe400078e9651 */
[----:B------:R-:W-:-:S02]  /*5170*/  IADD3 R26, P0, P1, R77, R26, R33 ;  /* 0x0000001a4d1a7210 */ /* 0x000fc4000791e021 */
[----:B------:R-:W-:-:S04]  /*5180*/  LOP3.LUT R81, R2, R75, R87, 0xb8, !PT ;  /* 0x0000004b02517212 */ /* 0x000fc800078eb857 */
[----:B------:R-:W-:Y:S02]  /*5190*/  IADD3.X R81, PT, PT, R78, R27, R81, P0, P1 ;  /* 0x0000001b4e517210 */ /* 0x000fe400007e2451 */
[----:B------:R-:W-:-:S04]  /*51a0*/  IADD3 R77, P0, PT, R26, 0x232d2795, RZ ;  /* 0x232d27951a4d7810 */ /* 0x000fc80007f1e0ff */
[----:B------:R-:W-:Y:S02]  /*51b0*/  IADD3.X R78, PT, PT, R81, -0x5b31eb73, RZ, P0, !PT ;  /* 0xa4ce148d514e7810 */ /* 0x000fe400007fe4ff */
[----:B------:R-:W-:Y:S02]  /*51c0*/  LOP3.LUT R27, R84, R77, R80, 0xb8, !PT ;  /* 0x0000004d541b7212 */ /* 0x000fe400078eb850 */
[----:B------:R-:W-:Y:S02]  /*51d0*/  LOP3.LUT R87, R87, R78, R75, 0xb8, !PT ;  /* 0x0000004e57577212 */ /* 0x000fe400078eb84b */
[----:B------:R-:W-:Y:S02]  /*51e0*/  IADD3 R27, P0, P1, R27, R36, R4 ;  /* 0x000000241b1b7210 */ /* 0x000fe4000791e004 */
[----:B------:R-:W-:Y:S02]  /*51f0*/  SHF.L.W.U32.HI R2, R77, 0x12, R78 ;  /* 0x000000124d027819 */ /* 0x000fe40000010e4e */
[----:B------:R-:W-:-:S02]  /*5200*/  IADD3.X R84, PT, PT, R87, R37, R5, P0, P1 ;  /* 0x0000002557547210 */ /* 0x000fc400007e2405 */
[----:B------:R-:W-:Y:S02]  /*5210*/  SHF.L.W.U32.HI R5, R77, 0xe, R78 ;  /* 0x0000000e4d057819 */ /* 0x000fe40000010e4e */
[----:B------:R-:W-:-:S04]  /*5220*/  SHF.L.W.U32.HI R4, R78, 0x17, R77 ;  /* 0x000000174e047819 */ /* 0x000fc80000010e4d */
[----:B------:R-:W-:Y:S02]  /*5230*/  LOP3.LUT R36, R4, R2, R5, 0x96, !PT ;  /* 0x0000000204247212 */ /* 0x000fe400078e9605 */
[C-C-:B------:R-:W-:Y:S02]  /*5240*/  SHF.L.W.U32.HI R2, R78.reuse, 0x12, R77.reuse ;  /* 0x000000124e027819 */ /* 0x140fe40000010e4d */
[----:B------:R-:W-:Y:S02]  /*5250*/  SHF.L.W.U32.HI R5, R78, 0xe, R77 ;  /* 0x0000000e4e057819 */ /* 0x000fe40000010e4d */
[----:B------:R-:W-:Y:S02]  /*5260*/  SHF.L.W.U32.HI R4, R77, 0x17, R78 ;  /* 0x000000174d047819 */ /* 0x000fe40000010e4e */
[----:B------:R-:W-:Y:S02]  /*5270*/  IADD3 R37, P0, P1, R27, 0x6dfdd4c9, R36 ;  /* 0x6dfdd4c91b257810 */ /* 0x000fe4000791e024 */
[----:B------:R-:W-:-:S02]  /*5280*/  LOP3.LUT R5, R4, R2, R5, 0x96, !PT ;  /* 0x0000000204057212 */ /* 0x000fc400078e9605 */
[----:B------:R-:W-:Y:S02]  /*5290*/  IADD3 R2, P2, PT, R37, R0, RZ ;  /* 0x0000000025027210 */ /* 0x000fe40007f5e0ff */
[----:B------:R-:W-:Y:S02]  /*52a0*/  IADD3.X R84, PT, PT, R84, 0x30bf6110, R5, P0, P1 ;  /* 0x30bf611054547810 */ /* 0x000fe400007e2405 */
[----:B------:R-:W-:-:S03]  /*52b0*/  LOP3.LUT R86, R80, R2, R77, 0xb8, !PT ;  /* 0x0000000250567212 */ /* 0x000fc600078eb84d */
[----:B------:R-:W-:Y:S01]  /*52c0*/  IMAD.X R27, R84, 0x1, R3, P2 ;  /* 0x00000001541b7824 */ /* 0x000fe200010e0603 */
[----:B------:R-:W-:Y:S02]  /*52d0*/  IADD3 R33, P0, PT, R85, 0x178ba74e, RZ ;  /* 0x178ba74e55217810 */ /* 0x000fe40007f1e0ff */
[----:B------:R-:W-:Y:S02]  /*52e0*/  IADD3 R86, P1, P2, R86, R83, R6 ;  /* 0x0000005356567210 */ /* 0x000fe40007a3e006 */
[----:B------:R-:W-:Y:S02]  /*52f0*/  LOP3.LUT R6, R75, R27, R78, 0xb8, !PT ;  /* 0x0000001b4b067212 */ /* 0x000fe400078eb84e */
[----:B------:R-:W-:Y:S02]  /*5300*/  IADD3.X R82, PT, PT, R82, 0x50c6645c, RZ, P0, !PT ;  /* 0x50c6645c52527810 */ /* 0x000fe400007fe4ff */
[----:B------:R-:W-:Y:S02]  /*5310*/  IADD3.X R79, PT, PT, R6, R79, R7, P1, P2 ;  /* 0x0000004f064f7210 */ /* 0x000fe40000fe4407 */
[----:B------:R-:W-:-:S02]  /*5320*/  SHF.L.W.U32.HI R5, R33, 0x4, R82 ;  /* 0x0000000421057819 */ /* 0x000fc40000010e52 */
[C-C-:B------:R-:W-:Y:S02]  /*5330*/  SHF.L.W.U32.HI R4, R82.reuse, 0x1e, R33.reuse ;  /* 0x0000001e52047819 */ /* 0x140fe40000010e21 */
[----:B------:R-:W-:Y:S02]  /*5340*/  SHF.L.W.U32.HI R6, R82, 0x19, R33 ;  /* 0x0000001952067819 */ /* 0x000fe40000010e21 */
[--C-:B------:R-:W-:Y:S02]  /*5350*/  SHF.L.W.U32.HI R7, R2, 0xe, R27.reuse ;  /* 0x0000000e02077819 */ /* 0x100fe40000010e1b */
[----:B------:R-:W-:Y:S02]  /*5360*/  LOP3.LUT R5, R6, R5, R4, 0x96, !PT ;  /* 0x0000000506057212 */ /* 0x000fe400078e9604 */
[----:B------:R-:W-:Y:S02]  /*5370*/  SHF.L.W.U32.HI R4, R2, 0x12, R27 ;  /* 0x0000001202047819 */ /* 0x000fe40000010e1b */
[----:B------:R-:W-:-:S04]  /*5380*/  SHF.L.W.U32.HI R6, R27, 0x17, R2 ;  /* 0x000000171b067819 */ /* 0x000fc80000010e02 */
[----:B------:R-:W-:Y:S02]  /*5390*/  LOP3.LUT R83, R6, R4, R7, 0x96, !PT ;  /* 0x0000000406537212 */ /* 0x000fe400078e9607 */
[C-C-:B------:R-:W-:Y:S02]  /*53a0*/  SHF.L.W.U32.HI R4, R27.reuse, 0x12, R2.reuse ;  /* 0x000000121b047819 */ /* 0x140fe40000010e02 */
[----:B------:R-:W-:Y:S02]  /*53b0*/  SHF.L.W.U32.HI R7, R27, 0xe, R2 ;  /* 0x0000000e1b077819 */ /* 0x000fe40000010e02 */
[----:B------:R-:W-:Y:S02]  /*53c0*/  SHF.L.W.U32.HI R6, R2, 0x17, R27 ;  /* 0x0000001702067819 */ /* 0x000fe40000010e1b */
[----:B------:R-:W-:Y:S02]  /*53d0*/  IADD3 R86, P0, P1, R86, -0x4b6537bc, R83 ;  /* 0xb49ac84456567810 */ /* 0x000fe4000791e053 */
[----:B------:R-:W-:-:S02]  /*53e0*/  LOP3.LUT R36, R6, R4, R7, 0x96, !PT ;  /* 0x0000000406247212 */ /* 0x000fc400078e9607 */
[----:B------:R-:W-:Y:S02]  /*53f0*/  SHF.L.W.U32.HI R4, R82, 0x4, R33 ;  /* 0x0000000452047819 */ /* 0x000fe40000010e21 */
[C-C-:B------:R-:W-:Y:S02]  /*5400*/  SHF.L.W.U32.HI R7, R33.reuse, 0x1e, R82.reuse ;  /* 0x0000001e21077819 */ /* 0x140fe40000010e52 */
[C---:B------:R-:W-:Y:S02]  /*5410*/  SHF.L.W.U32.HI R6, R33.reuse, 0x19, R82 ;  /* 0x0000001921067819 */ /* 0x040fe40000010e52 */
[----:B------:R-:W-:Y:S02]  /*5420*/  LOP3.LUT R0, R33, R73, R0, 0xe8, !PT ;  /* 0x0000004921007212 */ /* 0x000fe400078ee800 */
[----:B------:R-:W-:Y:S02]  /*5430*/  LOP3.LUT R6, R6, R4, R7, 0x96, !PT ;  /* 0x0000000406067212 */ /* 0x000fe400078e9607 */
[----:B------:R-:W-:-:S02]  /*5440*/  IADD3.X R79, PT, PT, R79, -0x699ffa9c, R36, P0, P1 ;  /* 0x966005644f4f7810 */ /* 0x000fc400007e2424 */
[----:B------:R-:W-:Y:S02]  /*5450*/  IADD3 R4, P2, PT, R86, R73, RZ ;  /* 0x0000004956047210 */ /* 0x000fe40007f5e0ff */
[----:B------:R-:W-:Y:S02]  /*5460*/  IADD3 R36, P0, P1, R26, R5, R0 ;  /* 0x000000051a247210 */ /* 0x000fe4000791e000 */
[----:B------:R-:W-:Y:S01]  /*5470*/  LOP3.LUT R0, R82, R76, R3, 0xe8, !PT ;  /* 0x0000004c52007212 */ /* 0x000fe200078ee803 */
[----:B------:R-:W-:-:S03]  /*5480*/  IMAD.X R3, R79, 0x1, R76, P2 ;  /* 0x000000014f037824 */ /* 0x000fc600010e064c */
[----:B------:R-:W-:Y:S02]  /*5490*/  IADD3.X R85, PT, PT, R81, R6, R0, P0, P1 ;  /* 0x0000000651557210 */ /* 0x000fe400007e2400 */
[C-C-:B------:R-:W-:Y:S02]  /*54a0*/  SHF.L.W.U32.HI R0, R4.reuse, 0x12, R3.reuse ;  /* 0x0000001204007819 */ /* 0x140fe40000010e03 */
[----:B------:R-:W-:Y:S02]  /*54b0*/  SHF.L.W.U32.HI R5, R4, 0xe, R3 ;  /* 0x0000000e04057819 */ /* 0x000fe40000010e03 */
[----:B------:R-:W-:Y:S02]  /*54c0*/  SHF.L.W.U32.HI R6, R3, 0x17, R4 ;  /* 0x0000001703067819 */ /* 0x000fe40000010e04 */
[----:B------:R-:W-:Y:S02]  /*54d0*/  LOP3.LUT R83, R77, R4, R2, 0xb8, !PT ;  /* 0x000000044d537212 */ /* 0x000fe400078eb802 */
[----:B------:R-:W-:-:S02]  /*54e0*/  LOP3.LUT R0, R6, R0, R5, 0x96, !PT ;  /* 0x0000000006007212 */ /* 0x000fc400078e9605 */
[C-C-:B------:R-:W-:Y:S02]  /*54f0*/  SHF.L.W.U32.HI R5, R3.reuse, 0x12, R4.reuse ;  /* 0x0000001203057819 */ /* 0x140fe40000010e04 */
[----:B------:R-:W-:Y:S02]  /*5500*/  SHF.L.W.U32.HI R6, R3, 0xe, R4 ;  /* 0x0000000e03067819 */ /* 0x000fe40000010e04 */
[----:B------:R-:W-:Y:S02]  /*5510*/  SHF.L.W.U32.HI R7, R4, 0x17, R3 ;  /* 0x0000001704077819 */ /* 0x000fe40000010e03 */
[----:B------:R-:W-:Y:S02]  /*5520*/  IADD3 R81, P0, PT, R36, 0x2f705e8d, RZ ;  /* 0x2f705e8d24517810 */ /* 0x000fe40007f1e0ff */
[----:B------:R-:W-:Y:S02]  /*5530*/  IADD3 R83, P1, P2, R83, R8, R80 ;  /* 0x0000000853537210 */ /* 0x000fe40007a3e050 */
[----:B------:R-:W-:-:S02]  /*5540*/  LOP3.LUT R26, R7, R5, R6, 0x96, !PT ;  /* 0x00000005071a7212 */ /* 0x000fc400078e9606 */
[----:B------:R-:W-:Y:S02]  /*5550*/  LOP3.LUT R8, R78, R3, R27, 0xb8, !PT ;  /* 0x000000034e087212 */ /* 0x000fe400078eb81b */
[----:B------:R-:W-:Y:S02]  /*5560*/  IADD3.X R6, PT, PT, R85, 0x3ac42e25, RZ, P0, !PT ;  /* 0x3ac42e2555067810 */ /* 0x000fe400007fe4ff */
[----:B------:R-:W-:Y:S02]  /*5570*/  IADD3.X R75, PT, PT, R8, R9, R75, P1, P2 ;  /* 0x00000009084b7210 */ /* 0x000fe40000fe444b */
[----:B------:R-:W-:Y:S02]  /*5580*/  SHF.L.W.U32.HI R5, R81, 0x4, R6 ;  /* 0x0000000451057819 */ /* 0x000fe40000010e06 */
[C-C-:B------:R-:W-:Y:S02]  /*5590*/  SHF.L.W.U32.HI R8, R6.reuse, 0x1e, R81.reuse ;  /* 0x0000001e06087819 */ /* 0x140fe40000010e51 */
[----:B------:R-:W-:-:S02]  /*55a0*/  SHF.L.W.U32.HI R7, R6, 0x19, R81 ;  /* 0x0000001906077819 */ /* 0x000fc40000010e51 */
[----:B------:R-:W-:Y:S02]  /*55b0*/  IADD3 R80, P0, P1, R83, -0x50e6b065, R0 ;  /* 0xaf194f9b53507810 */ /* 0x000fe4000791e000 */
[----:B------:R-:W-:Y:S02]  /*55c0*/  LOP3.LUT R83, R7, R5, R8, 0x96, !PT ;  /* 0x0000000507537212 */ /* 0x000fe400078e9608 */
[----:B------:R-:W-:Y:S02]  /*55d0*/  IADD3.X R75, PT, PT, R75, -0x6dc07d5c, R26, P0, P1 ;  /* 0x923f82a44b4b7810 */ /* 0x000fe400007e241a */
[----:B------:R-:W-:-:S04]  /*55e0*/  IADD3 R5, P0, PT, R80, R33, RZ ;  /* 0x0000002150057210 */ /* 0x000fc80007f1e0ff */
[----:B------:R-:W-:Y:S01]  /*55f0*/  LOP3.LUT R9, R2, R5, R4, 0xb8, !PT ;  /* 0x0000000502097212 */ /* 0x000fe200078eb804 */
[----:B------:R-:W-:Y:S01]  /*5600*/  IMAD.X R26, R75, 0x1, R82, P0 ;  /* 0x000000014b1a7824 */ /* 0x000fe200000e0652 */
[C---:B------:R-:W-:Y:S02]  /*5610*/  LOP3.LUT R36, R81.reuse, R33, R73, 0xe8, !PT ;  /* 0x0000002151247212 */ /* 0x040fe400078ee849 */
[----:B------:R-:W-:Y:S02]  /*5620*/  SHF.L.W.U32.HI R7, R6, 0x4, R81 ;  /* 0x0000000406077819 */ /* 0x000fe40000010e51 */
[C-C-:B------:R-:W-:Y:S02]  /*5630*/  SHF.L.W.U32.HI R0, R81.reuse, 0x1e, R6.reuse ;  /* 0x0000001e51007819 */ /* 0x140fe40000010e06 */
[----:B------:R-:W-:Y:S02]  /*5640*/  SHF.L.W.U32.HI R8, R81, 0x19, R6 ;  /* 0x0000001951087819 */ /* 0x000fe40000010e06 */
[----:B------:R-:W-:-:S02]  /*5650*/  IADD3 R77, P2, P3, R9, R10, R77 ;  /* 0x0000000a094d7210 */ /* 0x000fc40007b5e04d */
[----:B------:R-:W-:Y:S02]  /*5660*/  LOP3.LUT R73, R27, R26, R3, 0xb8, !PT ;  /* 0x0000001a1b497212 */ /* 0x000fe400078eb803 */
[----:B------:R-:W-:Y:S02]  /*5670*/  LOP3.LUT R7, R8, R7, R0, 0x96, !PT ;  /* 0x0000000708077212 */ /* 0x000fe400078e9600 */
[----:B------:R-:W-:Y:S02]  /*5680*/  IADD3 R36, P0, P1, R37, R83, R36 ;  /* 0x0000005325247210 */ /* 0x000fe4000791e024 */
[----:B------:R-:W-:Y:S02]  /*5690*/  IADD3.X R73, PT, PT, R73, R11, R78, P2, P3 ;  /* 0x0000000b49497210 */ /* 0x000fe400017e644e */
[C-C-:B------:R-:W-:Y:S02]  /*56a0*/  SHF.L.W.U32.HI R8, R5.reuse, 0x12, R26.reuse ;  /* 0x0000001205087819 */ /* 0x140fe40000010e1a */
[----:B------:R-:W-:-:S02]  /*56b0*/  SHF.L.W.U32.HI R11, R5, 0xe, R26 ;  /* 0x0000000e050b7819 */ /* 0x000fc40000010e1a */
[C-C-:B------:R-:W-:Y:S02]  /*56c0*/  SHF.L.W.U32.HI R37, R26.reuse, 0x17, R5.reuse ;  /* 0x000000171a257819 */ /* 0x140fe40000010e05 */
[C-C-:B------:R-:W-:Y:S02]  /*56d0*/  SHF.L.W.U32.HI R0, R26.reuse, 0x12, R5.reuse ;  /* 0x000000121a007819 */ /* 0x140fe40000010e05 */
[----:B------:R-:W-:Y:S02]  /*56e0*/  SHF.L.W.U32.HI R9, R26, 0xe, R5 ;  /* 0x0000000e1a097819 */ /* 0x000fe40000010e05 */
[----:B------:R-:W-:Y:S02]  /*56f0*/  SHF.L.W.U32.HI R10, R5, 0x17, R26 ;  /* 0x00000017050a7819 */ /* 0x000fe40000010e1a */
[----:B------:R-:W-:Y:S02]  /*5700*/  LOP3.LUT R8, R37, R8, R11, 0x96, !PT ;  /* 0x0000000825087212 */ /* 0x000fe400078e960b */
[----:B------:R-:W-:-:S02]  /*5710*/  LOP3.LUT R11, R6, R82, R76, 0xe8, !PT ;  /* 0x00000052060b7212 */ /* 0x000fc400078ee84c */
[----:B------:R-:W-:Y:S02]  /*5720*/  LOP3.LUT R0, R10, R0, R9, 0x96, !PT ;  /* 0x000000000a007212 */ /* 0x000fe400078e9609 */
[----:B------:R-:W-:Y:S02]  /*5730*/  IADD3 R78, P2, P3, R77, -0x25927ee8, R8 ;  /* 0xda6d81184d4e7810 */ /* 0x000fe40007b5e008 */
[----:B------:R-:W-:Y:S02]  /*5740*/  IADD3.X R11, PT, PT, R84, R7, R11, P0, P1 ;  /* 0x00000007540b7210 */ /* 0x000fe400007e240b */
[----:B------:R-:W-:Y:S02]  /*5750*/  IADD3.X R37, PT, PT, R73, -0x54e3a12b, R0, P2, P3 ;  /* 0xab1c5ed549257810 */ /* 0x000fe400017e6400 */
[----:B------:R-:W-:Y:S02]  /*5760*/  IADD3 R7, P0, PT, R78, R81, RZ ;  /* 0x000000514e077210 */ /* 0x000fe40007f1e0ff */
[----:B------:R-:W-:-:S02]  /*5770*/  SHF.L.W.U32.HI R0, R11, 0x4, R36 ;  /* 0x000000040b007819 */ /* 0x000fc40000010e24 */
[C-C-:B------:R-:W-:Y:S01]  /*5780*/  SHF.L.W.U32.HI R73, R36.reuse, 0x1e, R11.reuse ;  /* 0x0000001e24497819 */ /* 0x140fe20000010e0b */
[----:B------:R-:W-:Y:S01]  /*5790*/  IMAD.X R8, R37, 0x1, R6, P0 ;  /* 0x0000000125087824 */ /* 0x000fe200000e0606 */
[C-C-:B------:R-:W-:Y:S02]  /*57a0*/  SHF.L.W.U32.HI R76, R36.reuse, 0x19, R11.reuse ;  /* 0x00000019244c7819 */ /* 0x140fe40000010e0b */
[----:B------:R-:W-:Y:S02]  /*57b0*/  SHF.L.W.U32.HI R9, R36, 0x4, R11 ;  /* 0x0000000424097819 */ /* 0x000fe40000010e0b */
[C-C-:B------:R-:W-:Y:S02]  /*57c0*/  SHF.L.W.U32.HI R10, R11.reuse, 0x1e, R36.reuse ;  /* 0x0000001e0b0a7819 */ /* 0x140fe40000010e24 */
[----:B------:R-:W-:Y:S02]  /*57d0*/  SHF.L.W.U32.HI R77, R11, 0x19, R36 ;  /* 0x000000190b4d7819 */ /* 0x000fe40000010e24 */
[----:B------:R-:W-:-:S02]  /*57e0*/  LOP3.LUT R83, R76, R0, R73, 0x96, !PT ;  /* 0x000000004c537212 */ /* 0x000fc400078e9649 */
[----:B------:R-:W-:Y:S02]  /*57f0*/  LOP3.LUT R10, R77, R9, R10, 0x96, !PT ;  /* 0x000000094d0a7212 */ /* 0x000fe400078e960a */
[----:B------:R-:W-:Y:S02]  /*5800*/  LOP3.LUT R73, R36, R81, R33, 0xe8, !PT ;  /* 0x0000005124497212 */ /* 0x000fe400078ee821 */
[C-C-:B------:R-:W-:Y:S02]  /*5810*/  SHF.L.W.U32.HI R0, R7.reuse, 0x12, R8.reuse ;  /* 0x0000001207007819 */ /* 0x140fe40000010e08 */
[----:B------:R-:W-:Y:S02]  /*5820*/  SHF.L.W.U32.HI R9, R7, 0xe, R8 ;  /* 0x0000000e07097819 */ /* 0x000fe40000010e08 */
[----:B------:R-:W-:Y:S02]  /*5830*/  SHF.L.W.U32.HI R33, R8, 0x17, R7 ;  /* 0x0000001708217819 */ /* 0x000fe40000010e07 */
[----:B------:R-:W-:-:S02]  /*5840*/  IADD3 R10, P0, P1, R86, R10, R73 ;  /* 0x0000000a560a7210 */ /* 0x000fc4000791e049 */
[----:B------:R-:W-:Y:S02]  /*5850*/  LOP3.LUT R76, R33, R0, R9, 0x96, !PT ;  /* 0x00000000214c7212 */ /* 0x000fe400078e9609 */
[----:B------:R-:W-:Y:S02]  /*5860*/  LOP3.LUT R82, R11, R6, R82, 0xe8, !PT ;  /* 0x000000060b527212 */ /* 0x000fe400078ee852 */
[C-C-:B------:R-:W-:Y:S02]  /*5870*/  SHF.L.W.U32.HI R0, R8.reuse, 0x12, R7.reuse ;  /* 0x0000001208007819 */ /* 0x140fe40000010e07 */
[----:B------:R-:W-:Y:S02]  /*5880*/  SHF.L.W.U32.HI R33, R8, 0xe, R7 ;  /* 0x0000000e08217819 */ /* 0x000fe40000010e07 */
[----:B------:R-:W-:Y:S02]  /*5890*/  SHF.L.W.U32.HI R73, R7, 0x17, R8 ;  /* 0x0000001707497819 */ /* 0x000fe40000010e08 */
[----:B------:R-:W-:-:S02]  /*58a0*/  LOP3.LUT R77, R4, R7, R5, 0xb8, !PT ;  /* 0x00000007044d7212 */ /* 0x000fc400078eb805 */
[----:B------:R-:W-:Y:S02]  /*58b0*/  IADD3.X R9, PT, PT, R79, R83, R82, P0, P1 ;  /* 0x000000534f097210 */ /* 0x000fe400007e2452 */
[----:B------:R-:W-:Y:S02]  /*58c0*/  LOP3.LUT R79, R73, R0, R33, 0x96, !PT ;  /* 0x00000000494f7212 */ /* 0x000fe400078e9621 */
[C-C-:B------:R-:W-:Y:S02]  /*58d0*/  SHF.L.W.U32.HI R0, R53.reuse, 0x1f, R56.reuse ;  /* 0x0000001f35007819 */ /* 0x140fe40000010e38 */
[C-C-:B------:R-:W-:Y:S02]  /*58e0*/  SHF.L.W.U32.HI R33, R53.reuse, 0x18, R56.reuse ;  /* 0x0000001835217819 */ /* 0x140fe40000010e38 */
[----:B------:R-:W-:Y:S02]  /*58f0*/  SHF.R.U64 R83, R53, 0x7, R56 ;  /* 0x0000000735537819 */ /* 0x000fe40000001238 */
[----:B------:R-:W-:-:S02]  /*5900*/  IADD3 R77, P0, P1, R76, R77, R2 ;  /* 0x0000004d4c4d7210 */ /* 0x000fc4000791e002 */
[----:B------:R-:W-:Y:S02]  /*5910*/  LOP3.LUT R82, R3, R8, R26, 0xb8, !PT ;  /* 0x0000000803527212 */ /* 0x000fe400078eb81a */
[----:B------:R-:W-:Y:S02]  /*5920*/  LOP3.LUT R0, R83, R0, R33, 0x96, !PT ;  /* 0x0000000053007212 */ /* 0x000fe400078e9621 */
[----:B------:R-:W-:Y:S02]  /*5930*/  IADD3.X R33, PT, PT, R79, R82, R27, P0, P1 ;  /* 0x000000524f217210 */ /* 0x000fe400007e241b */
[----:B------:R-:W-:Y:S02]  /*5940*/  IADD3 R77, P0, P1, R77, -0x5cfcfdbe, R20 ;  /* 0xa30302424d4d7810 */ /* 0x000fe4000791e014 */
[----:B------:R-:W-:Y:S02]  /*5950*/  SHF.L.W.U32.HI R2, R10, 0x4, R9 ;  /* 0x000000040a027819 */ /* 0x000fe40000010e09 */
[----:B------:R-:W-:-:S02]  /*5960*/  SHF.L.W.U32.HI R73, R9, 0x1e, R10 ;  /* 0x0000001e09497819 */ /* 0x000fc40000010e0a */
[----:B------:R-:W-:Y:S02]  /*5970*/  SHF.L.W.U32.HI R76, R9, 0x19, R10 ;  /* 0x00000019094c7819 */ /* 0x000fe40000010e0a */
[----:B------:R-:W-:Y:S02]  /*5980*/  IADD3.X R20, PT, PT, R33, -0x27f85568, R21, P0, P1 ;  /* 0xd807aa9821147810 */ /* 0x000fe400007e2415 */
[----:B------:R-:W-:Y:S02]  /*5990*/  IADD3 R84, P2, PT, R77, R36, RZ ;  /* 0x000000244d547210 */ /* 0x000fe40007f5e0ff */
[----:B------:R-:W-:Y:S02]  /*59a0*/  LOP3.LUT R73, R76, R2, R73, 0x96, !PT ;  /* 0x000000024c497212 */ /* 0x000fe400078e9649 */
[C-C-:B------:R-:W-:Y:S02]  /*59b0*/  SHF.L.W.U32.HI R2, R56.reuse, 0x1f, R53.reuse ;  /* 0x0000001f38027819 */ /* 0x140fe40000010e35 */
[----:B------:R-:W-:-:S02]  /*59c0*/  SHF.L.W.U32.HI R27, R56, 0x18, R53 ;  /* 0x00000018381b7819 */ /* 0x000fc40000010e35 */
[----:B------:R-:W-:Y:S01]  /*59d0*/  SHF.R.U32.HI R76, RZ, 0x7, R56 ;  /* 0x00000007ff4c7819 */ /* 0x000fe20000011638 */
[----:B------:R-:W-:Y:S01]  /*59e0*/  IMAD.X R33, R20, 0x1, R11, P2 ;  /* 0x0000000114217824 */ /* 0x000fe200010e060b */
[----:B------:R-:W-:Y:S02]  /*59f0*/  LOP3.LUT R81, R10, R36, R81, 0xe8, !PT ;  /* 0x000000240a517212 */ /* 0x000fe400078ee851 */
[----:B------:R-:W-:Y:S02]  /*5a00*/  LOP3.LUT R2, R76, R2, R27, 0x96, !PT ;  /* 0x000000024c027212 */ /* 0x000fe400078e961b */
[----:B------:R-:W-:Y:S02]  /*5a10*/  IADD3 R27, P0, P1, R80, R73, R81 ;  /* 0x00000049501b7210 */ /* 0x000fe4000791e051 */
[----:B------:R-:W-:Y:S02]  /*5a20*/  SHF.L.W.U32.HI R82, R9, 0x4, R10 ;  /* 0x0000000409527819 */ /* 0x000fe40000010e0a */
[----:B------:R-:W-:-:S02]  /*5a30*/  SHF.L.W.U32.HI R21, R10, 0x1e, R9 ;  /* 0x0000001e0a157819 */ /* 0x000fc40000010e09 */
[----:B------:R-:W-:Y:S02]  /*5a40*/  SHF.L.W.U32.HI R73, R10, 0x19, R9 ;  /* 0x000000190a497819 */ /* 0x000fe40000010e09 */
[----:B------:R-:W-:Y:S02]  /*5a50*/  LOP3.LUT R83, R5, R84, R7, 0xb8, !PT ;  /* 0x0000005405537212 */ /* 0x000fe400078eb807 */
[C-C-:B------:R-:W-:Y:S02]  /*5a60*/  SHF.L.W.U32.HI R76, R84.reuse, 0x12, R33.reuse ;  /* 0x00000012544c7819 */ /* 0x140fe40000010e21 */
[----:B------:R-:W-:Y:S02]  /*5a70*/  SHF.L.W.U32.HI R79, R84, 0xe, R33 ;  /* 0x0000000e544f7819 */ /* 0x000fe40000010e21 */
[----:B------:R-:W-:Y:S02]  /*5a80*/  SHF.L.W.U32.HI R80, R33, 0x17, R84 ;  /* 0x0000001721507819 */ /* 0x000fe40000010e54 */
[----:B------:R-:W-:-:S02]  /*5a90*/  LOP3.LUT R82, R73, R82, R21, 0x96, !PT ;  /* 0x0000005249527212 */ /* 0x000fc400078e9615 */
[----:B------:R-:W-:Y:S02]  /*5aa0*/  IADD3 R83, P2, P3, R83, R4, R22 ;  /* 0x0000000453537210 */ /* 0x000fe40007b5e016 */
[----:B------:R-:W-:Y:S02]  /*5ab0*/  LOP3.LUT R81, R26, R33, R8, 0xb8, !PT ;  /* 0x000000211a517212 */ /* 0x000fe400078eb808 */
[----:B------:R-:W-:Y:S02]  /*5ac0*/  LOP3.LUT R76, R80, R76, R79, 0x96, !PT ;  /* 0x0000004c504c7212 */ /* 0x000fe400078e964f */
[C-C-:B------:R-:W-:Y:S02]  /*5ad0*/  SHF.L.W.U32.HI R4, R33.reuse, 0x12, R84.reuse ;  /* 0x0000001221047819 */ /* 0x140fe40000010e54 */
[----:B------:R-:W-:Y:S02]  /*5ae0*/  SHF.L.W.U32.HI R21, R33, 0xe, R84 ;  /* 0x0000000e21157819 */ /* 0x000fe40000010e54 */
[----:B------:R-:W-:-:S02]  /*5af0*/  SHF.L.W.U32.HI R22, R84, 0x17, R33 ;  /* 0x0000001754167819 */ /* 0x000fc40000010e21 */
[----:B------:R-:W-:Y:S02]  /*5b00*/  IADD3.X R81, PT, PT, R81, R3, R23, P2, P3 ;  /* 0x0000000351517210 */ /* 0x000fe400017e6417 */
[----:B------:R-:W-:Y:S02]  /*5b10*/  LOP3.LUT R6, R9, R11, R6, 0xe8, !PT ;  /* 0x0000000b09067212 */ /* 0x000fe400078ee806 */
[----:B------:R-:W-:Y:S02]  /*5b20*/  LOP3.LUT R80, R22, R4, R21, 0x96, !PT ;  /* 0x0000000416507212 */ /* 0x000fe400078e9615 */
[----:B------:R-:W-:Y:S02]  /*5b30*/  IADD3 R83, P2, P3, R83, 0x45706fbe, R76 ;  /* 0x45706fbe53537810 */ /* 0x000fe40007b5e04c */
[C-C-:B------:R-:W-:Y:S02]  /*5b40*/  SHF.L.W.U32.HI R4, R49.reuse, 0x1f, R54.reuse ;  /* 0x0000001f31047819 */ /* 0x140fe40000010e36 */
[----:B------:R-:W-:-:S02]  /*5b50*/  SHF.L.W.U32.HI R21, R49, 0x18, R54 ;  /* 0x0000001831157819 */ /* 0x000fc40000010e36 */
[----:B------:R-:W-:Y:S02]  /*5b60*/  SHF.R.U64 R23, R49, 0x7, R54 ;  /* 0x0000000731177819 */ /* 0x000fe40000001236 */
[----:B------:R-:W-:Y:S02]  /*5b70*/  IADD3.X R82, PT, PT, R75, R82, R6, P0, P1 ;  /* 0x000000524b527210 */ /* 0x000fe400007e2406 */
[C-C-:B------:R-:W-:Y:S02]  /*5b80*/  SHF.L.W.U32.HI R3, R54.reuse, 0x1f, R49.reuse ;  /* 0x0000001f36037819 */ /* 0x140fe40000010e31 */
[----:B------:R-:W-:Y:S02]  /*5b90*/  SHF.L.W.U32.HI R22, R54, 0x18, R49 ;  /* 0x0000001836167819 */ /* 0x000fe40000010e31 */
[----:B------:R-:W-:Y:S02]  /*5ba0*/  SHF.R.U32.HI R73, RZ, 0x7, R54 ;  /* 0x00000007ff497819 */ /* 0x000fe40000011636 */
[----:B------:R-:W-:-:S02]  /*5bb0*/  IADD3.X R81, PT, PT, R81, 0x12835b01, R80, P2, P3 ;  /* 0x12835b0151517810 */ /* 0x000fc400017e6450 */
[----:B------:R-:W-:Y:S02]  /*5bc0*/  IADD3 R75, P0, PT, R83, R10, RZ ;  /* 0x0000000a534b7210 */ /* 0x000fe40007f1e0ff */
[----:B------:R-:W-:Y:S02]  /*5bd0*/  LOP3.LUT R4, R23, R4, R21, 0x96, !PT ;  /* 0x0000000417047212 */ /* 0x000fe400078e9615 */
[----:B------:R-:W-:Y:S01]  /*5be0*/  LOP3.LUT R3, R73, R3, R22, 0x96, !PT ;  /* 0x0000000349037212 */ /* 0x000fe200078e9616 */
[----:B------:R-:W-:Y:S01]  /*5bf0*/  IMAD.X R76, R81, 0x1, R9, P0 ;  /* 0x00000001514c7824 */ /* 0x000fe200000e0609 */
[C-C-:B------:R-:W-:Y:S02]  /*5c00*/  SHF.L.W.U32.HI R6, R68.reuse, 0x1f, R61.reuse ;  /* 0x0000001f44067819 */ /* 0x140fe40000010e3d */
[C-C-:B------:R-:W-:Y:S02]  /*5c10*/  SHF.L.W.U32.HI R21, R68.reuse, 0x18, R61.reuse ;  /* 0x0000001844157819 */ /* 0x140fe40000010e3d */
[----:B------:R-:W-:-:S02]  /*5c20*/  SHF.R.U64 R79, R68, 0x7, R61 ;  /* 0x00000007444f7819 */ /* 0x000fc4000000123d */
[----:B------:R-:W-:Y:S02]  /*5c30*/  SHF.L.W.U32.HI R22, R27, 0x4, R82 ;  /* 0x000000041b167819 */ /* 0x000fe40000010e52 */
[C-C-:B------:R-:W-:Y:S02]  /*5c40*/  SHF.L.W.U32.HI R23, R82.reuse, 0x1e, R27.reuse ;  /* 0x0000001e52177819 */ /* 0x140fe40000010e1b */
[----:B------:R-:W-:Y:S02]  /*5c50*/  SHF.L.W.U32.HI R73, R82, 0x19, R27 ;  /* 0x0000001952497819 */ /* 0x000fe40000010e1b */
[----:B------:R-:W-:Y:S02]  /*5c60*/  LOP3.LUT R6, R79, R6, R21, 0x96, !PT ;  /* 0x000000064f067212 */ /* 0x000fe400078e9615 */
[----:B------:R-:W-:Y:S02]  /*5c70*/  LOP3.LUT R21, R73, R22, R23, 0x96, !PT ;  /* 0x0000001649157212 */ /* 0x000fe400078e9617 */
[----:B------:R-:W-:-:S02]  /*5c80*/  SHF.L.W.U32.HI R22, R75, 0x12, R76 ;  /* 0x000000124b167819 */ /* 0x000fc40000010e4c */
[----:B------:R-:W-:Y:S02]  /*5c90*/  SHF.L.W.U32.HI R23, R75, 0xe, R76 ;  /* 0x0000000e4b177819 */ /* 0x000fe40000010e4c */
[----:B------:R-:W-:Y:S02]  /*5ca0*/  SHF.L.W.U32.HI R73, R76, 0x17, R75 ;  /* 0x000000174c497819 */ /* 0x000fe40000010e4b */
[----:B------:R-:W-:Y:S02]  /*5cb0*/  LOP3.LUT R79, R7, R75, R84, 0xb8, !PT ;  /* 0x0000004b074f7212 */ /* 0x000fe400078eb854 */
[----:B------:R-:W-:Y:S02]  /*5cc0*/  LOP3.LUT R80, R73, R22, R23, 0x96, !PT ;  /* 0x0000001649507212 */ /* 0x000fe400078e9617 */
[----:B------:R-:W-:Y:S02]  /*5cd0*/  IADD3 R79, P0, P1, R79, R5, R28 ;  /* 0x000000054f4f7210 */ /* 0x000fe4000791e01c */
[----:B------:R-:W-:-:S02]  /*5ce0*/  LOP3.LUT R73, R8, R76, R33, 0xb8, !PT ;  /* 0x0000004c08497212 */ /* 0x000fc400078eb821 */
[C-C-:B------:R-:W-:Y:S02]  /*5cf0*/  SHF.L.W.U32.HI R5, R76.reuse, 0x12, R75.reuse ;  /* 0x000000124c057819 */ /* 0x140fe40000010e4b */
[----:B------:R-:W-:Y:S02]  /*5d00*/  SHF.L.W.U32.HI R22, R76, 0xe, R75 ;  /* 0x0000000e4c167819 */ /* 0x000fe40000010e4b */
[----:B------:R-:W-:Y:S02]  /*5d10*/  SHF.L.W.U32.HI R23, R75, 0x17, R76 ;  /* 0x000000174b177819 */ /* 0x000fe40000010e4c */
[----:B------:R-:W-:Y:S02]  /*5d20*/  IADD3.X R26, PT, PT, R73, R26, R29, P0, P1 ;  /* 0x0000001a491a7210 */ /* 0x000fe400007e241d */
[----:B------:R-:W-:Y:S02]  /*5d30*/  LOP3.LUT R36, R27, R10, R36, 0xe8, !PT ;  /* 0x0000000a1b247212 */ /* 0x000fe400078ee824 */
[----:B------:R-:W-:-:S02]  /*5d40*/  LOP3.LUT R85, R23, R5, R22, 0x96, !PT ;  /* 0x0000000517557212 */ /* 0x000fc400078e9616 */
[----:B------:R-:W-:Y:S02]  /*5d50*/  IADD3 R73, P2, P3, R79, 0x4ee4b28c, R80 ;  /* 0x4ee4b28c4f497810 */ /* 0x000fe40007b5e050 */
[----:B------:R-:W-:Y:S02]  /*5d60*/  IADD3 R78, P0, P1, R78, R21, R36 ;  /* 0x000000154e4e7210 */ /* 0x000fe4000791e024 */
[----:B------:R-:W-:Y:S02]  /*5d70*/  IADD3.X R36, PT, PT, R26, 0x243185be, R85, P2, P3 ;  /* 0x243185be1a247810 */ /* 0x000fe400017e6455 */
[----:B------:R-:W-:Y:S02]  /*5d80*/  SHF.L.W.U32.HI R5, R82, 0x4, R27 ;  /* 0x0000000452057819 */ /* 0x000fe40000010e1b */
[C-C-:B------:R-:W-:Y:S02]  /*5d90*/  SHF.L.W.U32.HI R22, R27.reuse, 0x1e, R82.reuse ;  /* 0x0000001e1b167819 */ /* 0x140fe40000010e52 */
[----:B------:R-:W-:-:S02]  /*5da0*/  SHF.L.W.U32.HI R23, R27, 0x19, R82 ;  /* 0x000000191b177819 */ /* 0x000fc40000010e52 */
[----:B------:R-:W-:Y:S02]  /*5db0*/  IADD3 R80, P2, PT, R73, R27, RZ ;  /* 0x0000001b49507210 */ /* 0x000fe40007f5e0ff */
[----:B------:R-:W-:Y:S02]  /*5dc0*/  LOP3.LUT R23, R23, R5, R22, 0x96, !PT ;  /* 0x0000000517177212 */ /* 0x000fe400078e9616 */
[----:B------:R-:W-:Y:S01]  /*5dd0*/  LOP3.LUT R26, R82, R9, R11, 0xe8, !PT ;  /* 0x00000009521a7212 */ /* 0x000fe200078ee80b */
[----:B------:R-:W-:Y:S01]  /*5de0*/  IMAD.X R79, R36, 0x1, R82, P2 ;  /* 0x00000001244f7824 */ /* 0x000fe200010e0652 */
[C-C-:B------:R-:W-:Y:S02]  /*5df0*/  SHF.L.W.U32.HI R5, R61.reuse, 0x1f, R68.reuse ;  /* 0x0000001f3d057819 */ /* 0x140fe40000010e44 */
[----:B------:R-:W-:Y:S02]  /*5e00*/  SHF.L.W.U32.HI R22, R61, 0x18, R68 ;  /* 0x000000183d167819 */ /* 0x000fe40000010e44 */
[----:B------:R-:W-:-:S02]  /*5e10*/  SHF.R.U32.HI R21, RZ, 0x7, R61 ;  /* 0x00000007ff157819 */ /* 0x000fc4000001163d */
[----:B------:R-:W-:Y:S02]  /*5e20*/  LOP3.LUT R86, R84, R80, R75, 0xb8, !PT ;  /* 0x0000005054567212 */ /* 0x000fe400078eb84b */
[----:B------:R-:W-:Y:S02]  /*5e30*/  IADD3.X R37, PT, PT, R37, R23, R26, P0, P1 ;  /* 0x0000001725257210 */ /* 0x000fe400007e241a */
[----:B------:R-:W-:Y:S02]  /*5e40*/  LOP3.LUT R5, R21, R5, R22, 0x96, !PT ;  /* 0x0000000515057212 */ /* 0x000fe400078e9616 */
[----:B------:R-:W-:Y:S02]  /*5e50*/  IADD3 R86, P0, P1, R86, R7, R30 ;  /* 0x0000000756567210 */ /* 0x000fe4000791e01e */
[C-C-:B------:R-:W-:Y:S02]  /*5e60*/  SHF.L.W.U32.HI R7, R35.reuse, 0x1f, R44.reuse ;  /* 0x0000001f23077819 */ /* 0x140fe40000010e2c */
[----:B------:R-:W-:-:S02]  /*5e70*/  SHF.L.W.U32.HI R22, R35, 0x18, R44 ;  /* 0x0000001823167819 */ /* 0x000fc40000010e2c */
[----:B------:R-:W-:Y:S02]  /*5e80*/  SHF.R.U64 R11, R35, 0x7, R44 ;  /* 0x00000007230b7819 */ /* 0x000fe4000000122c */
[----:B------:R-:W-:Y:S02]  /*5e90*/  LOP3.LUT R23, R33, R79, R76, 0xb8, !PT ;  /* 0x0000004f21177212 */ /* 0x000fe400078eb84c */
[----:B------:R-:W-:Y:S02]  /*5ea0*/  LOP3.LUT R7, R11, R7, R22, 0x96, !PT ;  /* 0x000000070b077212 */ /* 0x000fe400078e9616 */
[----:B------:R-:W-:Y:S02]  /*5eb0*/  IADD3.X R23, PT, PT, R23, R8, R31, P0, P1 ;  /* 0x0000000817177210 */ /* 0x000fe400007e241f */
[C-C-:B------:R-:W-:Y:S02]  /*5ec0*/  SHF.L.W.U32.HI R26, R44.reuse, 0x1f, R35.reuse ;  /* 0x0000001f2c1a7819 */ /* 0x140fe40000010e23 */
[----:B------:R-:W-:-:S02]  /*5ed0*/  SHF.L.W.U32.HI R11, R44, 0x18, R35 ;  /* 0x000000182c0b7819 */ /* 0x000fc40000010e23 */
[----:B------:R-:W-:Y:S02]  /*5ee0*/  SHF.R.U32.HI R29, RZ, 0x7, R44 ;  /* 0x00000007ff1d7819 */ /* 0x000fe4000001162c */
[C-C-:B------:R-:W-:Y:S02]  /*5ef0*/  SHF.L.W.U32.HI R8, R62.reuse, 0x1f, R47.reuse ;  /* 0x0000001f3e087819 */ /* 0x140fe40000010e2f */
[C-C-:B------:R-:W-:Y:S02]  /*5f00*/  SHF.L.W.U32.HI R21, R62.reuse, 0x18, R47.reuse ;  /* 0x000000183e157819 */ /* 0x140fe40000010e2f */
[----:B------:R-:W-:Y:S02]  /*5f10*/  SHF.R.U64 R22, R62, 0x7, R47 ;  /* 0x000000073e167819 */ /* 0x000fe4000000122f */
[----:B------:R-:W-:Y:S02]  /*5f20*/  LOP3.LUT R26, R29, R26, R11, 0x96, !PT ;  /* 0x0000001a1d1a7212 */ /* 0x000fe400078e960b */
[----:B------:R-:W-:-:S02]  /*5f30*/  LOP3.LUT R8, R22, R8, R21, 0x96, !PT ;  /* 0x0000000816087212 */ /* 0x000fc400078e9615 */
[C---:B------:R-:W-:Y:S02]  /*5f40*/  SHF.L.W.U32.HI R11, R78.reuse, 0x4, R37 ;  /* 0x000000044e0b7819 */ /* 0x040fe40000010e25 */
[C-C-:B------:R-:W-:Y:S02]  /*5f50*/  SHF.L.W.U32.HI R22, R37.reuse, 0x1e, R78.reuse ;  /* 0x0000001e25167819 */ /* 0x140fe40000010e4e */
[----:B------:R-:W-:Y:S02]  /*5f60*/  SHF.L.W.U32.HI R21, R37, 0x19, R78 ;  /* 0x0000001925157819 */ /* 0x000fe40000010e4e */
[----:B------:R-:W-:Y:S02]  /*5f70*/  SHF.R.U32.HI R29, RZ, 0x7, R47 ;  /* 0x00000007ff1d7819 */ /* 0x000fe4000001162f */
[----:B------:R-:W-:Y:S02]  /*5f80*/  LOP3.LUT R21, R21, R11, R22, 0x96, !PT ;  /* 0x0000000b15157212 */ /* 0x000fe400078e9616 */
[----:B------:R-:W-:-:S02]  /*5f90*/  LOP3.LUT R22, R78, R27, R10, 0xe8, !PT ;  /* 0x0000001b4e167212 */ /* 0x000fc400078ee80a */
[C-C-:B------:R-:W-:Y:S02]  /*5fa0*/  SHF.L.W.U32.HI R11, R47.reuse, 0x1f, R62.reuse ;  /* 0x0000001f2f0b7819 */ /* 0x140fe40000010e3e */
[----:B------:R-:W-:Y:S02]  /*5fb0*/  SHF.L.W.U32.HI R10, R47, 0x18, R62 ;  /* 0x000000182f0a7819 */ /* 0x000fe40000010e3e */
[----:B------:R-:W-:Y:S02]  /*5fc0*/  IADD3 R77, P0, P1, R77, R21, R22 ;  /* 0x000000154d4d7210 */ /* 0x000fe4000791e016 */
[----:B------:R-:W-:Y:S02]  /*5fd0*/  LOP3.LUT R11, R29, R11, R10, 0x96, !PT ;  /* 0x0000000b1d0b7212 */ /* 0x000fe400078e960a */
[----:B------:R-:W-:Y:S02]  /*5fe0*/  SHF.L.W.U32.HI R10, R37, 0x4, R78 ;  /* 0x00000004250a7819 */ /* 0x000fe40000010e4e */
[----:B------:R-:W-:-:S02]  /*5ff0*/  SHF.L.W.U32.HI R21, R78, 0x1e, R37 ;  /* 0x0000001e4e157819 */ /* 0x000fc40000010e25 */
[----:B------:R-:W-:Y:S02]  /*6000*/  SHF.L.W.U32.HI R22, R78, 0x19, R37 ;  /* 0x000000194e167819 */ /* 0x000fe40000010e25 */
[--C-:B------:R-:W-:Y:S02]  /*6010*/  SHF.R.U64 R29, R71, 0x7, R40.reuse ;  /* 0x00000007471d7819 */ /* 0x100fe40000001228 */
[----:B------:R-:W-:Y:S02]  /*6020*/  LOP3.LUT R22, R22, R10, R21, 0x96, !PT ;  /* 0x0000000a16167212 */ /* 0x000fe400078e9615 */
[----:B------:R-:W-:Y:S02]  /*6030*/  LOP3.LUT R21, R37, R82, R9, 0xe8, !PT ;  /* 0x0000005225157212 */ /* 0x000fe400078ee809 */
[C-C-:B------:R-:W-:Y:S02]  /*6040*/  SHF.L.W.U32.HI R10, R71.reuse, 0x1f, R40.reuse ;  /* 0x0000001f470a7819 */ /* 0x140fe40000010e28 */
[----:B------:R-:W-:-:S02]  /*6050*/  SHF.L.W.U32.HI R9, R71, 0x18, R40 ;  /* 0x0000001847097819 */ /* 0x000fc40000010e28 */
[----:B------:R-:W-:Y:S02]  /*6060*/  IADD3.X R20, PT, PT, R20, R22, R21, P0, P1 ;  /* 0x0000001614147210 */ /* 0x000fe400007e2415 */
[----:B------:R-:W-:Y:S02]  /*6070*/  LOP3.LUT R9, R29, R10, R9, 0x96, !PT ;  /* 0x0000000a1d097212 */ /* 0x000fe400078e9609 */
[C-C-:B------:R-:W-:Y:S02]  /*6080*/  SHF.L.W.U32.HI R10, R40.reuse, 0x1f, R71.reuse ;  /* 0x0000001f280a7819 */ /* 0x140fe40000010e47 */
[----:B------:R-:W-:Y:S02]  /*6090*/  SHF.L.W.U32.HI R21, R40, 0x18, R71 ;  /* 0x0000001828157819 */ /* 0x000fe40000010e47 */
[----:B------:R-:W-:Y:S02]  /*60a0*/  SHF.R.U32.HI R22, RZ, 0x7, R40 ;  /* 0x00000007ff167819 */ /* 0x000fe40000011628 */
[----:B------:R-:W-:-:S02]  /*60b0*/  SHF.L.W.U32.HI R90, R77, 0x4, R20 ;  /* 0x000000044d5a7819 */ /* 0x000fc40000010e14 */
[----:B------:R-:W-:Y:S02]  /*60c0*/  LOP3.LUT R10, R22, R10, R21, 0x96, !PT ;  /* 0x0000000a160a7212 */ /* 0x000fe400078e9615 */
[C-C-:B------:R-:W-:Y:S02]  /*60d0*/  SHF.L.W.U32.HI R21, R20.reuse, 0x1e, R77.reuse ;  /* 0x0000001e14157819 */ /* 0x140fe40000010e4d */
[----:B------:R-:W-:Y:S02]  /*60e0*/  SHF.L.W.U32.HI R22, R20, 0x19, R77 ;  /* 0x0000001914167819 */ /* 0x000fe40000010e4d */
[----:B------:R-:W-:Y:S02]  /*60f0*/  SHF.L.W.U32.HI R29, R79, 0x17, R80 ;  /* 0x000000174f1d7819 */ /* 0x000fe40000010e50 */
[----:B------:R-:W-:Y:S02]  /*6100*/  LOP3.LUT R90, R22, R90, R21, 0x96, !PT ;  /* 0x0000005a165a7212 */ /* 0x000fe400078e9615 */
[----:B------:R-:W-:-:S02]  /*6110*/  SHF.L.W.U32.HI R21, R80, 0x12, R79 ;  /* 0x0000001250157819 */ /* 0x000fc40000010e4f */
        /* <DEDUP_REMOVED lines=9> */
[----:B------:R-:W-:Y:S02]  /*61b0*/  SHF.L.W.U32.HI R22, R77, 0x19, R20 ;  /* 0x000000194d167819 */ /* 0x000fe40000010e14 */
[----:B------:R-:W-:Y:S02]  /*61c0*/  IADD3.X R23, PT, PT, R23, 0x550c7dc3, R30, P0, P1 ;  /* 0x550c7dc317177810 */ /* 0x000fe400007e241e */
[----:B------:R-:W-:Y:S02]  /*61d0*/  LOP3.LUT R88, R22, R88, R21, 0x96, !PT ;  /* 0x0000005816587212 */ /* 0x000fe400078e9615 */
[----:B------:R-:W-:-:S04]  /*61e0*/  IADD3 R22, P0, PT, R86, R78, RZ ;  /* 0x0000004e56167210 */ /* 0x000fc80007f1e0ff */
[----:B------:R-:W-:-:S04]  /*61f0*/  LOP3.LUT R21, R75, R22, R80, 0xb8, !PT ;  /* 0x000000164b157212 */ /* 0x000fc800078eb850 */
[----:B------:R-:W-:Y:S01]  /*6200*/  IADD3 R30, P1, P2, R21, R84, R12 ;  /* 0x00000054151e7210 */ /* 0x000fe20007a3e00c */
[----:B------:R-:W-:-:S05]  /*6210*/  IMAD.X R21, R23, 0x1, R37, P0 ;  /* 0x0000000117157824 */ /* 0x000fca00000e0625 */
[----:B------:R-:W-:Y:S02]  /*6220*/  LOP3.LUT R12, R76, R21, R79, 0xb8, !PT ;  /* 0x000000154c0c7212 */ /* 0x000fe400078eb84f */
[----:B------:R-:W-:Y:S02]  /*6230*/  SHF.L.W.U32.HI R29, R22, 0x12, R21 ;  /* 0x00000012161d7819 */ /* 0x000fe40000010e15 */
[----:B------:R-:W-:Y:S02]  /*6240*/  IADD3.X R13, PT, PT, R12, R33, R13, P1, P2 ;  /* 0x000000210c0d7210 */ /* 0x000fe40000fe440d */
[----:B------:R-:W-:Y:S02]  /*6250*/  SHF.L.W.U32.HI R12, R22, 0xe, R21 ;  /* 0x0000000e160c7819 */ /* 0x000fe40000010e15 */
[C-C-:B------:R-:W-:Y:S02]  /*6260*/  SHF.L.W.U32.HI R31, R21.reuse, 0x17, R22.reuse ;  /* 0x00000017151f7819 */ /* 0x140fe40000010e16 */
[----:B------:R-:W-:-:S02]  /*6270*/  SHF.L.W.U32.HI R84, R21, 0x12, R22 ;  /* 0x0000001215547819 */ /* 0x000fc40000010e16 */
[----:B------:R-:W-:Y:S02]  /*6280*/  LOP3.LUT R29, R31, R29, R12, 0x96, !PT ;  /* 0x0000001d1f1d7212 */ /* 0x000fe400078e960c */
[----:B------:R-:W-:Y:S02]  /*6290*/  SHF.L.W.U32.HI R31, R21, 0xe, R22 ;  /* 0x0000000e151f7819 */ /* 0x000fe40000010e16 */
[----:B------:R-:W-:-:S04]  /*62a0*/  SHF.L.W.U32.HI R12, R22, 0x17, R21 ;  /* 0x00000017160c7819 */ /* 0x000fc80000010e15 */
[----:B------:R-:W-:Y:S02]  /*62b0*/  LOP3.LUT R84, R12, R84, R31, 0x96, !PT ;  /* 0x000000540c547212 */ /* 0x000fe400078e961f */
[C-C-:B------:R-:W-:Y:S02]  /*62c0*/  SHF.L.W.U32.HI R12, R24.reuse, 0x1f, R25.reuse ;  /* 0x0000001f180c7819 */ /* 0x140fe40000010e19 */
[C-C-:B------:R-:W-:Y:S02]  /*62d0*/  SHF.L.W.U32.HI R31, R24.reuse, 0x18, R25.reuse ;  /* 0x00000018181f7819 */ /* 0x140fe40000010e19 */
[----:B------:R-:W-:-:S04]  /*62e0*/  SHF.R.U64 R24, R24, 0x7, R25 ;  /* 0x0000000718187819 */ /* 0x000fc80000001219 */
[----:B------:R-:W-:Y:S02]  /*62f0*/  LOP3.LUT R31, R24, R12, R31, 0x96, !PT ;  /* 0x0000000c181f7212 */ /* 0x000fe400078e961f */
[----:B------:R-:W-:Y:S02]  /*6300*/  SHF.L.W.U32.HI R25, R19, 0x3, R18 ;  /* 0x0000000313197819 */ /* 0x000fe40000010e12 */
[----:B------:R-:W-:Y:S02]  /*6310*/  IADD3 R33, PT, PT, R31, R28, R38 ;  /* 0x0000001c1f217210 */ /* 0x000fe40007ffe026 */
[C-C-:B------:R-:W-:Y:S02]  /*6320*/  SHF.L.W.U32.HI R28, R18.reuse, 0xd, R19.reuse ;  /* 0x0000000d121c7819 */ /* 0x140fe40000010e13 */
[----:B------:R-:W-:Y:S02]  /*6330*/  SHF.R.U64 R12, R18, 0x6, R19 ;  /* 0x00000006120c7819 */ /* 0x000fe40000001213 */
[----:B------:R-:W-:-:S02]  /*6340*/  IADD3 R30, P2, P3, R30, -0xd847691, R29 ;  /* 0xf27b896f1e1e7810 */ /* 0x000fc40007b5e01d */
[----:B------:R-:W-:Y:S02]  /*6350*/  LOP3.LUT R28, R12, R28, R25, 0x96, !PT ;  /* 0x0000001c0c1c7212 */ /* 0x000fe400078e9619 */
[C-C-:B------:R-:W-:Y:S02]  /*6360*/  SHF.L.W.U32.HI R12, R64.reuse, 0x1f, R39.reuse ;  /* 0x0000001f400c7819 */ /* 0x140fe40000010e27 */
[C-C-:B------:R-:W-:Y:S02]  /*6370*/  SHF.L.W.U32.HI R25, R64.reuse, 0x18, R39.reuse ;  /* 0x0000001840197819 */ /* 0x140fe40000010e27 */
[----:B------:R-:W-:Y:S02]  /*6380*/  SHF.R.U64 R29, R64, 0x7, R39 ;  /* 0x00000007401d7819 */ /* 0x000fe40000001227 */
[----:B------:R-:W-:Y:S02]  /*6390*/  LOP3.LUT R24, R77, R78, R27, 0xe8, !PT ;  /* 0x0000004e4d187212 */ /* 0x000fe400078ee81b */
[----:B------:R-:W-:-:S02]  /*63a0*/  IADD3.X R13, PT, PT, R13, 0x72be5d74, R84, P2, P3 ;  /* 0x72be5d740d0d7810 */ /* 0x000fc400017e6454 */
[----:B------:R-:W-:Y:S02]  /*63b0*/  IADD3 R27, P2, PT, R30, R77, RZ ;  /* 0x0000004d1e1b7210 */ /* 0x000fe40007f5e0ff */
[----:B------:R-:W-:Y:S02]  /*63c0*/  LOP3.LUT R12, R29, R12, R25, 0x96, !PT ;  /* 0x0000000c1d0c7212 */ /* 0x000fe400078e9619 */
[----:B------:R-:W-:Y:S02]  /*63d0*/  IADD3 R24, P0, P1, R83, R90, R24 ;  /* 0x0000005a53187210 */ /* 0x000fe4000791e018 */
[----:B------:R-:W-:Y:S02]  /*63e0*/  LOP3.LUT R25, R20, R37, R82, 0xe8, !PT ;  /* 0x0000002514197212 */ /* 0x000fe400078ee852 */
[----:B------:R-:W-:Y:S02]  /*63f0*/  LOP3.LUT R31, R80, R27, R22, 0xb8, !PT ;  /* 0x0000001b501f7212 */ /* 0x000fe400078eb816 */
[----:B------:R-:W-:-:S02]  /*6400*/  IADD3.X R25, PT, PT, R81, R88, R25, P0, P1 ;  /* 0x0000005851197210 */ /* 0x000fc400007e2419 */
[C-C-:B------:R-:W-:Y:S02]  /*6410*/  SHF.L.W.U32.HI R29, R39.reuse, 0x1f, R64.reuse ;  /* 0x0000001f271d7819 */ /* 0x140fe40000010e40 */
[----:B------:R-:W-:Y:S02]  /*6420*/  SHF.L.W.U32.HI R38, R39, 0x18, R64 ;  /* 0x0000001827267819 */ /* 0x000fe40000010e40 */
[----:B------:R-:W-:Y:S02]  /*6430*/  SHF.R.U32.HI R83, RZ, 0x7, R39 ;  /* 0x00000007ff537819 */ /* 0x000fe40000011627 */
[----:B------:R-:W-:Y:S01]  /*6440*/  IADD3 R75, P0, P1, R31, R75, R14 ;  /* 0x0000004b1f4b7210 */ /* 0x000fe2000791e00e */
[----:B------:R-:W-:Y:S01]  /*6450*/  IMAD.X R14, R13, 0x1, R20, P2 ;  /* 0x000000010d0e7824 */ /* 0x000fe200010e0614 */
[----:B------:R-:W-:Y:S02]  /*6460*/  LOP3.LUT R29, R83, R29, R38, 0x96, !PT ;  /* 0x0000001d531d7212 */ /* 0x000fe400078e9626 */
[----:B------:R-:W-:-:S02]  /*6470*/  SHF.L.W.U32.HI R31, R65, 0x1f, R72 ;  /* 0x0000001f411f7819 */ /* 0x000fc40000010e48 */
[C-C-:B------:R-:W-:Y:S02]  /*6480*/  SHF.L.W.U32.HI R38, R65.reuse, 0x18, R72.reuse ;  /* 0x0000001841267819 */ /* 0x140fe40000010e48 */
[----:B------:R-:W-:Y:S02]  /*6490*/  SHF.R.U64 R82, R65, 0x7, R72 ;  /* 0x0000000741527819 */ /* 0x000fe40000001248 */
[----:B------:R-:W-:Y:S02]  /*64a0*/  LOP3.LUT R81, R79, R14, R21, 0xb8, !PT ;  /* 0x0000000e4f517212 */ /* 0x000fe400078eb815 */
[----:B------:R-:W-:Y:S02]  /*64b0*/  LOP3.LUT R31, R82, R31, R38, 0x96, !PT ;  /* 0x0000001f521f7212 */ /* 0x000fe400078e9626 */
[----:B------:R-:W-:Y:S02]  /*64c0*/  IADD3.X R38, PT, PT, R81, R76, R15, P0, P1 ;  /* 0x0000004c51267210 */ /* 0x000fe400007e240f */
[----:B------:R-:W-:-:S02]  /*64d0*/  SHF.L.W.U32.HI R76, R72, 0x1f, R65 ;  /* 0x0000001f484c7819 */ /* 0x000fc40000010e41 */
[----:B------:R-:W-:Y:S02]  /*64e0*/  SHF.L.W.U32.HI R15, R72, 0x18, R65 ;  /* 0x00000018480f7819 */ /* 0x000fe40000010e41 */
[----:B------:R-:W-:Y:S02]  /*64f0*/  SHF.R.U32.HI R84, RZ, 0x7, R72 ;  /* 0x00000007ff547819 */ /* 0x000fe40000011648 */
[----:B------:R-:W-:Y:S02]  /*6500*/  SHF.L.W.U32.HI R81, R24, 0x4, R25 ;  /* 0x0000000418517819 */ /* 0x000fe40000010e19 */
[C-C-:B------:R-:W-:Y:S02]  /*6510*/  SHF.L.W.U32.HI R82, R25.reuse, 0x1e, R24.reuse ;  /* 0x0000001e19527819 */ /* 0x140fe40000010e18 */
[----:B------:R-:W-:Y:S02]  /*6520*/  SHF.L.W.U32.HI R83, R25, 0x19, R24 ;  /* 0x0000001919537819 */ /* 0x000fe40000010e18 */
[----:B------:R-:W-:-:S02]  /*6530*/  LOP3.LUT R76, R84, R76, R15, 0x96, !PT ;  /* 0x0000004c544c7212 */ /* 0x000fc400078e960f */
[----:B------:R-:W-:Y:S02]  /*6540*/  LOP3.LUT R83, R83, R81, R82, 0x96, !PT ;  /* 0x0000005153537212 */ /* 0x000fe400078e9652 */
[C-C-:B------:R-:W-:Y:S02]  /*6550*/  SHF.L.W.U32.HI R15, R27.reuse, 0x12, R14.reuse ;  /* 0x000000121b0f7819 */ /* 0x140fe40000010e0e */
[----:B------:R-:W-:Y:S02]  /*6560*/  SHF.L.W.U32.HI R82, R27, 0xe, R14 ;  /* 0x0000000e1b527819 */ /* 0x000fe40000010e0e */
[----:B------:R-:W-:Y:S02]  /*6570*/  SHF.L.W.U32.HI R81, R14, 0x17, R27 ;  /* 0x000000170e517819 */ /* 0x000fe40000010e1b */
[----:B------:R-:W-:Y:S02]  /*6580*/  LOP3.LUT R84, R24, R77, R78, 0xe8, !PT ;  /* 0x0000004d18547212 */ /* 0x000fe400078ee84e */
[----:B------:R-:W-:-:S02]  /*6590*/  LOP3.LUT R82, R81, R15, R82, 0x96, !PT ;  /* 0x0000000f51527212 */ /* 0x000fc400078e9652 */
[----:B------:R-:W-:Y:S02]  /*65a0*/  SHF.L.W.U32.HI R15, R25, 0x4, R24 ;  /* 0x00000004190f7819 */ /* 0x000fe40000010e18 */
[C-C-:B------:R-:W-:Y:S02]  /*65b0*/  SHF.L.W.U32.HI R78, R24.reuse, 0x1e, R25.reuse ;  /* 0x0000001e184e7819 */ /* 0x140fe40000010e19 */
[----:B------:R-:W-:Y:S02]  /*65c0*/  SHF.L.W.U32.HI R81, R24, 0x19, R25 ;  /* 0x0000001918517819 */ /* 0x000fe40000010e19 */
[----:B------:R-:W-:Y:S02]  /*65d0*/  IADD3 R75, P2, P3, R75, 0x3b1696b1, R82 ;  /* 0x3b1696b14b4b7810 */ /* 0x000fe40007b5e052 */
[----:B------:R-:W-:Y:S02]  /*65e0*/  LOP3.LUT R85, R81, R15, R78, 0x96, !PT ;  /* 0x0000000f51557212 */ /* 0x000fe400078e964e */
[----:B------:R-:W-:-:S02]  /*65f0*/  SHF.L.W.U32.HI R15, R14, 0x12, R27 ;  /* 0x000000120e0f7819 */ /* 0x000fc40000010e1b */
[----:B------:R-:W-:Y:S02]  /*6600*/  SHF.L.W.U32.HI R82, R14, 0xe, R27 ;  /* 0x0000000e0e527819 */ /* 0x000fe40000010e1b */
[----:B------:R-:W-:-:S04]  /*6610*/  SHF.L.W.U32.HI R81, R27, 0x17, R14 ;  /* 0x000000171b517819 */ /* 0x000fc80000010e0e */
[----:B------:R-:W-:Y:S02]  /*6620*/  LOP3.LUT R15, R81, R15, R82, 0x96, !PT ;  /* 0x0000000f510f7212 */ /* 0x000fe400078e9652 */
[----:B------:R-:W-:Y:S02]  /*6630*/  IADD3 R78, P4, PT, R75, R24, RZ ;  /* 0x000000184b4e7210 */ /* 0x000fe40007f9e0ff */
[----:B------:R-:W-:Y:S02]  /*6640*/  IADD3.X R38, PT, PT, R38, -0x7f214e02, R15, P2, P3 ;  /* 0x80deb1fe26267810 */ /* 0x000fe400017e640f */
[----:B------:R-:W-:Y:S02]  /*6650*/  LOP3.LUT R81, R25, R20, R37, 0xe8, !PT ;  /* 0x0000001419517212 */ /* 0x000fe400078ee825 */
[----:B------:R-:W-:Y:S01]  /*6660*/  LOP3.LUT R37, R22, R78, R27, 0xb8, !PT ;  /* 0x0000004e16257212 */ /* 0x000fe200078eb81b */
[----:B------:R-:W-:Y:S01]  /*6670*/  IMAD.X R15, R38, 0x1, R25, P4 ;  /* 0x00000001260f7824 */ /* 0x000fe200020e0619 */
[----:B------:R-:W-:-:S02]  /*6680*/  IADD3 R73, P0, P1, R73, R83, R84 ;  /* 0x0000005349497210 */ /* 0x000fc4000791e054 */
[----:B------:R-:W-:Y:S02]  /*6690*/  IADD3 R37, P2, P3, R37, R16, R80 ;  /* 0x0000001025257210 */ /* 0x000fe40007b5e050 */
[----:B------:R-:W-:Y:S02]  /*66a0*/  IADD3.X R36, PT, PT, R36, R85, R81, P0, P1 ;  /* 0x0000005524247210 */ /* 0x000fe400007e2451 */
[C-C-:B------:R-:W-:Y:S02]  /*66b0*/  SHF.L.W.U32.HI R80, R55.reuse, 0x1f, R70.reuse ;  /* 0x0000001f37507819 */ /* 0x140fe40000010e46 */
[C-C-:B------:R-:W-:Y:S02]  /*66c0*/  SHF.L.W.U32.HI R83, R55.reuse, 0x18, R70.reuse ;  /* 0x0000001837537819 */ /* 0x140fe40000010e46 */
[----:B------:R-:W-:Y:S02]  /*66d0*/  SHF.R.U64 R82, R55, 0x7, R70 ;  /* 0x0000000737527819 */ /* 0x000fe40000001246 */
[----:B------:R-:W-:-:S02]  /*66e0*/  IADD3 R81, P0, P1, R45, R71, R16 ;  /* 0x000000472d517210 */ /* 0x000fc4000791e010 */
[----:B------:R-:W-:Y:S02]  /*66f0*/  LOP3.LUT R45, R21, R15, R14, 0xb8, !PT ;  /* 0x0000000f152d7212 */ /* 0x000fe400078eb80e */
[----:B------:R-:W-:Y:S02]  /*6700*/  LOP3.LUT R16, R82, R80, R83, 0x96, !PT ;  /* 0x0000005052107212 */ /* 0x000fe400078e9653 */
[----:B------:R-:W-:Y:S02]  /*6710*/  IADD3.X R83, PT, PT, R41, R40, R17, P0, P1 ;  /* 0x0000002829537210 */ /* 0x000fe400007e2411 */
        /* <DEDUP_REMOVED lines=12> */
[----:B------:R-:W-:Y:S02]  /*67e0*/  LOP3.LUT R77, R73, R24, R77, 0xe8, !PT ;  /* 0x00000018494d7212 */ /* 0x000fe400078ee84d */
[----:B------:R-:W-:Y:S02]  /*67f0*/  LOP3.LUT R79, R79, R17, R80, 0x96, !PT ;  /* 0x000000114f4f7212 */ /* 0x000fe400078e9650 */
[----:B------:R-:W-:-:S02]  /*6800*/  SHF.L.W.U32.HI R17, R50, 0x1f, R67 ;  /* 0x0000001f32117819 */ /* 0x000fc40000010e43 */
[----:B------:R-:W-:Y:S02]  /*6810*/  SHF.L.W.U32.HI R80, R50, 0x18, R67 ;  /* 0x0000001832507819 */ /* 0x000fe40000010e43 */
[----:B------:R-:W-:Y:S02]  /*6820*/  SHF.R.U32.HI R84, RZ, 0x7, R50 ;  /* 0x00000007ff547819 */ /* 0x000fe40000011632 */
[----:B------:R-:W-:Y:S02]  /*6830*/  IADD3 R86, P1, P2, R86, R79, R77 ;  /* 0x0000004f56567210 */ /* 0x000fe40007a3e04d */
[----:B------:R-:W-:Y:S02]  /*6840*/  LOP3.LUT R17, R84, R17, R80, 0x96, !PT ;  /* 0x0000001154117212 */ /* 0x000fe400078e9650 */
[C-C-:B------:R-:W-:Y:S02]  /*6850*/  SHF.L.W.U32.HI R80, R59.reuse, 0x1f, R34.reuse ;  /* 0x0000001f3b507819 */ /* 0x140fe40000010e22 */
[----:B------:R-:W-:-:S02]  /*6860*/  SHF.L.W.U32.HI R77, R59, 0x18, R34 ;  /* 0x000000183b4d7819 */ /* 0x000fc40000010e22 */
[--C-:B------:R-:W-:Y:S02]  /*6870*/  SHF.R.U64 R79, R59, 0x7, R34.reuse ;  /* 0x000000073b4f7819 */ /* 0x100fe40000001222 */
[C---:B------:R-:W-:Y:S02]  /*6880*/  SHF.L.W.U32.HI R84, R34.reuse, 0x18, R59 ;  /* 0x0000001822547819 */ /* 0x040fe40000010e3b */
[----:B------:R-:W-:Y:S02]  /*6890*/  LOP3.LUT R80, R79, R80, R77, 0x96, !PT ;  /* 0x000000504f507212 */ /* 0x000fe400078e964d */
[----:B------:R-:W-:Y:S02]  /*68a0*/  SHF.L.W.U32.HI R77, R34, 0x1f, R59 ;  /* 0x0000001f224d7819 */ /* 0x000fe40000010e3b */
[----:B------:R-:W-:Y:S02]  /*68b0*/  SHF.R.U32.HI R79, RZ, 0x7, R34 ;  /* 0x00000007ff4f7819 */ /* 0x000fe40000011622 */
[----:B------:R-:W-:-:S02]  /*68c0*/  SHF.R.U64 R85, R46, 0x7, R69 ;  /* 0x000000072e557819 */ /* 0x000fc40000001245 */
[----:B------:R-:W-:Y:S02]  /*68d0*/  LOP3.LUT R77, R79, R77, R84, 0x96, !PT ;  /* 0x0000004d4f4d7212 */ /* 0x000fe400078e9654 */
[C-C-:B------:R-:W-:Y:S02]  /*68e0*/  SHF.L.W.U32.HI R84, R46.reuse, 0x1f, R69.reuse ;  /* 0x0000001f2e547819 */ /* 0x140fe40000010e45 */
[----:B------:R-:W-:Y:S02]  /*68f0*/  SHF.L.W.U32.HI R79, R46, 0x18, R69 ;  /* 0x000000182e4f7819 */ /* 0x000fe40000010e45 */
[----:B------:R-:W-:Y:S02]  /*6900*/  SHF.L.W.U32.HI R88, R73, 0x1e, R36 ;  /* 0x0000001e49587819 */ /* 0x000fe40000010e24 */
[----:B------:R-:W-:Y:S02]  /*6910*/  LOP3.LUT R84, R85, R84, R79, 0x96, !PT ;  /* 0x0000005455547212 */ /* 0x000fe400078e964f */
[----:B------:R-:W-:-:S02]  /*6920*/  SHF.L.W.U32.HI R79, R36, 0x4, R73 ;  /* 0x00000004244f7819 */ /* 0x000fc40000010e49 */
[----:B------:R-:W-:Y:S02]  /*6930*/  SHF.L.W.U32.HI R85, R73, 0x19, R36 ;  /* 0x0000001949557819 */ /* 0x000fe40000010e24 */
[----:B------:R-:W-:Y:S02]  /*6940*/  IADD3 R32, P0, PT, R81, R32, RZ ;  /* 0x0000002051207210 */ /* 0x000fe40007f1e0ff */
[----:B------:R-:W-:Y:S02]  /*6950*/  LOP3.LUT R85, R85, R79, R88, 0x96, !PT ;  /* 0x0000004f55557212 */ /* 0x000fe400078e9658 */
[----:B------:R-:W-:Y:S01]  /*6960*/  LOP3.LUT R20, R36, R25, R20, 0xe8, !PT ;  /* 0x0000001924147212 */ /* 0x000fe200078ee814 */
[----:B------:R-:W-:Y:S01]  /*6970*/  IMAD.X R79, R83, 0x1, R60, P0 ;  /* 0x00000001534f7824 */ /* 0x000fe200000e063c */
[----:B------:R-:W-:Y:S02]  /*6980*/  SHF.R.U32.HI R60, RZ, 0x7, R69 ;  /* 0x00000007ff3c7819 */ /* 0x000fe40000011645 */
[----:B------:R-:W-:-:S02]  /*6990*/  IADD3.X R81, PT, PT, R23, R85, R20, P1, P2 ;  /* 0x0000005517517210 */ /* 0x000fc40000fe4414 */
[C-C-:B------:R-:W-:Y:S02]  /*69a0*/  SHF.L.W.U32.HI R23, R69.reuse, 0x1f, R46.reuse ;  /* 0x0000001f45177819 */ /* 0x140fe40000010e2e */
[----:B------:R-:W-:Y:S02]  /*69b0*/  SHF.L.W.U32.HI R20, R69, 0x18, R46 ;  /* 0x0000001845147819 */ /* 0x000fe40000010e2e */
[----:B------:R-:W-:Y:S02]  /*69c0*/  IADD3 R83, P0, P1, R51, R64, R18 ;  /* 0x0000004033537210 */ /* 0x000fe4000791e012 */
[----:B------:R-:W-:Y:S02]  /*69d0*/  LOP3.LUT R23, R60, R23, R20, 0x96, !PT ;  /* 0x000000173c177212 */ /* 0x000fe400078e9614 */
[----:B------:R-:W-:Y:S02]  /*69e0*/  SHF.L.W.U32.HI R60, R32, 0xd, R79 ;  /* 0x0000000d203c7819 */ /* 0x000fe40000010e4f */
[----:B------:R-:W-:-:S02]  /*69f0*/  SHF.L.W.U32.HI R51, R79, 0x3, R32 ;  /* 0x000000034f337819 */ /* 0x000fc40000010e20 */
[----:B------:R-:W-:Y:S02]  /*6a00*/  SHF.R.U64 R20, R32, 0x6, R79 ;  /* 0x0000000620147819 */ /* 0x000fe4000000124f */
[----:B------:R-:W-:Y:S02]  /*6a10*/  IADD3.X R88, PT, PT, R58, R39, R19, P0, P1 ;  /* 0x000000273a587210 */ /* 0x000fe400007e2413 */
[----:B------:R-:W-:Y:S02]  /*6a20*/  LOP3.LUT R60, R20, R60, R51, 0x96, !PT ;  /* 0x0000003c143c7212 */ /* 0x000fe400078e9633 */
[----:B------:R-:W-:Y:S02]  /*6a30*/  SHF.L.W.U32.HI R20, R86, 0x4, R81 ;  /* 0x0000000456147819 */ /* 0x000fe40000010e51 */
[C-C-:B------:R-:W-:Y:S02]  /*6a40*/  SHF.L.W.U32.HI R51, R81.reuse, 0x1e, R86.reuse ;  /* 0x0000001e51337819 */ /* 0x140fe40000010e56 */
[----:B------:R-:W-:-:S02]  /*6a50*/  SHF.L.W.U32.HI R58, R81, 0x19, R86 ;  /* 0x00000019513a7819 */ /* 0x000fc40000010e56 */
[----:B------:R-:W-:Y:S02]  /*6a60*/  IADD3 R42, P2, PT, R83, R42, RZ ;  /* 0x0000002a532a7210 */ /* 0x000fe40007f5e0ff */
[----:B------:R-:W-:Y:S02]  /*6a70*/  LOP3.LUT R58, R58, R20, R51, 0x96, !PT ;  /* 0x000000143a3a7212 */ /* 0x000fe400078e9633 */
[----:B------:R-:W-:Y:S01]  /*6a80*/  LOP3.LUT R51, R86, R73, R24, 0xe8, !PT ;  /* 0x0000004956337212 */ /* 0x000fe200078ee818 */
[----:B------:R-:W-:Y:S01]  /*6a90*/  IMAD.X R57, R88, 0x1, R57, P2 ;  /* 0x0000000158397824 */ /* 0x000fe200010e0639 */
[----:B------:R-:W-:Y:S02]  /*6aa0*/  SHF.L.W.U32.HI R85, R79, 0xd, R32 ;  /* 0x0000000d4f557819 */ /* 0x000fe40000010e20 */
[--C-:B------:R-:W-:Y:S02]  /*6ab0*/  SHF.L.W.U32.HI R20, R32, 0x3, R79.reuse ;  /* 0x0000000320147819 */ /* 0x100fe40000010e4f */
[----:B------:R-:W-:-:S02]  /*6ac0*/  SHF.R.U32.HI R24, RZ, 0x6, R79 ;  /* 0x00000006ff187819 */ /* 0x000fc4000001164f */
[----:B------:R-:W-:Y:S02]  /*6ad0*/  IADD3 R51, P3, P4, R30, R58, R51 ;  /* 0x0000003a1e337210 */ /* 0x000fe40007c7e033 */
[----:B------:R-:W-:Y:S02]  /*6ae0*/  LOP3.LUT R85, R24, R85, R20, 0x96, !PT ;  /* 0x0000005518557212 */ /* 0x000fe400078e9614 */
[C-C-:B------:R-:W-:Y:S02]  /*6af0*/  SHF.L.W.U32.HI R30, R42.reuse, 0xd, R57.reuse ;  /* 0x0000000d2a1e7819 */ /* 0x140fe40000010e39 */
[C-C-:B------:R-:W-:Y:S02]  /*6b00*/  SHF.L.W.U32.HI R83, R57.reuse, 0x3, R42.reuse ;  /* 0x0000000339537819 */ /* 0x140fe40000010e2a */
[----:B------:R-:W-:Y:S02]  /*6b10*/  SHF.R.U64 R20, R42, 0x6, R57 ;  /* 0x000000062a147819 */ /* 0x000fe40000001239 */
[----:B------:R-:W-:-:S02]  /*6b20*/  SHF.L.W.U32.HI R58, R57, 0xd, R42 ;  /* 0x0000000d393a7819 */ /* 0x000fc40000010e2a */
[----:B------:R-:W-:Y:S02]  /*6b30*/  LOP3.LUT R30, R20, R30, R83, 0x96, !PT ;  /* 0x0000001e141e7212 */ /* 0x000fe400078e9653 */
[--C-:B------:R-:W-:Y:S02]  /*6b40*/  SHF.L.W.U32.HI R83, R42, 0x3, R57.reuse ;  /* 0x000000032a537819 */ /* 0x100fe40000010e39 */
[----:B------:R-:W-:Y:S02]  /*6b50*/  SHF.R.U32.HI R20, RZ, 0x6, R57 ;  /* 0x00000006ff147819 */ /* 0x000fe40000011639 */
[----:B------:R-:W-:Y:S02]  /*6b60*/  SHF.R.U64 R24, R32, 0x7, R79 ;  /* 0x0000000720187819 */ /* 0x000fe4000000124f */
[----:B------:R-:W-:Y:S02]  /*6b70*/  LOP3.LUT R58, R20, R58, R83, 0x96, !PT ;  /* 0x0000003a143a7212 */ /* 0x000fe400078e9653 */
[----:B------:R-:W-:-:S02]  /*6b80*/  SHF.L.W.U32.HI R83, R32, 0x1f, R79 ;  /* 0x0000001f20537819 */ /* 0x000fc40000010e4f */
[----:B------:R-:W-:Y:S02]  /*6b90*/  SHF.L.W.U32.HI R20, R32, 0x18, R79 ;  /* 0x0000001820147819 */ /* 0x000fe40000010e4f */
[----:B------:R-:W-:Y:S02]  /*6ba0*/  SHF.L.W.U32.HI R88, R81, 0x4, R86 ;  /* 0x0000000451587819 */ /* 0x000fe40000010e56 */
[----:B------:R-:W-:Y:S02]  /*6bb0*/  LOP3.LUT R83, R24, R83, R20, 0x96, !PT ;  /* 0x0000005318537212 */ /* 0x000fe400078e9614 */
[C-C-:B------:R-:W-:Y:S02]  /*6bc0*/  SHF.L.W.U32.HI R87, R86.reuse, 0x1e, R81.reuse ;  /* 0x0000001e56577819 */ /* 0x140fe40000010e51 */
[----:B------:R-:W-:Y:S02]  /*6bd0*/  SHF.L.W.U32.HI R20, R86, 0x19, R81 ;  /* 0x0000001956147819 */ /* 0x000fe40000010e51 */
[----:B------:R-:W-:-:S02]  /*6be0*/  SHF.R.U32.HI R24, RZ, 0x7, R79 ;  /* 0x00000007ff187819 */ /* 0x000fc4000001164f */
[----:B------:R-:W-:Y:S02]  /*6bf0*/  LOP3.LUT R88, R20, R88, R87, 0x96, !PT ;  /* 0x0000005814587212 */ /* 0x000fe400078e9657 */
[C-C-:B------:R-:W-:Y:S02]  /*6c00*/  SHF.L.W.U32.HI R20, R79.reuse, 0x1f, R32.reuse ;  /* 0x0000001f4f147819 */ /* 0x140fe40000010e20 */
[----:B------:R-:W-:-:S04]  /*6c10*/  SHF.L.W.U32.HI R87, R79, 0x18, R32 ;  /* 0x000000184f577819 */ /* 0x000fc80000010e20 */
[----:B------:R-:W-:Y:S02]  /*6c20*/  LOP3.LUT R20, R24, R20, R87, 0x96, !PT ;  /* 0x0000001418147212 */ /* 0x000fe400078e9657 */
[----:B------:R-:W-:-:S04]  /*6c30*/  IADD3 R87, P0, P1, R52, R65, R74 ;  /* 0x0000004134577210 */ /* 0x000fc8000791e04a */
[----:B------:R-:W-:Y:S02]  /*6c40*/  IADD3 R24, P2, PT, R87, R60, RZ ;  /* 0x0000003c57187210 */ /* 0x000fe40007f5e0ff */
[----:B------:R-:W-:Y:S02]  /*6c50*/  IADD3.X R48, PT, PT, R48, R72, R63, P0, P1 ;  /* 0x0000004830307210 */ /* 0x000fe400007e243f */
[----:B------:R-:W-:-:S03]  /*6c60*/  LOP3.LUT R25, R81, R36, R25, 0xe8, !PT ;  /* 0x0000002451197212 */ /* 0x000fc600078ee819 */
[----:B------:R-:W-:Y:S01]  /*6c70*/  IMAD.X R85, R48, 0x1, R85, P2 ;  /* 0x0000000130557824 */ /* 0x000fe200010e0655 */
[----:B------:R-:W-:Y:S02]  /*6c80*/  IADD3 R87, P0, P1, R0, R55, R66 ;  /* 0x0000003700577210 */ /* 0x000fe4000791e042 */
[----:B------:R-:W-:Y:S02]  /*6c90*/  IADD3.X R0, PT, PT, R13, R88, R25, P3, P4 ;  /* 0x000000580d007210 */ /* 0x000fe40001fe8419 */
[C-C-:B------:R-:W-:Y:S02]  /*6ca0*/  SHF.L.W.U32.HI R25, R24.reuse, 0xd, R85.reuse ;  /* 0x0000000d18197819 */ /* 0x140fe40000010e55 */
[----:B------:R-:W-:Y:S02]  /*6cb0*/  SHF.L.W.U32.HI R48, R85, 0x3, R24 ;  /* 0x0000000355307819 */ /* 0x000fe40000010e18 */
[----:B------:R-:W-:Y:S02]  /*6cc0*/  SHF.R.U64 R52, R24, 0x6, R85 ;  /* 0x0000000618347819 */ /* 0x000fe40000001255 */
[----:B------:R-:W-:-:S02]  /*6cd0*/  IADD3 R13, P2, PT, R87, R30, RZ ;  /* 0x0000001e570d7210 */ /* 0x000fc40007f5e0ff */
[----:B------:R-:W-:Y:S02]  /*6ce0*/  LOP3.LUT R25, R52, R25, R48, 0x96, !PT ;  /* 0x0000001934197212 */ /* 0x000fe400078e9630 */
[----:B------:R-:W-:Y:S02]  /*6cf0*/  IADD3.X R89, PT, PT, R2, R70, R43, P0, P1 ;  /* 0x0000004602597210 */ /* 0x000fe400007e242b */
[----:B------:R-:W-:Y:S02]  /*6d00*/  SHF.L.W.U32.HI R30, R51, 0x4, R0 ;  /* 0x00000004331e7819 */ /* 0x000fe40000010e00 */
[C-C-:B------:R-:W-:Y:S02]  /*6d10*/  SHF.L.W.U32.HI R87, R0.reuse, 0x1e, R51.reuse ;  /* 0x0000001e00577819 */ /* 0x140fe40000010e33 */
[----:B------:R-:W-:Y:S01]  /*6d20*/  SHF.L.W.U32.HI R48, R0, 0x19, R51 ;  /* 0x0000001900307819 */ /* 0x000fe20000010e33 */
[----:B------:R-:W-:Y:S01]  /*6d30*/  IMAD.X R2, R89, 0x1, R58, P2 ;  /* 0x0000000159027824 */ /* 0x000fe200010e063a */
[----:B------:R-:W-:-:S02]  /*6d40*/  SHF.L.W.U32.HI R52, R85, 0xd, R24 ;  /* 0x0000000d55347819 */ /* 0x000fc40000010e18 */
[----:B------:R-:W-:Y:S02]  /*6d50*/  LOP3.LUT R48, R48, R30, R87, 0x96, !PT ;  /* 0x0000001e30307212 */ /* 0x000fe400078e9657 */
[--C-:B------:R-:W-:Y:S02]  /*6d60*/  SHF.L.W.U32.HI R87, R24, 0x3, R85.reuse ;  /* 0x0000000318577819 */ /* 0x100fe40000010e55 */
[----:B------:R-:W-:Y:S02]  /*6d70*/  SHF.R.U32.HI R58, RZ, 0x6, R85 ;  /* 0x00000006ff3a7819 */ /* 0x000fe40000011655 */
[----:B------:R-:W-:Y:S02]  /*6d80*/  LOP3.LUT R30, R51, R86, R73, 0xe8, !PT ;  /* 0x00000056331e7212 */ /* 0x000fe400078ee849 */
[----:B------:R-:W-:Y:S02]  /*6d90*/  LOP3.LUT R52, R58, R52, R87, 0x96, !PT ;  /* 0x000000343a347212 */ /* 0x000fe400078e9657 */
[----:B------:R-:W-:-:S02]  /*6da0*/  IADD3 R30, P0, P1, R75, R48, R30 ;  /* 0x000000304b1e7210 */ /* 0x000fc4000791e01e */
[----:B------:R-:W-:Y:S02]  /*6db0*/  SHF.L.W.U32.HI R48, R2, 0xd, R13 ;  /* 0x0000000d02307819 */ /* 0x000fe40000010e0d */
[--C-:B------:R-:W-:Y:S02]  /*6dc0*/  SHF.L.W.U32.HI R75, R13, 0x3, R2.reuse ;  /* 0x000000030d4b7819 */ /* 0x100fe40000010e02 */
[----:B------:R-:W-:Y:S02]  /*6dd0*/  SHF.R.U32.HI R58, RZ, 0x6, R2 ;  /* 0x00000006ff3a7819 */ /* 0x000fe40000011602 */
[----:B------:R-:W-:Y:S02]  /*6de0*/  SHF.L.W.U32.HI R60, R15, 0x17, R78 ;  /* 0x000000170f3c7819 */ /* 0x000fe40000010e4e */
[----:B------:R-:W-:Y:S02]  /*6df0*/  LOP3.LUT R48, R58, R48, R75, 0x96, !PT ;  /* 0x000000303a307212 */ /* 0x000fe400078e964b */
[----:B------:R-:W-:-:S02]  /*6e00*/  SHF.L.W.U32.HI R58, R78, 0x12, R15 ;  /* 0x000000124e3a7819 */ /* 0x000fc40000010e0f */
[----:B------:R-:W-:-:S04]  /*6e10*/  SHF.L.W.U32.HI R75, R78, 0xe, R15 ;  /* 0x0000000e4e4b7819 */ /* 0x000fc80000010e0f */
[----:B------:R-:W-:Y:S02]  /*6e20*/  LOP3.LUT R66, R60, R58, R75, 0x96, !PT ;  /* 0x0000003a3c427212 */ /* 0x000fe400078e964b */
[C-C-:B------:R-:W-:Y:S02]  /*6e30*/  SHF.L.W.U32.HI R58, R15.reuse, 0x12, R78.reuse ;  /* 0x000000120f3a7819 */ /* 0x140fe40000010e4e */
[----:B------:R-:W-:Y:S02]  /*6e40*/  SHF.L.W.U32.HI R75, R15, 0xe, R78 ;  /* 0x0000000e0f4b7819 */ /* 0x000fe40000010e4e */
[----:B------:R-:W-:-:S04]  /*6e50*/  SHF.L.W.U32.HI R60, R78, 0x17, R15 ;  /* 0x000000174e3c7819 */ /* 0x000fc80000010e0f */
[----:B------:R-:W-:Y:S02]  /*6e60*/  LOP3.LUT R88, R60, R58, R75, 0x96, !PT ;  /* 0x0000003a3c587212 */ /* 0x000fe400078e964b */
[----:B------:R-:W-:Y:S02]  /*6e70*/  IADD3 R58, P4, P5, R37, 0x25c71235, R66 ;  /* 0x25c71235253a7810 */ /* 0x000fe40007d9e042 */
[----:B------:R-:W-:Y:S02]  /*6e80*/  IADD3 R4, P2, P3, R4, R67, R53 ;  /* 0x0000004304047210 */ /* 0x000fe40007b5e035 */
[----:B------:R-:W-:Y:S02]  /*6e90*/  IADD3.X R41, PT, PT, R41, -0x6423f959, R88, P4, P5 ;  /* 0x9bdc06a729297810 */ /* 0x000fe400027ea458 */
[----:B------:R-:W-:Y:S02]  /*6ea0*/  SHF.L.W.U32.HI R37, R0, 0x4, R51 ;  /* 0x0000000400257819 */ /* 0x000fe40000010e33 */
[----:B------:R-:W-:-:S02]  /*6eb0*/  SHF.L.W.U32.HI R60, R51, 0x1e, R0 ;  /* 0x0000001e333c7819 */ /* 0x000fc40000010e00 */
[----:B------:R-:W-:Y:S02]  /*6ec0*/  SHF.L.W.U32.HI R66, R51, 0x19, R0 ;  /* 0x0000001933427819 */ /* 0x000fe40000010e00 */
[----:B------:R-:W-:Y:S02]  /*6ed0*/  IADD3 R73, P4, PT, R58, R73, RZ ;  /* 0x000000493a497210 */ /* 0x000fe40007f9e0ff */
[----:B------:R-:W-:Y:S02]  /*6ee0*/  IADD3 R4, P5, PT, R4, R25, RZ ;  /* 0x0000001904047210 */ /* 0x000fe40007fbe0ff */
[----:B------:R-:W-:Y:S02]  /*6ef0*/  LOP3.LUT R60, R66, R37, R60, 0x96, !PT ;  /* 0x00000025423c7212 */ /* 0x000fe400078e963c */
[--C-:B------:R-:W-:Y:S01]  /*6f00*/  LOP3.LUT R25, R0, R81, R36.reuse, 0xe8, !PT ;  /* 0x0000005100197212 */ /* 0x100fe200078ee824 */
[----:B------:R-:W-:Y:S01]  /*6f10*/  IMAD.X R36, R41, 0x1, R36, P4 ;  /* 0x0000000129247824 */ /* 0x000fe200020e0624 */
[----:B------:R-:W-:-:S02]  /*6f20*/  IADD3.X R3, PT, PT, R3, R50, R56, P2, P3 ;  /* 0x0000003203037210 */ /* 0x000fc400017e6438 */
[----:B------:R-:W-:Y:S02]  /*6f30*/  LOP3.LUT R37, R27, R73, R78, 0xb8, !PT ;  /* 0x000000491b257212 */ /* 0x000fe400078eb84e */
[----:B------:R-:W-:Y:S01]  /*6f40*/  IADD3.X R25, PT, PT, R38, R60, R25, P0, P1 ;  /* 0x0000003c26197210 */ /* 0x000fe200007e2419 */
[----:B------:R-:W-:Y:S01]  /*6f50*/  IMAD.X R3, R3, 0x1, R52, P5 ;  /* 0x0000000103037824 */ /* 0x000fe200028e0634 */
[----:B------:R-:W-:Y:S02]  /*6f60*/  IADD3 R38, P0, P1, R37, R18, R22 ;  /* 0x0000001225267210 */ /* 0x000fe4000791e016 */
[C-C-:B------:R-:W-:Y:S02]  /*6f70*/  SHF.L.W.U32.HI R37, R13.reuse, 0xd, R2.reuse ;  /* 0x0000000d0d257819 */ /* 0x140fe40000010e02 */
[----:B------:R-:W-:Y:S02]  /*6f80*/  SHF.L.W.U32.HI R18, R2, 0x3, R13 ;  /* 0x0000000302127819 */ /* 0x000fe40000010e0d */
[----:B------:R-:W-:-:S02]  /*6f90*/  SHF.R.U64 R22, R13, 0x6, R2 ;  /* 0x000000060d167819 */ /* 0x000fc40000001202 */
[----:B------:R-:W-:Y:S02]  /*6fa0*/  LOP3.LUT R60, R14, R36, R15, 0xb8, !PT ;  /* 0x000000240e3c7212 */ /* 0x000fe400078eb80f */
[----:B------:R-:W-:Y:S02]  /*6fb0*/  LOP3.LUT R37, R22, R37, R18, 0x96, !PT ;  /* 0x0000002516257212 */ /* 0x000fe400078e9612 */
[----:B------:R-:W-:Y:S02]  /*6fc0*/  IADD3.X R60, PT, PT, R60, R19, R21, P0, P1 ;  /* 0x000000133c3c7210 */ /* 0x000fe400007e2415 */
[C-C-:B------:R-:W-:Y:S02]  /*6fd0*/  SHF.L.W.U32.HI R52, R4.reuse, 0xd, R3.reuse ;  /* 0x0000000d04347819 */ /* 0x140fe40000010e03 */
[----:B------:R-:W-:Y:S02]  /*6fe0*/  SHF.L.W.U32.HI R19, R3, 0x3, R4 ;  /* 0x0000000303137819 */ /* 0x000fe40000010e04 */
[----:B------:R-:W-:-:S02]  /*6ff0*/  SHF.R.U64 R66, R4, 0x6, R3 ;  /* 0x0000000604427819 */ /* 0x000fc40000001203 */
[----:B------:R-:W-:Y:S02]  /*7000*/  SHF.L.W.U32.HI R18, R30, 0x4, R25 ;  /* 0x000000041e127819 */ /* 0x000fe40000010e19 */
[C-C-:B------:R-:W-:Y:S02]  /*7010*/  SHF.L.W.U32.HI R21, R25.reuse, 0x1e, R30.reuse ;  /* 0x0000001e19157819 */ /* 0x140fe40000010e1e */
[C-C-:B------:R-:W-:Y:S02]  /*7020*/  SHF.L.W.U32.HI R22, R25.reuse, 0x19, R30.reuse ;  /* 0x0000001919167819 */ /* 0x140fe40000010e1e */
[----:B------:R-:W-:Y:S02]  /*7030*/  LOP3.LUT R52, R66, R52, R19, 0x96, !PT ;  /* 0x0000003442347212 */ /* 0x000fe400078e9613 */
[----:B------:R-:W-:Y:S02]  /*7040*/  LOP3.LUT R22, R22, R18, R21, 0x96, !PT ;  /* 0x0000001216167212 */ /* 0x000fe400078e9615 */
[----:B------:R-:W-:-:S02]  /*7050*/  SHF.L.W.U32.HI R18, R25, 0x4, R30 ;  /* 0x0000000419127819 */ /* 0x000fc40000010e1e */
[C-C-:B------:R-:W-:Y:S02]  /*7060*/  SHF.L.W.U32.HI R19, R30.reuse, 0x1e, R25.reuse ;  /* 0x0000001e1e137819 */ /* 0x140fe40000010e19 */
[C---:B------:R-:W-:Y:S02]  /*7070*/  SHF.L.W.U32.HI R21, R30.reuse, 0x19, R25 ;  /* 0x000000191e157819 */ /* 0x040fe40000010e19 */
[----:B------:R-:W-:Y:S02]  /*7080*/  LOP3.LUT R75, R30, R51, R86, 0xe8, !PT ;  /* 0x000000331e4b7212 */ /* 0x000fe400078ee856 */
[----:B------:R-:W-:Y:S02]  /*7090*/  LOP3.LUT R66, R21, R18, R19, 0x96, !PT ;  /* 0x0000001215427212 */ /* 0x000fe400078e9613 */
[----:B------:R-:W-:Y:S02]  /*70a0*/  IADD3 R21, P0, P1, R58, R22, R75 ;  /* 0x000000163a157210 */ /* 0x000fe4000791e04b */
[----:B------:R-:W-:-:S02]  /*70b0*/  SHF.L.W.U32.HI R58, R3, 0xd, R4 ;  /* 0x0000000d033a7819 */ /* 0x000fc40000010e04 */
[--C-:B------:R-:W-:Y:S02]  /*70c0*/  SHF.L.W.U32.HI R19, R4, 0x3, R3.reuse ;  /* 0x0000000304137819 */ /* 0x100fe40000010e03 */
[----:B------:R-:W-:Y:S02]  /*70d0*/  SHF.R.U32.HI R22, RZ, 0x6, R3 ;  /* 0x00000006ff167819 */ /* 0x000fe40000011603 */
[C-C-:B------:R-:W-:Y:S02]  /*70e0*/  SHF.L.W.U32.HI R87, R73.reuse, 0x12, R36.reuse ;  /* 0x0000001249577819 */ /* 0x140fe40000010e24 */
[----:B------:R-:W-:Y:S02]  /*70f0*/  LOP3.LUT R58, R22, R58, R19, 0x96, !PT ;  /* 0x0000003a163a7212 */ /* 0x000fe400078e9613 */
[----:B------:R-:W-:Y:S02]  /*7100*/  SHF.L.W.U32.HI R22, R73, 0xe, R36 ;  /* 0x0000000e49167819 */ /* 0x000fe40000010e24 */
[----:B------:R-:W-:-:S02]  /*7110*/  SHF.L.W.U32.HI R19, R36, 0x17, R73 ;  /* 0x0000001724137819 */ /* 0x000fc40000010e49 */
[----:B------:R-:W-:Y:S02]  /*7120*/  LOP3.LUT R18, R25, R0, R81, 0xe8, !PT ;  /* 0x0000000019127212 */ /* 0x000fe400078ee851 */
[----:B------:R-:W-:Y:S02]  /*7130*/  LOP3.LUT R87, R19, R87, R22, 0x96, !PT ;  /* 0x0000005713577212 */ /* 0x000fe400078e9616 */
[C-C-:B------:R-:W-:Y:S02]  /*7140*/  SHF.L.W.U32.HI R75, R36.reuse, 0x12, R73.reuse ;  /* 0x00000012244b7819 */ /* 0x140fe40000010e49 */
[----:B------:R-:W-:Y:S02]  /*7150*/  SHF.L.W.U32.HI R22, R36, 0xe, R73 ;  /* 0x0000000e24167819 */ /* 0x000fe40000010e49 */
[----:B------:R-:W-:Y:S02]  /*7160*/  SHF.L.W.U32.HI R19, R73, 0x17, R36 ;  /* 0x0000001749137819 */ /* 0x000fe40000010e24 */
[----:B------:R-:W-:-:S02]  /*7170*/  IADD3.X R18, PT, PT, R41, R66, R18, P0, P1 ;  /* 0x0000004229127210 */ /* 0x000fc400007e2412 */
[----:B------:R-:W-:Y:S02]  /*7180*/  LOP3.LUT R75, R19, R75, R22, 0x96, !PT ;  /* 0x0000004b134b7212 */ /* 0x000fe400078e9616 */
[----:B------:R-:W-:Y:S02]  /*7190*/  IADD3 R6, P0, P1, R6, R59, R49 ;  /* 0x0000003b06067210 */ /* 0x000fe4000791e031 */
[----:B------:R-:W-:Y:S02]  /*71a0*/  SHF.L.W.U32.HI R66, R21, 0x4, R18 ;  /* 0x0000000415427819 */ /* 0x000fe40000010e12 */
[C-C-:B------:R-:W-:Y:S02]  /*71b0*/  SHF.L.W.U32.HI R19, R18.reuse, 0x1e, R21.reuse ;  /* 0x0000001e12137819 */ /* 0x140fe40000010e15 */
[----:B------:R-:W-:Y:S02]  /*71c0*/  SHF.L.W.U32.HI R22, R18, 0x19, R21 ;  /* 0x0000001912167819 */ /* 0x000fe40000010e15 */
[----:B------:R-:W-:-:S02]  /*71d0*/  IADD3 R87, P3, P4, R38, -0x3096d96c, R87 ;  /* 0xcf69269426577810 */ /* 0x000fc40007c7e057 */
[----:B------:R-:W-:Y:S02]  /*71e0*/  IADD3 R6, P2, PT, R6, R37, RZ ;  /* 0x0000002506067210 */ /* 0x000fe40007f5e0ff */
[----:B------:R-:W-:Y:S02]  /*71f0*/  IADD3.X R5, PT, PT, R5, R34, R54, P0, P1 ;  /* 0x0000002205057210 */ /* 0x000fe400007e2436 */
[----:B------:R-:W-:Y:S02]  /*7200*/  LOP3.LUT R66, R22, R66, R19, 0x96, !PT ;  /* 0x0000004216427212 */ /* 0x000fe400078e9613 */
[----:B------:R-:W-:Y:S02]  /*7210*/  IADD3.X R60, PT, PT, R60, -0x3e640e8c, R75, P3, P4 ;  /* 0xc19bf1743c3c7810 */ /* 0x000fe40001fe844b */
[----:B------:R-:W-:Y:S02]  /*7220*/  SHF.L.W.U32.HI R41, R18, 0x4, R21 ;  /* 0x0000000412297819 */ /* 0x000fe40000010e15 */
[----:B------:R-:W-:-:S02]  /*7230*/  SHF.L.W.U32.HI R22, R21, 0x1e, R18 ;  /* 0x0000001e15167819 */ /* 0x000fc40000010e12 */
[C---:B------:R-:W-:Y:S02]  /*7240*/  SHF.L.W.U32.HI R19, R21.reuse, 0x19, R18 ;  /* 0x0000001915137819 */ /* 0x040fe40000010e12 */
[----:B------:R-:W-:Y:S01]  /*7250*/  LOP3.LUT R75, R21, R30, R51, 0xe8, !PT ;  /* 0x0000001e154b7212 */ /* 0x000fe200078ee833 */
[----:B------:R-:W-:Y:S01]  /*7260*/  IMAD.X R5, R5, 0x1, R48, P2 ;  /* 0x0000000105057824 */ /* 0x000fe200010e0630 */
[----:B------:R-:W-:Y:S02]  /*7270*/  IADD3 R86, P0, PT, R87, R86, RZ ;  /* 0x0000005657567210 */ /* 0x000fe40007f1e0ff */
[----:B------:R-:W-:Y:S02]  /*7280*/  LOP3.LUT R41, R19, R41, R22, 0x96, !PT ;  /* 0x0000002913297212 */ /* 0x000fe400078e9616 */
[----:B------:R-:W-:Y:S02]  /*7290*/  IADD3 R38, P1, P2, R87, R66, R75 ;  /* 0x0000004257267210 */ /* 0x000fe40007a3e04b */
[----:B------:R-:W-:Y:S01]  /*72a0*/  LOP3.LUT R48, R18, R25, R0, 0xe8, !PT ;  /* 0x0000001912307212 */ /* 0x000fe200078ee800 */
[----:B------:R-:W-:Y:S01]  /*72b0*/  IMAD.X R81, R60, 0x1, R81, P0 ;  /* 0x000000013c517824 */ /* 0x000fe200000e0651 */
[----:B------:R-:W-:-:S02]  /*72c0*/  SHF.L.W.U32.HI R75, R5, 0x3, R6 ;  /* 0x00000003054b7819 */ /* 0x000fc40000010e06 */
[----:B------:R-:W-:Y:S02]  /*72d0*/  IADD3.X R41, PT, PT, R60, R41, R48, P1, P2 ;  /* 0x000000293c297210 */ /* 0x000fe40000fe4430 */
[C-C-:B------:R-:W-:Y:S02]  /*72e0*/  SHF.L.W.U32.HI R48, R6.reuse, 0xd, R5.reuse ;  /* 0x0000000d06307819 */ /* 0x140fe40000010e05 */
[----:B------:R-:W-:Y:S02]  /*72f0*/  SHF.R.U64 R60, R6, 0x6, R5 ;  /* 0x00000006063c7819 */ /* 0x000fe40000001205 */
[----:B------:R-:W-:Y:S02]  /*7300*/  IADD3 R7, P0, P1, R7, R46, R68 ;  /* 0x0000002e07077210 */ /* 0x000fe4000791e044 */
[----:B------:R-:W-:Y:S02]  /*7310*/  LOP3.LUT R48, R60, R48, R75, 0x96, !PT ;  /* 0x000000303c307212 */ /* 0x000fe400078e964b */
[----:B------:R-:W-:-:S02]  /*7320*/  SHF.L.W.U32.HI R60, R86, 0x12, R81 ;  /* 0x00000012563c7819 */ /* 0x000fc40000010e51 */
[----:B------:R-:W-:Y:S02]  /*7330*/  SHF.L.W.U32.HI R75, R86, 0xe, R81 ;  /* 0x0000000e564b7819 */ /* 0x000fe40000010e51 */
[----:B------:R-:W-:Y:S02]  /*7340*/  SHF.L.W.U32.HI R66, R81, 0x17, R86 ;  /* 0x0000001751427819 */ /* 0x000fe40000010e56 */
[----:B------:R-:W-:Y:S02]  /*7350*/  IADD3 R7, P2, PT, R7, R52, RZ ;  /* 0x0000003407077210 */ /* 0x000fe40007f5e0ff */
[----:B------:R-:W-:Y:S02]  /*7360*/  IADD3.X R87, PT, PT, R26, R69, R61, P0, P1 ;  /* 0x000000451a577210 */ /* 0x000fe400007e243d */
[----:B------:R-:W-:Y:S02]  /*7370*/  LOP3.LUT R75, R66, R60, R75, 0x96, !PT ;  /* 0x0000003c424b7212 */ /* 0x000fe400078e964b */
[----:B------:R-:W-:Y:S01]  /*7380*/  LOP3.LUT R52, R78, R86, R73, 0xb8, !PT ;  /* 0x000000564e347212 */ /* 0x000fe200078eb849 */
[----:B------:R-:W-:Y:S01]  /*7390*/  IMAD.X R26, R87, 0x1, R58, P2 ;  /* 0x00000001571a7824 */ /* 0x000fe200010e063a */
[----:B------:R-:W-:-:S02]  /*73a0*/  SHF.R.U32.HI R58, RZ, 0x6, R5 ;  /* 0x00000006ff3a7819 */ /* 0x000fc40000011605 */
[----:B------:R-:W-:Y:S02]  /*73b0*/  IADD3 R75, P3, P4, R75, R52, R27 ;  /* 0x000000344b4b7210 */ /* 0x000fe40007c7e01b */
[----:B------:R-:W-:Y:S02]  /*73c0*/  SHF.L.W.U32.HI R27, R5, 0xd, R6 ;  /* 0x0000000d051b7819 */ /* 0x000fe40000010e06 */
[----:B------:R-:W-:Y:S02]  /*73d0*/  SHF.L.W.U32.HI R52, R6, 0x3, R5 ;  /* 0x0000000306347819 */ /* 0x000fe40000010e05 */
[----:B------:R-:W-:Y:S02]  /*73e0*/  SHF.L.W.U32.HI R87, R26, 0x3, R7 ;  /* 0x000000031a577819 */ /* 0x000fe40000010e07 */
[----:B------:R-:W-:Y:S02]  /*73f0*/  LOP3.LUT R27, R58, R27, R52, 0x96, !PT ;  /* 0x0000001b3a1b7212 */ /* 0x000fe400078e9634 */
[----:B------:R-:W-:-:S02]  /*7400*/  SHF.L.W.U32.HI R58, R7, 0xd, R26 ;  /* 0x0000000d073a7819 */ /* 0x000fc40000010e1a */
[----:B------:R-:W-:Y:S02]  /*7410*/  SHF.R.U64 R52, R7, 0x6, R26 ;  /* 0x0000000607347819 */ /* 0x000fe4000000121a */
[----:B------:R-:W-:Y:S02]  /*7420*/  SHF.L.W.U32.HI R60, R86, 0x17, R81 ;  /* 0x00000017563c7819 */ /* 0x000fe40000010e51 */
        /* <DEDUP_REMOVED lines=9> */
[----:B------:R-:W-:Y:S02]  /*74c0*/  IADD3.X R48, PT, PT, R52, R87, R14, P3, P4 ;  /* 0x0000005734307210 */ /* 0x000fe40001fe840e */
[----:B------:R-:W-:Y:S02]  /*74d0*/  SHF.L.W.U32.HI R66, R26, 0xd, R7 ;  /* 0x0000000d1a427819 */ /* 0x000fe40000010e07 */
[--C-:B------:R-:W-:Y:S02]  /*74e0*/  SHF.L.W.U32.HI R27, R7, 0x3, R26.reuse ;  /* 0x00000003071b7819 */ /* 0x100fe40000010e1a */
[----:B------:R-:W-:Y:S02]  /*74f0*/  SHF.R.U32.HI R14, RZ, 0x6, R26 ;  /* 0x00000006ff0e7819 */ /* 0x000fe4000001161a */
[----:B------:R-:W-:Y:S02]  /*7500*/  SHF.L.W.U32.HI R19, R42, 0x1f, R57 ;  /* 0x0000001f2a137819 */ /* 0x000fe40000010e39 */
[----:B------:R-:W-:-:S02]  /*7510*/  LOP3.LUT R66, R14, R66, R27, 0x96, !PT ;  /* 0x000000420e427212 */ /* 0x000fc400078e961b */
[C-C-:B------:R-:W-:Y:S02]  /*7520*/  SHF.L.W.U32.HI R22, R42.reuse, 0x18, R57.reuse ;  /* 0x000000182a167819 */ /* 0x140fe40000010e39 */
[----:B------:R-:W-:Y:S02]  /*7530*/  SHF.R.U64 R88, R42, 0x7, R57 ;  /* 0x000000072a587819 */ /* 0x000fe40000001239 */
[C-C-:B------:R-:W-:Y:S02]  /*7540*/  SHF.L.W.U32.HI R27, R8.reuse, 0xd, R11.reuse ;  /* 0x0000000d081b7819 */ /* 0x140fe40000010e0b */
[----:B------:R-:W-:Y:S02]  /*7550*/  SHF.L.W.U32.HI R14, R11, 0x3, R8 ;  /* 0x000000030b0e7819 */ /* 0x000fe40000010e08 */
[----:B------:R-:W-:Y:S02]  /*7560*/  SHF.R.U64 R52, R8, 0x6, R11 ;  /* 0x0000000608347819 */ /* 0x000fe4000000120b */
[----:B------:R-:W-:-:S02]  /*7570*/  LOP3.LUT R19, R88, R19, R22, 0x96, !PT ;  /* 0x0000001358137212 */ /* 0x000fc400078e9616 */
[----:B------:R-:W-:Y:S02]  /*7580*/  LOP3.LUT R27, R52, R27, R14, 0x96, !PT ;  /* 0x0000001b341b7212 */ /* 0x000fe400078e960e */
[C-C-:B------:R-:W-:Y:S02]  /*7590*/  SHF.L.W.U32.HI R22, R57.reuse, 0x1f, R42.reuse ;  /* 0x0000001f39167819 */ /* 0x140fe40000010e2a */
[----:B------:R-:W-:Y:S02]  /*75a0*/  SHF.L.W.U32.HI R89, R57, 0x18, R42 ;  /* 0x0000001839597819 */ /* 0x000fe40000010e2a */
[----:B------:R-:W-:Y:S02]  /*75b0*/  SHF.R.U32.HI R88, RZ, 0x7, R57 ;  /* 0x00000007ff587819 */ /* 0x000fe40000011639 */
[----:B------:R-:W-:Y:S02]  /*75c0*/  SHF.L.W.U32.HI R52, R38, 0x4, R41 ;  /* 0x0000000426347819 */ /* 0x000fe40000010e29 */
[----:B------:R-:W-:-:S02]  /*75d0*/  SHF.L.W.U32.HI R87, R41, 0x1e, R38 ;  /* 0x0000001e29577819 */ /* 0x000fc40000010e26 */
[----:B------:R-:W-:Y:S02]  /*75e0*/  SHF.L.W.U32.HI R14, R41, 0x19, R38 ;  /* 0x00000019290e7819 */ /* 0x000fe40000010e26 */
[----:B------:R-:W-:Y:S02]  /*75f0*/  LOP3.LUT R22, R88, R22, R89, 0x96, !PT ;  /* 0x0000001658167212 */ /* 0x000fe400078e9659 */
[----:B------:R-:W-:Y:S02]  /*7600*/  LOP3.LUT R52, R14, R52, R87, 0x96, !PT ;  /* 0x000000340e347212 */ /* 0x000fe400078e9657 */
        /* <DEDUP_REMOVED lines=10> */
[----:B------:R-:W-:-:S04]  /*76b0*/  SHF.R.U32.HI R88, RZ, 0x7, R85 ;  /* 0x00000007ff587819 */ /* 0x000fc80000011655 */
[----:B------:R-:W-:Y:S02]  /*76c0*/  LOP3.LUT R14, R88, R14, R87, 0x96, !PT ;  /* 0x0000000e580e7212 */ /* 0x000fe400078e9657 */
[----:B------:R-:W-:Y:S02]  /*76d0*/  IADD3 R88, P0, P1, R75, -0x610eb52e, R74 ;  /* 0x9ef14ad24b587810 */ /* 0x000fe4000791e04a */
[C-C-:B------:R-:W-:Y:S02]  /*76e0*/  SHF.L.W.U32.HI R75, R13.reuse, 0x1f, R2.reuse ;  /* 0x0000001f0d4b7819 */ /* 0x140fe40000010e02 */
[C-C-:B------:R-:W-:Y:S02]  /*76f0*/  SHF.L.W.U32.HI R74, R13.reuse, 0x18, R2.reuse ;  /* 0x000000180d4a7819 */ /* 0x140fe40000010e02 */
[----:B------:R-:W-:-:S04]  /*7700*/  SHF.R.U64 R87, R13, 0x7, R2 ;  /* 0x000000070d577819 */ /* 0x000fc80000001202 */
[----:B------:R-:W-:Y:S01]  /*7710*/  LOP3.LUT R75, R87, R75, R74, 0x96, !PT ;  /* 0x0000004b574b7212 */ /* 0x000fe200078e964a */
[----:B------:R-:W-:Y:S01]  /*7720*/  IMAD.IADD R74, R33, 0x1, R28 ;  /* 0x00000001214a7824 */ /* 0x000fe200078e021c */
[----:B------:R-:W-:Y:S02]  /*7730*/  LOP3.LUT R33, R38, R21, R30, 0xe8, !PT ;  /* 0x0000001526217212 */ /* 0x000fe400078ee81e */
[----:B------:R-:W-:Y:S02]  /*7740*/  IADD3.X R87, PT, PT, R48, -0x1b64963f, R63, P0, P1 ;  /* 0xe49b69c130577810 */ /* 0x000fe400007e243f */
[C---:B------:R-:W-:Y:S02]  /*7750*/  IADD3 R33, P1, P2, R88.reuse, R52, R33 ;  /* 0x0000003458217210 */ /* 0x040fe40007a3e021 */
[----:B------:R-:W-:Y:S02]  /*7760*/  IADD3 R51, P0, PT, R88, R51, RZ ;  /* 0x0000003358337210 */ /* 0x000fe40007f1e0ff */
[----:B------:R-:W-:-:S03]  /*7770*/  LOP3.LUT R63, R41, R18, R25, 0xe8, !PT ;  /* 0x00000012293f7212 */ /* 0x000fc600078ee819 */
[C---:B------:R-:W-:Y:S01]  /*7780*/  IMAD.X R0, R87.reuse, 0x1, R0, P0 ;  /* 0x0000000157007824 */ /* 0x040fe200000e0600 */
[----:B------:R-:W-:Y:S02]  /*7790*/  IADD3.X R28, PT, PT, R87, R60, R63, P1, P2 ;  /* 0x0000003c571c7210 */ /* 0x000fe40000fe443f */
[----:B------:R-:W-:Y:S02]  /*77a0*/  LOP3.LUT R63, R73, R51, R86, 0xb8, !PT ;  /* 0x00000033493f7212 */ /* 0x000fe400078eb856 */
[----:B------:R-:W-:Y:S02]  /*77b0*/  SHF.L.W.U32.HI R60, R11, 0xd, R8 ;  /* 0x0000000d0b3c7819 */ /* 0x000fe40000010e08 */
[----:B------:R-:W-:Y:S02]  /*77c0*/  IADD3 R78, P0, P1, R63, R78, R74 ;  /* 0x0000004e3f4e7210 */ /* 0x000fe4000791e04a */
[--C-:B------:R-:W-:Y:S02]  /*77d0*/  SHF.L.W.U32.HI R63, R8, 0x3, R11.reuse ;  /* 0x00000003083f7819 */ /* 0x100fe40000010e0b */
[----:B------:R-:W-:-:S02]  /*77e0*/  SHF.R.U32.HI R48, RZ, 0x6, R11 ;  /* 0x00000006ff307819 */ /* 0x000fc4000001160b */
[----:B------:R-:W-:Y:S02]  /*77f0*/  LOP3.LUT R88, R36, R0, R81, 0xb8, !PT ;  /* 0x0000000024587212 */ /* 0x000fe400078eb851 */
[----:B------:R-:W-:Y:S02]  /*7800*/  LOP3.LUT R60, R48, R60, R63, 0x96, !PT ;  /* 0x0000003c303c7212 */ /* 0x000fe400078e963f */
[----:B------:R-:W-:Y:S02]  /*7810*/  IADD3.X R88, PT, PT, R88, R15, R43, P0, P1 ;  /* 0x0000000f58587210 */ /* 0x000fe400007e242b */
[C-C-:B------:R-:W-:Y:S02]  /*7820*/  SHF.L.W.U32.HI R87, R51.reuse, 0x12, R0.reuse ;  /* 0x0000001233577819 */ /* 0x140fe40000010e00 */
[----:B------:R-:W-:Y:S02]  /*7830*/  SHF.L.W.U32.HI R48, R51, 0xe, R0 ;  /* 0x0000000e33307819 */ /* 0x000fe40000010e00 */
[----:B------:R-:W-:-:S02]  /*7840*/  SHF.L.W.U32.HI R15, R0, 0x17, R51 ;  /* 0x00000017000f7819 */ /* 0x000fc40000010e33 */
[C-C-:B------:R-:W-:Y:S02]  /*7850*/  SHF.L.W.U32.HI R63, R0.reuse, 0x12, R51.reuse ;  /* 0x00000012003f7819 */ /* 0x140fe40000010e33 */
[----:B------:R-:W-:Y:S02]  /*7860*/  LOP3.LUT R87, R15, R87, R48, 0x96, !PT ;  /* 0x000000570f577212 */ /* 0x000fe400078e9630 */
[----:B------:R-:W-:Y:S02]  /*7870*/  SHF.L.W.U32.HI R48, R0, 0xe, R51 ;  /* 0x0000000e00307819 */ /* 0x000fe40000010e33 */
[----:B------:R-:W-:Y:S02]  /*7880*/  SHF.L.W.U32.HI R15, R51, 0x17, R0 ;  /* 0x00000017330f7819 */ /* 0x000fe40000010e00 */
[----:B------:R-:W-:Y:S02]  /*7890*/  SHF.L.W.U32.HI R74, R33, 0x4, R28 ;  /* 0x00000004214a7819 */ /* 0x000fe40000010e1c */
[----:B------:R-:W-:-:S02]  /*78a0*/  LOP3.LUT R63, R15, R63, R48, 0x96, !PT ;  /* 0x0000003f0f3f7212 */ /* 0x000fc400078e9630 */
[C-C-:B------:R-:W-:Y:S02]  /*78b0*/  SHF.L.W.U32.HI R15, R28.reuse, 0x1e, R33.reuse ;  /* 0x0000001e1c0f7819 */ /* 0x140fe40000010e21 */
[C---:B------:R-:W-:Y:S02]  /*78c0*/  SHF.L.W.U32.HI R43, R28.reuse, 0x19, R33 ;  /* 0x000000191c2b7819 */ /* 0x040fe40000010e21 */
[--C-:B------:R-:W-:Y:S02]  /*78d0*/  SHF.L.W.U32.HI R48, R33, 0x1e, R28.reuse ;  /* 0x0000001e21307819 */ /* 0x100fe40000010e1c */
[----:B------:R-:W-:Y:S02]  /*78e0*/  LOP3.LUT R74, R43, R74, R15, 0x96, !PT ;  /* 0x0000004a2b4a7212 */ /* 0x000fe400078e960f */
[----:B------:R-:W-:Y:S02]  /*78f0*/  SHF.L.W.U32.HI R43, R28, 0x4, R33 ;  /* 0x000000041c2b7819 */ /* 0x000fe40000010e21 */
[----:B------:R-:W-:-:S02]  /*7900*/  SHF.L.W.U32.HI R15, R33, 0x19, R28 ;  /* 0x00000019210f7819 */ /* 0x000fc40000010e1c */
[C-C-:B------:R-:W-:Y:S02]  /*7910*/  SHF.L.W.U32.HI R52, R2.reuse, 0x1f, R13.reuse ;  /* 0x0000001f02347819 */ /* 0x140fe40000010e0d */
[----:B------:R-:W-:Y:S02]  /*7920*/  LOP3.LUT R43, R15, R43, R48, 0x96, !PT ;  /* 0x0000002b0f2b7212 */ /* 0x000fe400078e9630 */
[----:B------:R-:W-:Y:S02]  /*7930*/  SHF.L.W.U32.HI R15, R2, 0x18, R13 ;  /* 0x00000018020f7819 */ /* 0x000fe40000010e0d */
[----:B------:R-:W-:Y:S02]  /*7940*/  SHF.R.U32.HI R48, RZ, 0x7, R2 ;  /* 0x00000007ff307819 */ /* 0x000fe40000011602 */
[----:B------:R-:W-:Y:S02]  /*7950*/  SHF.R.U64 R89, R4, 0x7, R3 ;  /* 0x0000000704597819 */ /* 0x000fe40000001203 */
[----:B------:R-:W-:-:S02]  /*7960*/  LOP3.LUT R52, R48, R52, R15, 0x96, !PT ;  /* 0x0000003430347212 */ /* 0x000fc400078e960f */
[C-C-:B------:R-:W-:Y:S02]  /*7970*/  SHF.L.W.U32.HI R48, R4.reuse, 0x1f, R3.reuse ;  /* 0x0000001f04307819 */ /* 0x140fe40000010e03 */
[----:B------:R-:W-:Y:S02]  /*7980*/  SHF.L.W.U32.HI R15, R4, 0x18, R3 ;  /* 0x00000018040f7819 */ /* 0x000fe40000010e03 */
[----:B------:R-:W-:Y:S02]  /*7990*/  IADD3 R9, P0, P1, R9, R42, R62 ;  /* 0x0000002a09097210 */ /* 0x000fe4000791e03e */
[----:B------:R-:W-:Y:S02]  /*79a0*/  LOP3.LUT R48, R89, R48, R15, 0x96, !PT ;  /* 0x0000003059307212 */ /* 0x000fe400078e960f */
[----:B------:R-:W-:Y:S02]  /*79b0*/  IADD3 R9, P2, PT, R9, R58, RZ ;  /* 0x0000003a09097210 */ /* 0x000fe40007f5e0ff */
[----:B------:R-:W-:-:S02]  /*79c0*/  SHF.L.W.U32.HI R15, R3, 0x1f, R4 ;  /* 0x0000001f030f7819 */ /* 0x000fc40000010e04 */
[----:B------:R-:W-:Y:S02]  /*79d0*/  SHF.L.W.U32.HI R58, R3, 0x18, R4 ;  /* 0x00000018033a7819 */ /* 0x000fe40000010e04 */
[----:B------:R-:W-:Y:S02]  /*79e0*/  SHF.R.U32.HI R89, RZ, 0x7, R3 ;  /* 0x00000007ff597819 */ /* 0x000fe40000011603 */
[----:B------:R-:W-:Y:S02]  /*79f0*/  IADD3 R87, P3, P4, R78, 0x384f25e3, R87 ;  /* 0x384f25e34e577810 */ /* 0x000fe40007c7e057 */
[----:B------:R-:W-:Y:S02]  /*7a00*/  LOP3.LUT R15, R89, R15, R58, 0x96, !PT ;  /* 0x0000000f590f7212 */ /* 0x000fe400078e963a */
[----:B------:R-:W-:Y:S02]  /*7a10*/  IADD3.X R89, PT, PT, R10, R57, R47, P0, P1 ;  /* 0x000000390a597210 */ /* 0x000fe400007e242f */
[----:B------:R-:W-:-:S02]  /*7a20*/  IADD3.X R88, PT, PT, R88, -0x1041b87a, R63, P3, P4 ;  /* 0xefbe478658587810 */ /* 0x000fc40001fe843f */
[----:B------:R-:W-:Y:S01]  /*7a30*/  LOP3.LUT R63, R33, R38, R21, 0xe8, !PT ;  /* 0x00000026213f7212 */ /* 0x000fe200078ee815 */
[----:B------:R-:W-:Y:S01]  /*7a40*/  IMAD.X R58, R89, 0x1, R66, P2 ;  /* 0x00000001593a7824 */ /* 0x000fe200010e0642 */
[C---:B------:R-:W-:Y:S02]  /*7a50*/  IADD3 R30, P0, PT, R87.reuse, R30, RZ ;  /* 0x0000001e571e7210 */ /* 0x040fe40007f1e0ff */
[----:B------:R-:W-:Y:S02]  /*7a60*/  IADD3 R10, P1, P2, R87, R74, R63 ;  /* 0x0000004a570a7210 */ /* 0x000fe40007a3e03f */
[----:B------:R-:W-:Y:S01]  /*7a70*/  LOP3.LUT R66, R28, R41, R18, 0xe8, !PT ;  /* 0x000000291c427212 */ /* 0x000fe200078ee812 */
[----:B------:R-:W-:-:S03]  /*7a80*/  IMAD.X R25, R88, 0x1, R25, P0 ;  /* 0x0000000158197824 */ /* 0x000fc600000e0619 */
[----:B------:R-:W-:Y:S02]  /*7a90*/  IADD3.X R43, PT, PT, R88, R43, R66, P1, P2 ;  /* 0x0000002b582b7210 */ /* 0x000fe40000fe4442 */
[----:B------:R-:W-:Y:S02]  /*7aa0*/  LOP3.LUT R66, R86, R30, R51, 0xb8, !PT ;  /* 0x0000001e56427212 */ /* 0x000fe400078eb833 */
[C-C-:B------:R-:W-:Y:S02]  /*7ab0*/  SHF.R.U64 R63, R9.reuse, 0x6, R58.reuse ;  /* 0x00000006093f7819 */ /* 0x140fe4000000123a */
[----:B------:R-:W-:Y:S02]  /*7ac0*/  IADD3 R73, P0, P1, R66, R73, R53 ;  /* 0x0000004942497210 */ /* 0x000fe4000791e035 */
[----:B------:R-:W-:Y:S02]  /*7ad0*/  SHF.L.W.U32.HI R53, R9, 0xd, R58 ;  /* 0x0000000d09357819 */ /* 0x000fe40000010e3a */
[----:B------:R-:W-:-:S02]  /*7ae0*/  SHF.L.W.U32.HI R66, R58, 0x3, R9 ;  /* 0x000000033a427819 */ /* 0x000fc40000010e09 */
        /* <DEDUP_REMOVED lines=13> */
[C-C-:B------:R-:W-:Y:S02]  /*7bc0*/  SHF.L.W.U32.HI R36, R43.reuse, 0x19, R10.reuse ;  /* 0x000000192b247819 */ /* 0x140fe40000010e0a */
[----:B------:R-:W-:Y:S02]  /*7bd0*/  SHF.L.W.U32.HI R56, R43, 0x4, R10 ;  /* 0x000000042b387819 */ /* 0x000fe40000010e0a */
[----:B------:R-:W-:Y:S02]  /*7be0*/  LOP3.LUT R66, R36, R66, R63, 0x96, !PT ;  /* 0x0000004224427212 */ /* 0x000fe400078e963f */
[C-C-:B------:R-:W-:Y:S02]  /*7bf0*/  SHF.L.W.U32.HI R63, R10.reuse, 0x1e, R43.reuse ;  /* 0x0000001e0a3f7819 */ /* 0x140fe40000010e2b */
[----:B------:R-:W-:-:S02]  /*7c00*/  SHF.L.W.U32.HI R36, R10, 0x19, R43 ;  /* 0x000000190a247819 */ /* 0x000fc40000010e2b */
[----:B------:R-:W-:Y:S02]  /*7c10*/  SHF.R.U64 R88, R6, 0x7, R5 ;  /* 0x0000000706587819 */ /* 0x000fe40000001205 */
[----:B------:R-:W-:Y:S02]  /*7c20*/  LOP3.LUT R56, R36, R56, R63, 0x96, !PT ;  /* 0x0000003824387212 */ /* 0x000fe400078e963f */
[C-C-:B------:R-:W-:Y:S02]  /*7c30*/  SHF.L.W.U32.HI R63, R6.reuse, 0x1f, R5.reuse ;  /* 0x0000001f063f7819 */ /* 0x140fe40000010e05 */
[----:B------:R-:W-:Y:S02]  /*7c40*/  SHF.L.W.U32.HI R36, R6, 0x18, R5 ;  /* 0x0000001806247819 */ /* 0x000fe40000010e05 */
[----:B------:R-:W-:Y:S02]  /*7c50*/  SHF.L.W.U32.HI R89, R5, 0x18, R6 ;  /* 0x0000001805597819 */ /* 0x000fe40000010e06 */
[----:B------:R-:W-:-:S02]  /*7c60*/  LOP3.LUT R63, R88, R63, R36, 0x96, !PT ;  /* 0x0000003f583f7212 */ /* 0x000fc400078e9624 */
[----:B------:R-:W-:Y:S02]  /*7c70*/  SHF.L.W.U32.HI R36, R5, 0x1f, R6 ;  /* 0x0000001f05247819 */ /* 0x000fe40000010e06 */
[----:B------:R-:W-:Y:S02]  /*7c80*/  SHF.R.U32.HI R88, RZ, 0x7, R5 ;  /* 0x00000007ff587819 */ /* 0x000fe40000011605 */
[----:B------:R-:W-:Y:S02]  /*7c90*/  IADD3 R12, P0, P1, R12, R24, R71 ;  /* 0x000000180c0c7210 */ /* 0x000fe4000791e047 */
[----:B------:R-:W-:Y:S02]  /*7ca0*/  LOP3.LUT R36, R88, R36, R89, 0x96, !PT ;  /* 0x0000002458247212 */ /* 0x000fe400078e9659 */
[----:B------:R-:W-:Y:S02]  /*7cb0*/  IADD3 R12, P2, PT, R12, R27, RZ ;  /* 0x0000001b0c0c7210 */ /* 0x000fe40007f5e0ff */
[----:B------:R-:W-:-:S02]  /*7cc0*/  SHF.L.W.U32.HI R27, R7, 0x1f, R26 ;  /* 0x0000001f071b7819 */ /* 0x000fc40000010e1a */
[C-C-:B------:R-:W-:Y:S02]  /*7cd0*/  SHF.L.W.U32.HI R88, R7.reuse, 0x18, R26.reuse ;  /* 0x0000001807587819 */ /* 0x140fe40000010e1a */
[----:B------:R-:W-:Y:S02]  /*7ce0*/  SHF.R.U64 R89, R7, 0x7, R26 ;  /* 0x0000000707597819 */ /* 0x000fe4000000121a */
[----:B------:R-:W-:Y:S02]  /*7cf0*/  IADD3 R78, P3, P4, R73, -0x74732a4b, R78 ;  /* 0x8b8cd5b5494e7810 */ /* 0x000fe40007c7e04e */
[----:B------:R-:W-:Y:S02]  /*7d00*/  IADD3.X R29, PT, PT, R29, R85, R40, P0, P1 ;  /* 0x000000551d1d7210 */ /* 0x000fe400007e2428 */
[----:B------:R-:W-:Y:S02]  /*7d10*/  LOP3.LUT R27, R89, R27, R88, 0x96, !PT ;  /* 0x0000001b591b7212 */ /* 0x000fe400078e9658 */
[----:B------:R-:W-:-:S02]  /*7d20*/  IADD3.X R89, PT, PT, R87, 0xfc19dc6, R74, P3, P4 ;  /* 0x0fc19dc657597810 */ /* 0x000fc40001fe844a */
[----:B------:R-:W-:Y:S02]  /*7d30*/  LOP3.LUT R73, R10, R33, R38, 0xe8, !PT ;  /* 0x000000210a497212 */ /* 0x000fe400078ee826 */
[C---:B------:R-:W-:Y:S01]  /*7d40*/  IADD3 R21, P0, PT, R78.reuse, R21, RZ ;  /* 0x000000154e157210 */ /* 0x040fe20007f1e0ff */
[----:B------:R-:W-:Y:S01]  /*7d50*/  IMAD.X R29, R29, 0x1, R60, P2 ;  /* 0x000000011d1d7824 */ /* 0x000fe200010e063c */
[----:B------:R-:W-:Y:S02]  /*7d60*/  IADD3 R73, P1, P2, R78, R66, R73 ;  /* 0x000000424e497210 */ /* 0x000fe40007a3e049 */
[----:B------:R-:W-:Y:S01]  /*7d70*/  LOP3.LUT R87, R43, R28, R41, 0xe8, !PT ;  /* 0x0000001c2b577212 */ /* 0x000fe200078ee829 */
[----:B------:R-:W-:Y:S01]  /*7d80*/  IMAD.X R18, R89, 0x1, R18, P0 ;  /* 0x0000000159127824 */ /* 0x000fe200000e0612 */
[----:B------:R-:W-:Y:S02]  /*7d90*/  LOP3.LUT R60, R51, R21, R30, 0xb8, !PT ;  /* 0x00000015333c7212 */ /* 0x000fe400078eb81e */
[----:B------:R-:W-:-:S02]  /*7da0*/  IADD3.X R56, PT, PT, R89, R56, R87, P1, P2 ;  /* 0x0000003859387210 */ /* 0x000fc40000fe4457 */
[----:B------:R-:W-:Y:S02]  /*7db0*/  IADD3 R86, P0, P1, R60, R86, R49 ;  /* 0x000000563c567210 */ /* 0x000fe4000791e031 */
[----:B------:R-:W-:Y:S02]  /*7dc0*/  SHF.L.W.U32.HI R66, R58, 0xd, R9 ;  /* 0x0000000d3a427819 */ /* 0x000fe40000010e09 */
[--C-:B------:R-:W-:Y:S02]  /*7dd0*/  SHF.L.W.U32.HI R49, R9, 0x3, R58.reuse ;  /* 0x0000000309317819 */ /* 0x100fe40000010e3a */
[----:B------:R-:W-:Y:S02]  /*7de0*/  SHF.R.U32.HI R74, RZ, 0x6, R58 ;  /* 0x00000006ff4a7819 */ /* 0x000fe4000001163a */
[----:B------:R-:W-:Y:S02]  /*7df0*/  LOP3.LUT R60, R0, R18, R25, 0xb8, !PT ;  /* 0x00000012003c7212 */ /* 0x000fe400078eb819 */
[----:B------:R-:W-:-:S02]  /*7e00*/  LOP3.LUT R66, R74, R66, R49, 0x96, !PT ;  /* 0x000000424a427212 */ /* 0x000fc400078e9631 */
[----:B------:R-:W-:Y:S02]  /*7e10*/  IADD3.X R54, PT, PT, R60, R81, R54, P0, P1 ;  /* 0x000000513c367210 */ /* 0x000fe400007e2436 */
[C-C-:B------:R-:W-:Y:S02]  /*7e20*/  SHF.L.W.U32.HI R49, R12.reuse, 0xd, R29.reuse ;  /* 0x0000000d0c317819 */ /* 0x140fe40000010e1d */
[----:B------:R-:W-:Y:S02]  /*7e30*/  SHF.L.W.U32.HI R60, R29, 0x3, R12 ;  /* 0x000000031d3c7819 */ /* 0x000fe40000010e0c */
[----:B------:R-:W-:Y:S02]  /*7e40*/  SHF.R.U64 R74, R12, 0x6, R29 ;  /* 0x000000060c4a7819 */ /* 0x000fe4000000121d */
[----:B------:R-:W-:Y:S02]  /*7e50*/  SHF.L.W.U32.HI R81, R21, 0xe, R18 ;  /* 0x0000000e15517819 */ /* 0x000fe40000010e12 */
[----:B------:R-:W-:-:S02]  /*7e60*/  LOP3.LUT R49, R74, R49, R60, 0x96, !PT ;  /* 0x000000314a317212 */ /* 0x000fc400078e963c */
[----:B------:R-:W-:Y:S02]  /*7e70*/  SHF.L.W.U32.HI R60, R21, 0x12, R18 ;  /* 0x00000012153c7819 */ /* 0x000fe40000010e12 */
[----:B------:R-:W-:-:S04]  /*7e80*/  SHF.L.W.U32.HI R74, R18, 0x17, R21 ;  /* 0x00000017124a7819 */ /* 0x000fc80000010e15 */
[----:B------:R-:W-:Y:S02]  /*7e90*/  LOP3.LUT R89, R74, R60, R81, 0x96, !PT ;  /* 0x0000003c4a597212 */ /* 0x000fe400078e9651 */
[C-C-:B------:R-:W-:Y:S02]  /*7ea0*/  SHF.L.W.U32.HI R60, R18.reuse, 0x12, R21.reuse ;  /* 0x00000012123c7819 */ /* 0x140fe40000010e15 */
[----:B------:R-:W-:Y:S02]  /*7eb0*/  SHF.L.W.U32.HI R81, R18, 0xe, R21 ;  /* 0x0000000e12517819 */ /* 0x000fe40000010e15 */
[----:B------:R-:W-:-:S04]  /*7ec0*/  SHF.L.W.U32.HI R74, R21, 0x17, R18 ;  /* 0x00000017154a7819 */ /* 0x000fc80000010e12 */
[----:B------:R-:W-:Y:S02]  /*7ed0*/  LOP3.LUT R91, R74, R60, R81, 0x96, !PT ;  /* 0x0000003c4a5b7212 */ /* 0x000fe400078e9651 */
[----:B------:R-:W-:Y:S02]  /*7ee0*/  SHF.L.W.U32.HI R60, R73, 0x4, R56 ;  /* 0x00000004493c7819 */ /* 0x000fe40000010e38 */
[C-C-:B------:R-:W-:Y:S02]  /*7ef0*/  SHF.L.W.U32.HI R81, R56.reuse, 0x1e, R73.reuse ;  /* 0x0000001e38517819 */ /* 0x140fe40000010e49 */
[----:B------:R-:W-:Y:S02]  /*7f00*/  SHF.L.W.U32.HI R74, R56, 0x19, R73 ;  /* 0x00000019384a7819 */ /* 0x000fe40000010e49 */
[----:B------:R-:W-:Y:S02]  /*7f10*/  IADD3 R89, P0, P1, R86, 0x77ac9c65, R89 ;  /* 0x77ac9c6556597810 */ /* 0x000fe4000791e059 */
[----:B------:R-:W-:-:S02]  /*7f20*/  LOP3.LUT R87, R74, R60, R81, 0x96, !PT ;  /* 0x0000003c4a577212 */ /* 0x000fc400078e9651 */
[----:B------:R-:W-:Y:S02]  /*7f30*/  SHF.L.W.U32.HI R60, R56, 0x4, R73 ;  /* 0x00000004383c7819 */ /* 0x000fe40000010e49 */
[C-C-:B------:R-:W-:Y:S02]  /*7f40*/  SHF.L.W.U32.HI R81, R73.reuse, 0x1e, R56.reuse ;  /* 0x0000001e49517819 */ /* 0x140fe40000010e38 */
[----:B------:R-:W-:-:S04]  /*7f50*/  SHF.L.W.U32.HI R74, R73, 0x19, R56 ;  /* 0x00000019494a7819 */ /* 0x000fc80000010e38 */
[----:B------:R-:W-:Y:S02]  /*7f60*/  LOP3.LUT R60, R74, R60, R81, 0x96, !PT ;  /* 0x0000003c4a3c7212 */ /* 0x000fe400078e9651 */
[----:B------:R-:W-:Y:S02]  /*7f70*/  IADD3.X R74, PT, PT, R54, 0x240ca1cc, R91, P0, P1 ;  /* 0x240ca1cc364a7810 */ /* 0x000fe400007e245b */
[----:B------:R-:W-:Y:S02]  /*7f80*/  LOP3.LUT R54, R73, R10, R33, 0xe8, !PT ;  /* 0x0000000a49367212 */ /* 0x000fe400078ee821 */
[C---:B------:R-:W-:Y:S02]  /*7f90*/  IADD3 R38, P0, PT, R89.reuse, R38, RZ ;  /* 0x0000002659267210 */ /* 0x040fe40007f1e0ff */
[----:B------:R-:W-:Y:S02]  /*7fa0*/  IADD3 R54, P1, P2, R89, R87, R54 ;  /* 0x0000005759367210 */ /* 0x000fe40007a3e036 */
[----:B------:R-:W-:Y:S01]  /*7fb0*/  LOP3.LUT R81, R56, R43, R28, 0xe8, !PT ;  /* 0x0000002b38517212 */ /* 0x000fe200078ee81c */
[----:B------:R-:W-:-:S03]  /*7fc0*/  IMAD.X R41, R74, 0x1, R41, P0 ;  /* 0x000000014a297824 */ /* 0x000fc600000e0629 */
[----:B------:R-:W-:Y:S02]  /*7fd0*/  IADD3.X R81, PT, PT, R74, R60, R81, P1, P2 ;  /* 0x0000003c4a517210 */ /* 0x000fe40000fe4451 */
[----:B------:R-:W-:Y:S02]  /*7fe0*/  LOP3.LUT R60, R30, R38, R21, 0xb8, !PT ;  /* 0x000000261e3c7212 */ /* 0x000fe400078eb815 */
[--C-:B------:R-:W-:Y:S02]  /*7ff0*/  SHF.R.U32.HI R74, RZ, 0x6, R29.reuse ;  /* 0x00000006ff4a7819 */ /* 0x100fe4000001161d */
        /* <DEDUP_REMOVED lines=9> */
[C---:B------:R-:W-:Y:S02]  /*8090*/  SHF.L.W.U32.HI R78, R41.reuse, 0x12, R38 ;  /* 0x00000012294e7819 */ /* 0x040fe40000010e26 */
[----:B------:R-:W-:Y:S02]  /*80a0*/  LOP3.LUT R89, R60, R89, R0, 0x96, !PT ;  /* 0x000000593c597212 */ /* 0x000fe400078e9600 */
[----:B------:R-:W-:Y:S02]  /*80b0*/  SHF.L.W.U32.HI R61, R41, 0xe, R38 ;  /* 0x0000000e293d7819 */ /* 0x000fe40000010e26 */
[----:B------:R-:W-:Y:S02]  /*80c0*/  SHF.L.W.U32.HI R0, R38, 0x17, R41 ;  /* 0x0000001726007819 */ /* 0x000fe40000010e29 */
[----:B------:R-:W-:Y:S02]  /*80d0*/  SHF.L.W.U32.HI R60, R81, 0x19, R54 ;  /* 0x00000019513c7819 */ /* 0x000fe40000010e36 */
[----:B------:R-:W-:-:S02]  /*80e0*/  LOP3.LUT R78, R0, R78, R61, 0x96, !PT ;  /* 0x0000004e004e7212 */ /* 0x000fc400078e963d */
[--C-:B------:R-:W-:Y:S02]  /*80f0*/  SHF.L.W.U32.HI R61, R54, 0x4, R81.reuse ;  /* 0x00000004363d7819 */ /* 0x100fe40000010e51 */
[C-C-:B------:R-:W-:Y:S02]  /*8100*/  SHF.L.W.U32.HI R0, R81.reuse, 0x1e, R54.reuse ;  /* 0x0000001e51007819 */ /* 0x140fe40000010e36 */
[----:B------:R-:W-:Y:S02]  /*8110*/  SHF.L.W.U32.HI R74, R81, 0x4, R54 ;  /* 0x00000004514a7819 */ /* 0x000fe40000010e36 */
[----:B------:R-:W-:Y:S02]  /*8120*/  LOP3.LUT R61, R60, R61, R0, 0x96, !PT ;  /* 0x0000003d3c3d7212 */ /* 0x000fe400078e9600 */
[C-C-:B------:R-:W-:Y:S02]  /*8130*/  SHF.L.W.U32.HI R91, R54.reuse, 0x1e, R81.reuse ;  /* 0x0000001e365b7819 */ /* 0x140fe40000010e51 */
[----:B------:R-:W-:-:S02]  /*8140*/  SHF.L.W.U32.HI R0, R54, 0x19, R81 ;  /* 0x0000001936007819 */ /* 0x000fc40000010e51 */
[----:B------:R-:W-:Y:S02]  /*8150*/  SHF.R.U32.HI R60, RZ, 0x7, R26 ;  /* 0x00000007ff3c7819 */ /* 0x000fe4000001161a */
[----:B------:R-:W-:Y:S02]  /*8160*/  LOP3.LUT R74, R0, R74, R91, 0x96, !PT ;  /* 0x0000004a004a7212 */ /* 0x000fe400078e965b */
[C-C-:B------:R-:W-:Y:S02]  /*8170*/  SHF.L.W.U32.HI R0, R26.reuse, 0x1f, R7.reuse ;  /* 0x0000001f1a007819 */ /* 0x140fe40000010e07 */
[----:B------:R-:W-:Y:S02]  /*8180*/  SHF.L.W.U32.HI R91, R26, 0x18, R7 ;  /* 0x000000181a5b7819 */ /* 0x000fe40000010e07 */
[----:B------:R-:W-:Y:S02]  /*8190*/  SHF.R.U64 R86, R8, 0x7, R11 ;  /* 0x0000000708567819 */ /* 0x000fe4000000120b */
[----:B------:R-:W-:-:S02]  /*81a0*/  LOP3.LUT R0, R60, R0, R91, 0x96, !PT ;  /* 0x000000003c007212 */ /* 0x000fc400078e965b */
[C-C-:B------:R-:W-:Y:S02]  /*81b0*/  SHF.L.W.U32.HI R60, R8.reuse, 0x1f, R11.reuse ;  /* 0x0000001f083c7819 */ /* 0x140fe40000010e0b */
[----:B------:R-:W-:-:S04]  /*81c0*/  SHF.L.W.U32.HI R91, R8, 0x18, R11 ;  /* 0x00000018085b7819 */ /* 0x000fc80000010e0b */
[----:B------:R-:W-:Y:S02]  /*81d0*/  LOP3.LUT R60, R86, R60, R91, 0x96, !PT ;  /* 0x0000003c563c7212 */ /* 0x000fe400078e965b */
[----:B------:R-:W-:Y:S02]  /*81e0*/  IADD3 R86, P0, P1, R31, R13, R64 ;  /* 0x0000000d1f567210 */ /* 0x000fe4000791e040 */
[C-C-:B------:R-:W-:Y:S02]  /*81f0*/  SHF.L.W.U32.HI R31, R11.reuse, 0x1f, R8.reuse ;  /* 0x0000001f0b1f7819 */ /* 0x140fe40000010e08 */
[----:B------:R-:W-:Y:S02]  /*8200*/  IADD3 R53, P2, PT, R86, R53, RZ ;  /* 0x0000003556357210 */ /* 0x000fe40007f5e0ff */
[----:B------:R-:W-:Y:S02]  /*8210*/  SHF.L.W.U32.HI R86, R11, 0x18, R8 ;  /* 0x000000180b567819 */ /* 0x000fe40000010e08 */
[----:B------:R-:W-:-:S04]  /*8220*/  SHF.R.U32.HI R88, RZ, 0x7, R11 ;  /* 0x00000007ff587819 */ /* 0x000fc8000001160b */
[----:B------:R-:W-:Y:S02]  /*8230*/  LOP3.LUT R31, R88, R31, R86, 0x96, !PT ;  /* 0x0000001f581f7212 */ /* 0x000fe400078e9656 */
[----:B------:R-:W-:Y:S02]  /*8240*/  IADD3 R86, P3, P4, R68, 0x592b0275, R89 ;  /* 0x592b027544567810 */ /* 0x000fe40007c7e059 */
[----:B------:R-:W-:Y:S02]  /*8250*/  IADD3.X R89, PT, PT, R76, R2, R39, P0, P1 ;  /* 0x000000024c597210 */ /* 0x000fe400007e2427 */
[----:B------:R-:W-:-:S03]  /*8260*/  LOP3.LUT R68, R54, R73, R10, 0xe8, !PT ;  /* 0x0000004936447212 */ /* 0x000fc600078ee80a */
[----:B------:R-:W-:Y:S01]  /*8270*/  IMAD.X R66, R89, 0x1, R66, P2 ;  /* 0x0000000159427824 */ /* 0x000fe200010e0642 */
[----:B------:R-:W-:Y:S02]  /*8280*/  IADD3.X R89, PT, PT, R87, 0x2de92c6f, R78, P3, P4 ;  /* 0x2de92c6f57597810 */ /* 0x000fe40001fe844e */
[C---:B------:R-:W-:Y:S02]  /*8290*/  IADD3 R61, P1, P2, R86.reuse, R61, R68 ;  /* 0x0000003d563d7210 */ /* 0x040fe40007a3e044 */
[----:B------:R-:W-:Y:S02]  /*82a0*/  LOP3.LUT R87, R81, R56, R43, 0xe8, !PT ;  /* 0x0000003851577212 */ /* 0x000fe400078ee82b */
[----:B------:R-:W-:Y:S02]  /*82b0*/  IADD3 R33, P0, PT, R86, R33, RZ ;  /* 0x0000002156217210 */ /* 0x000fe40007f1e0ff */
[----:B------:R-:W-:Y:S02]  /*82c0*/  IADD3.X R68, PT, PT, R89, R74, R87, P1, P2 ;  /* 0x0000004a59447210 */ /* 0x000fe40000fe4457 */
[----:B------:R-:W-:Y:S01]  /*82d0*/  LOP3.LUT R74, R21, R33, R38, 0xb8, !PT ;  /* 0x00000021154a7212 */ /* 0x000fe200078eb826 */
[----:B------:R-:W-:Y:S01]  /*82e0*/  IMAD.X R28, R89, 0x1, R28, P0 ;  /* 0x00000001591c7824 */ /* 0x000fe200000e061c */
[----:B------:R-:W-:-:S02]  /*82f0*/  SHF.L.W.U32.HI R87, R66, 0x3, R53 ;  /* 0x0000000342577819 */ /* 0x000fc40000010e35 */
[----:B------:R-:W-:Y:S02]  /*8300*/  IADD3 R35, P0, P1, R74, R30, R35 ;  /* 0x0000001e4a237210 */ /* 0x000fe4000791e023 */
[C-C-:B------:R-:W-:Y:S02]  /*8310*/  SHF.L.W.U32.HI R30, R53.reuse, 0xd, R66.reuse ;  /* 0x0000000d351e7819 */ /* 0x140fe40000010e42 */
[----:B------:R-:W-:Y:S02]  /*8320*/  SHF.R.U64 R76, R53, 0x6, R66 ;  /* 0x00000006354c7819 */ /* 0x000fe40000001242 */
[----:B------:R-:W-:Y:S02]  /*8330*/  LOP3.LUT R74, R18, R28, R41, 0xb8, !PT ;  /* 0x0000001c124a7212 */ /* 0x000fe400078eb829 */
[----:B------:R-:W-:Y:S02]  /*8340*/  LOP3.LUT R30, R76, R30, R87, 0x96, !PT ;  /* 0x0000001e4c1e7212 */ /* 0x000fe400078e9657 */
[----:B------:R-:W-:-:S02]  /*8350*/  IADD3.X R87, PT, PT, R74, R25, R44, P0, P1 ;  /* 0x000000194a577210 */ /* 0x000fc400007e242c */
[C-C-:B------:R-:W-:Y:S02]  /*8360*/  SHF.L.W.U32.HI R76, R33.reuse, 0x12, R28.reuse ;  /* 0x00000012214c7819 */ /* 0x140fe40000010e1c */
[----:B------:R-:W-:Y:S02]  /*8370*/  SHF.L.W.U32.HI R25, R33, 0xe, R28 ;  /* 0x0000000e21197819 */ /* 0x000fe40000010e1c */
[C-C-:B------:R-:W-:Y:S02]  /*8380*/  SHF.L.W.U32.HI R44, R28.reuse, 0x17, R33.reuse ;  /* 0x000000171c2c7819 */ /* 0x140fe40000010e21 */
[----:B------:R-:W-:Y:S02]  /*8390*/  SHF.L.W.U32.HI R74, R28, 0x12, R33 ;  /* 0x000000121c4a7819 */ /* 0x000fe40000010e21 */
[----:B------:R-:W-:Y:S02]  /*83a0*/  LOP3.LUT R76, R44, R76, R25, 0x96, !PT ;  /* 0x0000004c2c4c7212 */ /* 0x000fe400078e9619 */
[----:B------:R-:W-:-:S02]  /*83b0*/  SHF.L.W.U32.HI R25, R28, 0xe, R33 ;  /* 0x0000000e1c197819 */ /* 0x000fc40000010e21 */
[----:B------:R-:W-:Y:S02]  /*83c0*/  SHF.L.W.U32.HI R44, R33, 0x17, R28 ;  /* 0x00000017212c7819 */ /* 0x000fe40000010e1c */
[----:B------:R-:W-:Y:S02]  /*83d0*/  SHF.L.W.U32.HI R86, R61, 0x4, R68 ;  /* 0x000000043d567819 */ /* 0x000fe40000010e44 */
[----:B------:R-:W-:Y:S02]  /*83e0*/  LOP3.LUT R74, R44, R74, R25, 0x96, !PT ;  /* 0x0000004a2c4a7212 */ /* 0x000fe400078e9619 */
[C-C-:B------:R-:W-:Y:S02]  /*83f0*/  SHF.L.W.U32.HI R25, R68.reuse, 0x1e, R61.reuse ;  /* 0x0000001e44197819 */ /* 0x140fe40000010e3d */
[C-C-:B------:R-:W-:Y:S02]  /*8400*/  SHF.L.W.U32.HI R44, R68.reuse, 0x19, R61.reuse ;  /* 0x00000019442c7819 */ /* 0x140fe40000010e3d */
[----:B------:R-:W-:-:S02]  /*8410*/  SHF.L.W.U32.HI R78, R68, 0x4, R61 ;  /* 0x00000004444e7819 */ /* 0x000fc40000010e3d */
[----:B------:R-:W-:Y:S02]  /*8420*/  LOP3.LUT R86, R44, R86, R25, 0x96, !PT ;  /* 0x000000562c567212 */ /* 0x000fe400078e9619 */
[C-C-:B------:R-:W-:Y:S02]  /*8430*/  SHF.L.W.U32.HI R25, R61.reuse, 0x1e, R68.reuse ;  /* 0x0000001e3d197819 */ /* 0x140fe40000010e44 */
[----:B------:R-:W-:Y:S02]  /*8440*/  SHF.L.W.U32.HI R44, R61, 0x19, R68 ;  /* 0x000000193d2c7819 */ /* 0x000fe40000010e44 */
[C-C-:B------:R-:W-:Y:S02]  /*8450*/  SHF.R.U64 R88, R9.reuse, 0x7, R58.reuse ;  /* 0x0000000709587819 */ /* 0x140fe4000000123a */
[----:B------:R-:W-:Y:S02]  /*8460*/  LOP3.LUT R78, R44, R78, R25, 0x96, !PT ;  /* 0x0000004e2c4e7212 */ /* 0x000fe400078e9619 */
[----:B------:R-:W-:-:S02]  /*8470*/  SHF.L.W.U32.HI R25, R9, 0x1f, R58 ;  /* 0x0000001f09197819 */ /* 0x000fc40000010e3a */
[----:B------:R-:W-:Y:S02]  /*8480*/  SHF.L.W.U32.HI R44, R9, 0x18, R58 ;  /* 0x00000018092c7819 */ /* 0x000fe40000010e3a */
[--C-:B------:R-:W-:Y:S02]  /*8490*/  SHF.L.W.U32.HI R89, R58, 0x18, R9.reuse ;  /* 0x000000183a597819 */ /* 0x100fe40000010e09 */
[----:B------:R-:W-:Y:S02]  /*84a0*/  LOP3.LUT R25, R88, R25, R44, 0x96, !PT ;  /* 0x0000001958197212 */ /* 0x000fe400078e962c */
[----:B------:R-:W-:Y:S02]  /*84b0*/  SHF.L.W.U32.HI R44, R58, 0x1f, R9 ;  /* 0x0000001f3a2c7819 */ /* 0x000fe40000010e09 */
[----:B------:R-:W-:Y:S02]  /*84c0*/  SHF.R.U32.HI R88, RZ, 0x7, R58 ;  /* 0x00000007ff587819 */ /* 0x000fe4000001163a */
[----:B------:R-:W-:-:S02]  /*84d0*/  IADD3 R16, P0, P1, R16, R4, R65 ;  /* 0x0000000410107210 */ /* 0x000fc4000791e041 */
[----:B------:R-:W-:Y:S02]  /*84e0*/  LOP3.LUT R44, R88, R44, R89, 0x96, !PT ;  /* 0x0000002c582c7212 */ /* 0x000fe400078e9659 */
[----:B------:R-:W-:Y:S02]  /*84f0*/  IADD3 R49, P2, PT, R16, R49, RZ ;  /* 0x0000003110317210 */ /* 0x000fe40007f5e0ff */
[C-C-:B------:R-:W-:Y:S02]  /*8500*/  SHF.L.W.U32.HI R16, R12.reuse, 0x1f, R29.reuse ;  /* 0x0000001f0c107819 */ /* 0x140fe40000010e1d */
[C-C-:B------:R-:W-:Y:S02]  /*8510*/  SHF.L.W.U32.HI R89, R12.reuse, 0x18, R29.reuse ;  /* 0x000000180c597819 */ /* 0x140fe40000010e1d */
[----:B------:R-:W-:-:S04]  /*8520*/  SHF.R.U64 R88, R12, 0x7, R29 ;  /* 0x000000070c587819 */ /* 0x000fc8000000121d */
[----:B------:R-:W-:Y:S02]  /*8530*/  LOP3.LUT R16, R88, R16, R89, 0x96, !PT ;  /* 0x0000001058107212 */ /* 0x000fe400078e9659 */
[----:B------:R-:W-:Y:S02]  /*8540*/  IADD3 R89, P3, P4, R35, 0x6ea6e483, R76 ;  /* 0x6ea6e48323597810 */ /* 0x000fe40007c7e04c */
[----:B------:R-:W-:Y:S02]  /*8550*/  IADD3.X R76, PT, PT, R45, R3, R72, P0, P1 ;  /* 0x000000032d4c7210 */ /* 0x000fe400007e2448 */
[----:B------:R-:W-:Y:S02]  /*8560*/  LOP3.LUT R35, R61, R54, R73, 0xe8, !PT ;  /* 0x000000363d237212 */ /* 0x000fe400078ee849 */
[----:B------:R-:W-:Y:S02]  /*8570*/  IADD3.X R88, PT, PT, R87, 0x4a7484aa, R74, P3, P4 ;  /* 0x4a7484aa57587810 */ /* 0x000fe40001fe844a */
[C---:B------:R-:W-:Y:S01]  /*8580*/  IADD3 R10, P0, PT, R89.reuse, R10, RZ ;  /* 0x0000000a590a7210 */ /* 0x040fe20007f1e0ff */
[----:B------:R-:W-:Y:S01]  /*8590*/  IMAD.X R76, R76, 0x1, R51, P2 ;  /* 0x000000014c4c7824 */ /* 0x000fe200010e0633 */
[----:B------:R-:W-:-:S02]  /*85a0*/  IADD3 R74, P1, P2, R89, R86, R35 ;  /* 0x00000056594a7210 */ /* 0x000fc40007a3e023 */
[----:B------:R-:W-:Y:S01]  /*85b0*/  LOP3.LUT R35, R68, R81, R56, 0xe8, !PT ;  /* 0x0000005144237212 */ /* 0x000fe200078ee838 */
[----:B------:R-:W-:Y:S01]  /*85c0*/  IMAD.X R43, R88, 0x1, R43, P0 ;  /* 0x00000001582b7824 */ /* 0x000fe200000e062b */
[----:B------:R-:W-:Y:S02]  /*85d0*/  LOP3.LUT R45, R38, R10, R33, 0xb8, !PT ;  /* 0x0000000a262d7212 */ /* 0x000fe400078eb821 */
[----:B------:R-:W-:Y:S02]  /*85e0*/  IADD3.X R35, PT, PT, R88, R78, R35, P1, P2 ;  /* 0x0000004e58237210 */ /* 0x000fe40000fe4423 */
[----:B------:R-:W-:Y:S02]  /*85f0*/  IADD3 R21, P0, P1, R45, R62, R21 ;  /* 0x0000003e2d157210 */ /* 0x000fe4000791e015 */
[----:B------:R-:W-:Y:S02]  /*8600*/  SHF.L.W.U32.HI R62, R66, 0xd, R53 ;  /* 0x0000000d423e7819 */ /* 0x000fe40000010e35 */
[----:B------:R-:W-:-:S02]  /*8610*/  SHF.L.W.U32.HI R45, R53, 0x3, R66 ;  /* 0x00000003352d7819 */ /* 0x000fc40000010e42 */
[----:B------:R-:W-:Y:S02]  /*8620*/  SHF.R.U32.HI R78, RZ, 0x6, R66 ;  /* 0x00000006ff4e7819 */ /* 0x000fe40000011642 */
[----:B------:R-:W-:Y:S02]  /*8630*/  LOP3.LUT R51, R41, R43, R28, 0xb8, !PT ;  /* 0x0000002b29337212 */ /* 0x000fe400078eb81c */
[----:B------:R-:W-:Y:S02]  /*8640*/  LOP3.LUT R62, R78, R62, R45, 0x96, !PT ;  /* 0x0000003e4e3e7212 */ /* 0x000fe400078e962d */
[----:B------:R-:W-:Y:S02]  /*8650*/  IADD3.X R18, PT, PT, R51, R47, R18, P0, P1 ;  /* 0x0000002f33127210 */ /* 0x000fe400007e2412 */
[----:B------:R-:W-:Y:S02]  /*8660*/  SHF.L.W.U32.HI R51, R49, 0xd, R76 ;  /* 0x0000000d31337819 */ /* 0x000fe40000010e4c */
[----:B------:R-:W-:-:S02]  /*8670*/  SHF.L.W.U32.HI R78, R76, 0x3, R49 ;  /* 0x000000034c4e7819 */ /* 0x000fc40000010e31 */
[----:B------:R-:W-:Y:S02]  /*8680*/  SHF.R.U64 R45, R49, 0x6, R76 ;  /* 0x00000006312d7819 */ /* 0x000fe4000000124c */
[----:B------:R-:W-:Y:S02]  /*8690*/  SHF.L.W.U32.HI R47, R43, 0x17, R10 ;  /* 0x000000172b2f7819 */ /* 0x000fe40000010e0a */
[----:B------:R-:W-:Y:S02]  /*86a0*/  LOP3.LUT R51, R45, R51, R78, 0x96, !PT ;  /* 0x000000332d337212 */ /* 0x000fe400078e964e */
[C-C-:B------:R-:W-:Y:S02]  /*86b0*/  SHF.L.W.U32.HI R45, R10.reuse, 0x12, R43.reuse ;  /* 0x000000120a2d7819 */ /* 0x140fe40000010e2b */
        /* <DEDUP_REMOVED lines=16> */
[----:B------:R-:W-:-:S02]  /*87c0*/  LOP3.LUT R21, R74, R61, R54, 0xe8, !PT ;  /* 0x0000003d4a157212 */ /* 0x000fc400078ee836 */
[C---:B------:R-:W-:Y:S02]  /*87d0*/  IADD3 R73, P0, PT, R88.reuse, R73, RZ ;  /* 0x0000004958497210 */ /* 0x040fe40007f1e0ff */
[----:B------:R-:W-:Y:S02]  /*87e0*/  IADD3 R21, P1, P2, R88, R86, R21 ;  /* 0x0000005658157210 */ /* 0x000fe40007a3e015 */
[----:B------:R-:W-:Y:S01]  /*87f0*/  LOP3.LUT R18, R35, R68, R81, 0xe8, !PT ;  /* 0x0000004423127212 */ /* 0x000fe200078ee851 */
[----:B------:R-:W-:Y:S01]  /*8800*/  IMAD.X R56, R87, 0x1, R56, P0 ;  /* 0x0000000157387824 */ /* 0x000fe200000e0638 */
[----:B------:R-:W-:Y:S02]  /*8810*/  LOP3.LUT R47, R33, R73, R10, 0xb8, !PT ;  /* 0x00000049212f7212 */ /* 0x000fe400078eb80a */
[----:B------:R-:W-:Y:S02]  /*8820*/  IADD3.X R18, PT, PT, R87, R45, R18, P1, P2 ;  /* 0x0000002d57127210 */ /* 0x000fe40000fe4412 */
[----:B------:R-:W-:-:S02]  /*8830*/  IADD3 R47, P0, P1, R47, R71, R38 ;  /* 0x000000472f2f7210 */ /* 0x000fc4000791e026 */
[----:B------:R-:W-:Y:S02]  /*8840*/  SHF.L.W.U32.HI R71, R76, 0xd, R49 ;  /* 0x0000000d4c477819 */ /* 0x000fe40000010e31 */
[--C-:B------:R-:W-:Y:S02]  /*8850*/  SHF.L.W.U32.HI R38, R49, 0x3, R76.reuse ;  /* 0x0000000331267819 */ /* 0x100fe40000010e4c */
[----:B------:R-:W-:Y:S02]  /*8860*/  SHF.R.U32.HI R45, RZ, 0x6, R76 ;  /* 0x00000006ff2d7819 */ /* 0x000fe4000001164c */
        /* <DEDUP_REMOVED lines=18> */
[C-C-:B------:R-:W-:Y:S02]  /*8990*/  SHF.L.W.U32.HI R45, R29.reuse, 0x1f, R12.reuse ;  /* 0x0000001f1d2d7819 */ /* 0x140fe40000010e0c */
[----:B------:R-:W-:Y:S02]  /*89a0*/  LOP3.LUT R78, R38, R78, R41, 0x96, !PT ;  /* 0x0000004e264e7212 */ /* 0x000fe400078e9629 */
[----:B------:R-:W-:-:S02]  /*89b0*/  SHF.L.W.U32.HI R38, R29, 0x18, R12 ;  /* 0x000000181d267819 */ /* 0x000fc40000010e0c */
[----:B------:R-:W-:Y:S02]  /*89c0*/  SHF.R.U32.HI R41, RZ, 0x7, R29 ;  /* 0x00000007ff297819 */ /* 0x000fe4000001161d */
[----:B------:R-:W-:Y:S02]  /*89d0*/  SHF.R.U64 R89, R53, 0x7, R66 ;  /* 0x0000000735597819 */ /* 0x000fe40000001242 */
[----:B------:R-:W-:Y:S02]  /*89e0*/  LOP3.LUT R45, R41, R45, R38, 0x96, !PT ;  /* 0x0000002d292d7212 */ /* 0x000fe400078e9626 */
[C-C-:B------:R-:W-:Y:S02]  /*89f0*/  SHF.L.W.U32.HI R41, R53.reuse, 0x1f, R66.reuse ;  /* 0x0000001f35297819 */ /* 0x140fe40000010e42 */
[----:B------:R-:W-:-:S04]  /*8a00*/  SHF.L.W.U32.HI R38, R53, 0x18, R66 ;  /* 0x0000001835267819 */ /* 0x000fc80000010e42 */
[----:B------:R-:W-:Y:S02]  /*8a10*/  LOP3.LUT R41, R89, R41, R38, 0x96, !PT ;  /* 0x0000002959297212 */ /* 0x000fe400078e9626 */
[----:B------:R-:W-:Y:S02]  /*8a20*/  IADD3 R89, P0, P1, R82, R6, R55 ;  /* 0x0000000652597210 */ /* 0x000fe4000791e037 */
[----:B------:R-:W-:Y:S02]  /*8a30*/  SHF.R.U32.HI R82, RZ, 0x7, R66 ;  /* 0x00000007ff527819 */ /* 0x000fe40000011642 */
[----:B------:R-:W-:Y:S02]  /*8a40*/  IADD3 R38, P2, PT, R89, R30, RZ ;  /* 0x0000001e59267210 */ /* 0x000fe40007f5e0ff */
[C-C-:B------:R-:W-:Y:S02]  /*8a50*/  SHF.L.W.U32.HI R30, R66.reuse, 0x1f, R53.reuse ;  /* 0x0000001f421e7819 */ /* 0x140fe40000010e35 */
[----:B------:R-:W-:-:S02]  /*8a60*/  SHF.L.W.U32.HI R89, R66, 0x18, R53 ;  /* 0x0000001842597819 */ /* 0x000fc40000010e35 */
[----:B------:R-:W-:Y:S02]  /*8a70*/  IADD3.X R17, PT, PT, R17, R5, R70, P0, P1 ;  /* 0x0000000511117210 */ /* 0x000fe400007e2446 */
[----:B------:R-:W-:Y:S02]  /*8a80*/  LOP3.LUT R30, R82, R30, R89, 0x96, !PT ;  /* 0x0000001e521e7212 */ /* 0x000fe400078e9659 */
[----:B------:R-:W-:Y:S02]  /*8a90*/  IADD3 R89, P3, P4, R47, -0x7ceeac4b, R88 ;  /* 0x831153b52f597810 */ /* 0x000fe40007c7e058 */
[----:B------:R-:W-:Y:S01]  /*8aa0*/  LOP3.LUT R47, R21, R74, R61, 0xe8, !PT ;  /* 0x0000004a152f7212 */ /* 0x000fe200078ee83d */
[----:B------:R-:W-:Y:S01]  /*8ab0*/  IMAD.X R17, R17, 0x1, R62, P2 ;  /* 0x0000000111117824 */ /* 0x000fe200010e063e */
[----:B------:R-:W-:Y:S02]  /*8ac0*/  IADD3.X R62, PT, PT, R87, 0x76f988da, R40, P3, P4 ;  /* 0x76f988da573e7810 */ /* 0x000fe40001fe8428 */
[----:B------:R-:W-:-:S02]  /*8ad0*/  IADD3 R40, P1, P2, R89, R86, R47 ;  /* 0x0000005659287210 */ /* 0x000fc40007a3e02f */
[----:B------:R-:W-:Y:S02]  /*8ae0*/  IADD3 R54, P0, PT, R89, R54, RZ ;  /* 0x0000003659367210 */ /* 0x000fe40007f1e0ff */
[----:B------:R-:W-:Y:S02]  /*8af0*/  LOP3.LUT R47, R18, R35, R68, 0xe8, !PT ;  /* 0x00000023122f7212 */ /* 0x000fe400078ee844 */
[----:B------:R-:W-:Y:S01]  /*8b00*/  SHF.L.W.U32.HI R87, R17, 0x3, R38 ;  /* 0x0000000311577819 */ /* 0x000fe20000010e26 */
[C---:B------:R-:W-:Y:S01]  /*8b10*/  IMAD.X R81, R62.reuse, 0x1, R81, P0 ;  /* 0x000000013e517824 */ /* 0x040fe200000e0651 */
[----:B------:R-:W-:Y:S02]  /*8b20*/  IADD3.X R47, PT, PT, R62, R78, R47, P1, P2 ;  /* 0x0000004e3e2f7210 */ /* 0x000fe40000fe442f */
[C-C-:B------:R-:W-:Y:S02]  /*8b30*/  SHF.L.W.U32.HI R78, R38.reuse, 0xd, R17.reuse ;  /* 0x0000000d264e7819 */ /* 0x140fe40000010e11 */
[----:B------:R-:W-:-:S02]  /*8b40*/  SHF.R.U64 R62, R38, 0x6, R17 ;  /* 0x00000006263e7819 */ /* 0x000fc40000001211 */
[----:B------:R-:W-:Y:S02]  /*8b50*/  SHF.L.W.U32.HI R82, R81, 0x17, R54 ;  /* 0x0000001751527819 */ /* 0x000fe40000010e36 */
[----:B------:R-:W-:Y:S02]  /*8b60*/  LOP3.LUT R78, R62, R78, R87, 0x96, !PT ;  /* 0x0000004e3e4e7212 */ /* 0x000fe400078e9657 */
[C-C-:B------:R-:W-:Y:S02]  /*8b70*/  SHF.L.W.U32.HI R62, R54.reuse, 0x12, R81.reuse ;  /* 0x00000012363e7819 */ /* 0x140fe40000010e51 */
[----:B------:R-:W-:Y:S02]  /*8b80*/  SHF.L.W.U32.HI R87, R54, 0xe, R81 ;  /* 0x0000000e36577819 */ /* 0x000fe40000010e51 */
[----:B------:R-:W-:Y:S02]  /*8b90*/  IADD3 R80, P0, P1, R80, R7, R67 ;  /* 0x0000000750507210 */ /* 0x000fe4000791e043 */
[----:B------:R-:W-:-:S02]  /*8ba0*/  LOP3.LUT R87, R82, R62, R87, 0x96, !PT ;  /* 0x0000003e52577212 */ /* 0x000fc400078e9657 */
[----:B------:R-:W-:Y:S02]  /*8bb0*/  IADD3 R51, P2, PT, R80, R51, RZ ;  /* 0x0000003350337210 */ /* 0x000fe40007f5e0ff */
[----:B------:R-:W-:Y:S02]  /*8bc0*/  IADD3.X R62, PT, PT, R77, R26, R50, P0, P1 ;  /* 0x0000001a4d3e7210 */ /* 0x000fe400007e2432 */
[----:B------:R-:W-:-:S03]  /*8bd0*/  LOP3.LUT R80, R10, R54, R73, 0xb8, !PT ;  /* 0x000000360a507212 */ /* 0x000fc600078eb849 */
[----:B------:R-:W-:Y:S01]  /*8be0*/  IMAD.X R62, R62, 0x1, R71, P2 ;  /* 0x000000013e3e7824 */ /* 0x000fe200010e0647 */
[----:B------:R-:W-:Y:S02]  /*8bf0*/  IADD3 R87, P3, P4, R87, R80, R33 ;  /* 0x0000005057577210 */ /* 0x000fe40007c7e021 */
[----:B------:R-:W-:Y:S02]  /*8c00*/  SHF.L.W.U32.HI R71, R17, 0xd, R38 ;  /* 0x0000000d11477819 */ /* 0x000fe40000010e26 */
[--C-:B------:R-:W-:Y:S02]  /*8c10*/  SHF.L.W.U32.HI R80, R38, 0x3, R17.reuse ;  /* 0x0000000326507819 */ /* 0x100fe40000010e11 */
[----:B------:R-:W-:Y:S02]  /*8c20*/  SHF.R.U32.HI R33, RZ, 0x6, R17 ;  /* 0x00000006ff217819 */ /* 0x000fe40000011611 */
[----:B------:R-:W-:Y:S02]  /*8c30*/  SHF.L.W.U32.HI R77, R51, 0xd, R62 ;  /* 0x0000000d334d7819 */ /* 0x000fe40000010e3e */
[----:B------:R-:W-:-:S02]  /*8c40*/  LOP3.LUT R71, R33, R71, R80, 0x96, !PT ;  /* 0x0000004721477212 */ /* 0x000fc400078e9650 */
[----:B------:R-:W-:Y:S02]  /*8c50*/  SHF.L.W.U32.HI R80, R62, 0x3, R51 ;  /* 0x000000033e507819 */ /* 0x000fe40000010e33 */
        /* <DEDUP_REMOVED lines=9> */
[----:B------:R-:W-:Y:S02]  /*8cf0*/  LOP3.LUT R23, R43, R81, R56, 0xb8, !PT ;  /* 0x000000512b177212 */ /* 0x000fe400078eb838 */
[----:B------:R-:W-:Y:S01]  /*8d00*/  SHF.L.W.U32.HI R86, R62, 0xd, R51 ;  /* 0x0000000d3e567819 */ /* 0x000fe20000010e33 */
[----:B------:R-:W-:Y:S01]  /*8d10*/  IMAD.X R78, R78, 0x1, R71, P2 ;  /* 0x000000014e4e7824 */ /* 0x000fe200010e0647 */
[----:B------:R-:W-:Y:S02]  /*8d20*/  IADD3.X R82, PT, PT, R82, R23, R28, P3, P4 ;  /* 0x0000001752527210 */ /* 0x000fe40001fe841c */
[----:B------:R-:W-:-:S02]  /*8d30*/  SHF.L.W.U32.HI R23, R51, 0x3, R62 ;  /* 0x0000000333177819 */ /* 0x000fc40000010e3e */
[----:B------:R-:W-:Y:S02]  /*8d40*/  SHF.R.U32.HI R28, RZ, 0x6, R62 ;  /* 0x00000006ff1c7819 */ /* 0x000fe4000001163e */
[C-C-:B------:R-:W-:Y:S02]  /*8d50*/  SHF.R.U64 R71, R33.reuse, 0x6, R78.reuse ;  /* 0x0000000621477819 */ /* 0x140fe4000000124e */
[----:B------:R-:W-:Y:S02]  /*8d60*/  LOP3.LUT R86, R28, R86, R23, 0x96, !PT ;  /* 0x000000561c567212 */ /* 0x000fe400078e9617 */
[----:B------:R-:W-:Y:S02]  /*8d70*/  SHF.L.W.U32.HI R23, R33, 0xd, R78 ;  /* 0x0000000d21177819 */ /* 0x000fe40000010e4e */
[----:B------:R-:W-:Y:S02]  /*8d80*/  SHF.L.W.U32.HI R28, R78, 0x3, R33 ;  /* 0x000000034e1c7819 */ /* 0x000fe40000010e21 */
[----:B------:R-:W-:-:S02]  /*8d90*/  SHF.L.W.U32.HI R88, R40, 0x4, R47 ;  /* 0x0000000428587819 */ /* 0x000fc40000010e2f */
[----:B------:R-:W-:Y:S02]  /*8da0*/  LOP3.LUT R23, R71, R23, R28, 0x96, !PT ;  /* 0x0000001747177212 */ /* 0x000fe400078e961c */
[C-C-:B------:R-:W-:Y:S02]  /*8db0*/  SHF.L.W.U32.HI R71, R47.reuse, 0x1e, R40.reuse ;  /* 0x0000001e2f477819 */ /* 0x140fe40000010e28 */
[C-C-:B------:R-:W-:Y:S02]  /*8dc0*/  SHF.L.W.U32.HI R28, R47.reuse, 0x19, R40.reuse ;  /* 0x000000192f1c7819 */ /* 0x140fe40000010e28 */
[----:B------:R-:W-:Y:S02]  /*8dd0*/  SHF.L.W.U32.HI R84, R47, 0x4, R40 ;  /* 0x000000042f547819 */ /* 0x000fe40000010e28 */
[----:B------:R-:W-:Y:S02]  /*8de0*/  LOP3.LUT R88, R28, R88, R71, 0x96, !PT ;  /* 0x000000581c587212 */ /* 0x000fe400078e9647 */
[----:B------:R-:W-:-:S02]  /*8df0*/  SHF.L.W.U32.HI R71, R40, 0x1e, R47 ;  /* 0x0000001e28477819 */ /* 0x000fc40000010e2f */
[----:B------:R-:W-:Y:S02]  /*8e00*/  SHF.L.W.U32.HI R28, R40, 0x19, R47 ;  /* 0x00000019281c7819 */ /* 0x000fe40000010e2f */
[C-C-:B------:R-:W-:Y:S02]  /*8e10*/  SHF.R.U64 R80, R49.reuse, 0x7, R76.reuse ;  /* 0x0000000731507819 */ /* 0x140fe4000000124c */
[----:B------:R-:W-:Y:S02]  /*8e20*/  LOP3.LUT R84, R28, R84, R71, 0x96, !PT ;  /* 0x000000541c547212 */ /* 0x000fe400078e9647 */
[C-C-:B------:R-:W-:Y:S02]  /*8e30*/  SHF.L.W.U32.HI R28, R49.reuse, 0x1f, R76.reuse ;  /* 0x0000001f311c7819 */ /* 0x140fe40000010e4c */
[--C-:B------:R-:W-:Y:S02]  /*8e40*/  SHF.L.W.U32.HI R71, R49, 0x18, R76.reuse ;  /* 0x0000001831477819 */ /* 0x100fe40000010e4c */
[----:B------:R-:W-:-:S02]  /*8e50*/  SHF.R.U32.HI R89, RZ, 0x7, R76 ;  /* 0x00000007ff597819 */ /* 0x000fc4000001164c */
[----:B------:R-:W-:Y:S02]  /*8e60*/  LOP3.LUT R28, R80, R28, R71, 0x96, !PT ;  /* 0x0000001c501c7212 */ /* 0x000fe400078e9647 */
[C-C-:B------:R-:W-:Y:S02]  /*8e70*/  SHF.L.W.U32.HI R71, R76.reuse, 0x1f, R49.reuse ;  /* 0x0000001f4c477819 */ /* 0x140fe40000010e31 */
[----:B------:R-:W-:-:S04]  /*8e80*/  SHF.L.W.U32.HI R80, R76, 0x18, R49 ;  /* 0x000000184c507819 */ /* 0x000fc80000010e31 */
[----:B------:R-:W-:Y:S02]  /*8e90*/  LOP3.LUT R71, R89, R71, R80, 0x96, !PT ;  /* 0x0000004759477212 */ /* 0x000fe400078e9650 */
[----:B------:R-:W-:Y:S02]  /*8ea0*/  IADD3 R80, P0, P1, R83, R9, R46 ;  /* 0x0000000953507210 */ /* 0x000fe4000791e02e */
[--C-:B------:R-:W-:Y:S02]  /*8eb0*/  SHF.L.W.U32.HI R83, R38, 0x18, R17.reuse ;  /* 0x0000001826537819 */ /* 0x100fe40000010e11 */
[----:B------:R-:W-:Y:S02]  /*8ec0*/  IADD3 R77, P2, PT, R80, R77, RZ ;  /* 0x0000004d504d7210 */ /* 0x000fe40007f5e0ff */
[C-C-:B------:R-:W-:Y:S02]  /*8ed0*/  SHF.L.W.U32.HI R80, R38.reuse, 0x1f, R17.reuse ;  /* 0x0000001f26507819 */ /* 0x140fe40000010e11 */
[----:B------:R-:W-:-:S02]  /*8ee0*/  SHF.R.U64 R89, R38, 0x7, R17 ;  /* 0x0000000726597819 */ /* 0x000fc40000001211 */
[----:B------:R-:W-:Y:S02]  /*8ef0*/  IADD3 R64, P3, P4, R87, -0x11992055, R64 ;  /* 0xee66dfab57407810 */ /* 0x000fe40007c7e040 */
[----:B------:R-:W-:Y:S02]  /*8f00*/  LOP3.LUT R80, R89, R80, R83, 0x96, !PT ;  /* 0x0000005059507212 */ /* 0x000fe400078e9653 */
[----:B------:R-:W-:Y:S02]  /*8f10*/  IADD3.X R83, PT, PT, R20, R58, R69, P0, P1 ;  /* 0x0000003a14537210 */ /* 0x000fe400007e2445 */
[----:B------:R-:W-:Y:S02]  /*8f20*/  IADD3.X R87, PT, PT, R82, -0x67c1aeae, R39, P3, P4 ;  /* 0x983e515252577810 */ /* 0x000fe40001fe8427 */
[----:B------:R-:W-:Y:S02]  /*8f30*/  LOP3.LUT R39, R40, R21, R74, 0xe8, !PT ;  /* 0x0000001528277212 */ /* 0x000fe400078ee84a */
        /* <DEDUP_REMOVED lines=75> */
[--C-:B------:R-:W-:Y:S02]  /*93f0*/  SHF.L.W.U32.HI R19, R62, 0x18, R51.reuse ;  /* 0x000000183e137819 */ /* 0x100fe40000010e33 */
[----:B------:R-:W-:Y:S02]  /*9400*/  IADD3 R23, P2, PT, R56, R23, RZ ;  /* 0x0000001738177210 */ /* 0x000fe40007f5e0ff */
[----:B------:R-:W-:Y:S02]  /*9410*/  SHF.L.W.U32.HI R56, R62, 0x1f, R51 ;  /* 0x0000001f3e387819 */ /* 0x000fe40000010e33 */
[----:B------:R-:W-:-:S04]  /*9420*/  SHF.R.U32.HI R89, RZ, 0x7, R62 ;  /* 0x00000007ff597819 */ /* 0x000fc8000001163e */
[----:B------:R-:W-:Y:S02]  /*9430*/  LOP3.LUT R56, R89, R56, R19, 0x96, !PT ;  /* 0x0000003859387212 */ /* 0x000fe400078e9613 */
[----:B------:R-:W-:Y:S02]  /*9440*/  IADD3.X R19, PT, PT, R22, R29, R79, P0, P1 ;  /* 0x0000001d16137210 */ /* 0x000fe400007e244f */
[----:B------:R-:W-:-:S03]  /*9450*/  IADD3 R88, P3, P4, R83, -0x6704dec1, R88 ;  /* 0x98fb213f53587810 */ /* 0x000fc60007c7e058 */
[----:B------:R-:W-:Y:S01]  /*9460*/  IMAD.X R22, R19, 0x1, R82, P2 ;  /* 0x0000000113167824 */ /* 0x000fe200010e0652 */
[----:B------:R-:W-:Y:S02]  /*9470*/  IADD3.X R87, PT, PT, R87, -0x4ffcd838, R86, P3, P4 ;  /* 0xb00327c857577810 */ /* 0x000fe40001fe8456 */
[----:B------:R-:W-:Y:S02]  /*9480*/  LOP3.LUT R19, R72, R39, R40, 0xe8, !PT ;  /* 0x0000002748137212 */ /* 0x000fe400078ee828 */
[C---:B------:R-:W-:Y:S02]  /*9490*/  IADD3 R21, P0, PT, R88.reuse, R21, RZ ;  /* 0x0000001558157210 */ /* 0x040fe40007f1e0ff */
[----:B------:R-:W-:Y:S02]  /*94a0*/  IADD3 R19, P1, P2, R88, R84, R19 ;  /* 0x0000005458137210 */ /* 0x000fe40007a3e013 */
[----:B------:R-:W-:Y:S01]  /*94b0*/  LOP3.LUT R83, R43, R64, R47, 0xe8, !PT ;  /* 0x000000402b537212 */ /* 0x000fe200078ee82f */
[----:B------:R-:W-:Y:S01]  /*94c0*/  IMAD.X R18, R87, 0x1, R18, P0 ;  /* 0x0000000157127824 */ /* 0x000fe200000e0612 */
[----:B------:R-:W-:-:S02]  /*94d0*/  LOP3.LUT R82, R61, R21, R74, 0xb8, !PT ;  /* 0x000000153d527212 */ /* 0x000fc400078eb84a */
[----:B------:R-:W-:Y:S02]  /*94e0*/  IADD3.X R70, PT, PT, R87, R70, R83, P1, P2 ;  /* 0x0000004657467210 */ /* 0x000fe40000fe4453 */
[----:B------:R-:W-:Y:S02]  /*94f0*/  IADD3 R67, P0, P1, R82, R54, R67 ;  /* 0x0000003652437210 */ /* 0x000fe4000791e043 */
[C-C-:B------:R-:W-:Y:S02]  /*9500*/  SHF.L.W.U32.HI R54, R33.reuse, 0x1f, R78.reuse ;  /* 0x0000001f21367819 */ /* 0x140fe40000010e4e */
[C-C-:B------:R-:W-:Y:S02]  /*9510*/  SHF.L.W.U32.HI R83, R33.reuse, 0x18, R78.reuse ;  /* 0x0000001821537819 */ /* 0x140fe40000010e4e */
[----:B------:R-:W-:Y:S02]  /*9520*/  SHF.R.U64 R84, R33, 0x7, R78 ;  /* 0x0000000721547819 */ /* 0x000fe4000000124e */
[----:B------:R-:W-:-:S02]  /*9530*/  LOP3.LUT R82, R68, R18, R35, 0xb8, !PT ;  /* 0x0000001244527212 */ /* 0x000fc400078eb823 */
[----:B------:R-:W-:Y:S02]  /*9540*/  LOP3.LUT R54, R84, R54, R83, 0x96, !PT ;  /* 0x0000003654367212 */ /* 0x000fe400078e9653 */
[----:B------:R-:W-:Y:S02]  /*9550*/  IADD3.X R81, PT, PT, R82, R81, R50, P0, P1 ;  /* 0x0000005152517210 */ /* 0x000fe400007e2432 */
[C-C-:B------:R-:W-:Y:S02]  /*9560*/  SHF.L.W.U32.HI R50, R23.reuse, 0xd, R22.reuse ;  /* 0x0000000d17327819 */ /* 0x140fe40000010e16 */
[----:B------:R-:W-:Y:S02]  /*9570*/  SHF.L.W.U32.HI R83, R22, 0x3, R23 ;  /* 0x0000000316537819 */ /* 0x000fe40000010e17 */
[----:B------:R-:W-:Y:S02]  /*9580*/  SHF.R.U64 R82, R23, 0x6, R22 ;  /* 0x0000000617527819 */ /* 0x000fe40000001216 */
[----:B------:R-:W-:-:S02]  /*9590*/  SHF.L.W.U32.HI R84, R18, 0x17, R21 ;  /* 0x0000001712547819 */ /* 0x000fc40000010e15 */
        /* <DEDUP_REMOVED lines=25> */
[----:B------:R-:W-:Y:S02]  /*9730*/  LOP3.LUT R87, R35, R47, R18, 0xb8, !PT ;  /* 0x0000002f23577212 */ /* 0x000fe400078eb812 */
[----:B------:R-:W-:Y:S02]  /*9740*/  IADD3 R81, P0, P1, R84, R61, R59 ;  /* 0x0000003d54517210 */ /* 0x000fe4000791e03b */
[----:B------:R-:W-:Y:S02]  /*9750*/  SHF.L.W.U32.HI R59, R22, 0xd, R23 ;  /* 0x0000000d163b7819 */ /* 0x000fe40000010e17 */
[----:B------:R-:W-:-:S02]  /*9760*/  SHF.L.W.U32.HI R84, R23, 0x3, R22 ;  /* 0x0000000317547819 */ /* 0x000fc40000010e16 */
[----:B------:R-:W-:Y:S02]  /*9770*/  SHF.R.U32.HI R61, RZ, 0x6, R22 ;  /* 0x00000006ff3d7819 */ /* 0x000fe40000011616 */
[----:B------:R-:W-:Y:S02]  /*9780*/  IADD3.X R87, PT, PT, R87, R68, R34, P0, P1 ;  /* 0x0000004457577210 */ /* 0x000fe400007e2422 */
[----:B------:R-:W-:Y:S02]  /*9790*/  LOP3.LUT R59, R61, R59, R84, 0x96, !PT ;  /* 0x0000003b3d3b7212 */ /* 0x000fe400078e9654 */
[C-C-:B------:R-:W-:Y:S02]  /*97a0*/  SHF.L.W.U32.HI R86, R40.reuse, 0x12, R47.reuse ;  /* 0x0000001228567819 */ /* 0x140fe40000010e2f */
[----:B------:R-:W-:Y:S02]  /*97b0*/  SHF.L.W.U32.HI R61, R40, 0xe, R47 ;  /* 0x0000000e283d7819 */ /* 0x000fe40000010e2f */
[----:B------:R-:W-:-:S02]  /*97c0*/  SHF.L.W.U32.HI R34, R47, 0x17, R40 ;  /* 0x000000172f227819 */ /* 0x000fc40000010e28 */
[----:B------:R-:W-:Y:S02]  /*97d0*/  IADD3 R37, P0, P1, R37, R53, R42 ;  /* 0x0000003525257210 */ /* 0x000fe4000791e02a */
[----:B------:R-:W-:Y:S02]  /*97e0*/  LOP3.LUT R86, R34, R86, R61, 0x96, !PT ;  /* 0x0000005622567212 */ /* 0x000fe400078e963d */
[C-C-:B------:R-:W-:Y:S02]  /*97f0*/  SHF.L.W.U32.HI R84, R47.reuse, 0x12, R40.reuse ;  /* 0x000000122f547819 */ /* 0x140fe40000010e28 */
[----:B------:R-:W-:Y:S02]  /*9800*/  SHF.L.W.U32.HI R61, R47, 0xe, R40 ;  /* 0x0000000e2f3d7819 */ /* 0x000fe40000010e28 */
[----:B------:R-:W-:Y:S02]  /*9810*/  SHF.L.W.U32.HI R34, R40, 0x17, R47 ;  /* 0x0000001728227819 */ /* 0x000fe40000010e2f */
[----:B------:R-:W-:-:S02]  /*9820*/  IADD3 R10, P2, PT, R37, R10, RZ ;  /* 0x0000000a250a7210 */ /* 0x000fc40007f5e0ff */
[----:B------:R-:W-:Y:S02]  /*9830*/  IADD3.X R14, PT, PT, R14, R66, R57, P0, P1 ;  /* 0x000000420e0e7210 */ /* 0x000fe400007e2439 */
[----:B------:R-:W-:Y:S02]  /*9840*/  LOP3.LUT R84, R34, R84, R61, 0x96, !PT ;  /* 0x0000005422547212 */ /* 0x000fe400078e963d */
[----:B------:R-:W-:Y:S02]  /*9850*/  SHF.L.W.U32.HI R83, R82, 0x4, R67 ;  /* 0x0000000452537819 */ /* 0x000fe40000010e43 */
[C-C-:B------:R-:W-:Y:S02]  /*9860*/  SHF.L.W.U32.HI R34, R67.reuse, 0x1e, R82.reuse ;  /* 0x0000001e43227819 */ /* 0x140fe40000010e52 */
[----:B------:R-:W-:Y:S02]  /*9870*/  SHF.L.W.U32.HI R61, R67, 0x19, R82 ;  /* 0x00000019433d7819 */ /* 0x000fe40000010e52 */
[----:B------:R-:W-:Y:S01]  /*9880*/  IADD3 R86, P3, P4, R81, 0x3da88fc2, R86 ;  /* 0x3da88fc251567810 */ /* 0x000fe20007c7e056 */
[----:B------:R-:W-:Y:S01]  /*9890*/  IMAD.X R81, R14, 0x1, R55, P2 ;  /* 0x000000010e517824 */ /* 0x000fe200010e0637 */
[----:B------:R-:W-:-:S02]  /*98a0*/  LOP3.LUT R83, R61, R83, R34, 0x96, !PT ;  /* 0x000000533d537212 */ /* 0x000fc400078e9622 */
[C---:B------:R-:W-:Y:S02]  /*98b0*/  LOP3.LUT R14, R82.reuse, R19, R72, 0xe8, !PT ;  /* 0x00000013520e7212 */ /* 0x040fe400078ee848 */
[----:B------:R-:W-:Y:S02]  /*98c0*/  SHF.L.W.U32.HI R68, R67, 0x4, R82 ;  /* 0x0000000443447819 */ /* 0x000fe40000010e52 */
[C-C-:B------:R-:W-:Y:S02]  /*98d0*/  SHF.L.W.U32.HI R61, R82.reuse, 0x1e, R67.reuse ;  /* 0x0000001e523d7819 */ /* 0x140fe40000010e43 */
[----:B------:R-:W-:Y:S02]  /*98e0*/  SHF.L.W.U32.HI R34, R82, 0x19, R67 ;  /* 0x0000001952227819 */ /* 0x000fe40000010e43 */
[----:B------:R-:W-:Y:S02]  /*98f0*/  IADD3 R55, P1, P2, R86, R83, R14 ;  /* 0x0000005356377210 */ /* 0x000fe40007a3e00e */
[----:B------:R-:W-:-:S02]  /*9900*/  LOP3.LUT R68, R34, R68, R61, 0x96, !PT ;  /* 0x0000004422447212 */ /* 0x000fc400078e963d */
[----:B------:R-:W-:Y:S02]  /*9910*/  IADD3.X R87, PT, PT, R87, -0x391ff40d, R84, P3, P4 ;  /* 0xc6e00bf357577810 */ /* 0x000fe40001fe8454 */
[----:B------:R-:W-:Y:S02]  /*9920*/  IADD3 R39, P0, PT, R86, R39, RZ ;  /* 0x0000002756277210 */ /* 0x000fe40007f1e0ff */
[----:B------:R-:W-:-:S03]  /*9930*/  LOP3.LUT R83, R67, R70, R43, 0xe8, !PT ;  /* 0x0000004643537212 */ /* 0x000fc600078ee82b */
[C---:B------:R-:W-:Y:S01]  /*9940*/  IMAD.X R64, R87.reuse, 0x1, R64, P0 ;  /* 0x0000000157407824 */ /* 0x040fe200000e0640 */
[----:B------:R-:W-:Y:S02]  /*9950*/  IADD3.X R14, PT, PT, R87, R68, R83, P1, P2 ;  /* 0x00000044570e7210 */ /* 0x000fe40000fe4453 */
[----:B------:R-:W-:Y:S02]  /*9960*/  LOP3.LUT R83, R21, R39, R40, 0xb8, !PT ;  /* 0x0000002715537212 */ /* 0x000fe400078eb828 */
[C-C-:B------:R-:W-:Y:S02]  /*9970*/  SHF.L.W.U32.HI R61, R78.reuse, 0x1f, R33.reuse ;  /* 0x0000001f4e3d7819 */ /* 0x140fe40000010e21 */
[----:B------:R-:W-:Y:S02]  /*9980*/  SHF.L.W.U32.HI R34, R78, 0x18, R33 ;  /* 0x000000184e227819 */ /* 0x000fe40000010e21 */
[----:B------:R-:W-:Y:S02]  /*9990*/  SHF.R.U32.HI R88, RZ, 0x7, R78 ;  /* 0x00000007ff587819 */ /* 0x000fe4000001164e */
[----:B------:R-:W-:-:S02]  /*99a0*/  IADD3 R74, P0, P1, R83, R74, R46 ;  /* 0x0000004a534a7210 */ /* 0x000fc4000791e02e */
[C-C-:B------:R-:W-:Y:S02]  /*99b0*/  SHF.L.W.U32.HI R46, R10.reuse, 0xd, R81.reuse ;  /* 0x0000000d0a2e7819 */ /* 0x140fe40000010e51 */
[----:B------:R-:W-:Y:S02]  /*99c0*/  SHF.L.W.U32.HI R83, R81, 0x3, R10 ;  /* 0x0000000351537819 */ /* 0x000fe40000010e0a */
[----:B------:R-:W-:Y:S02]  /*99d0*/  SHF.R.U64 R84, R10, 0x6, R81 ;  /* 0x000000060a547819 */ /* 0x000fe40000001251 */
[----:B------:R-:W-:Y:S02]  /*99e0*/  LOP3.LUT R68, R18, R64, R47, 0xb8, !PT ;  /* 0x0000004012447212 */ /* 0x000fe400078eb82f */
[----:B------:R-:W-:Y:S02]  /*99f0*/  LOP3.LUT R61, R88, R61, R34, 0x96, !PT ;  /* 0x0000003d583d7212 */ /* 0x000fe400078e9622 */
[----:B------:R-:W-:-:S02]  /*9a00*/  SHF.L.W.U32.HI R34, R77, 0x1f, R20 ;  /* 0x0000001f4d227819 */ /* 0x000fc40000010e14 */
[C-C-:B------:R-:W-:Y:S02]  /*9a10*/  SHF.L.W.U32.HI R89, R77.reuse, 0x18, R20.reuse ;  /* 0x000000184d597819 */ /* 0x140fe40000010e14 */
[----:B------:R-:W-:Y:S02]  /*9a20*/  SHF.R.U64 R88, R77, 0x7, R20 ;  /* 0x000000074d587819 */ /* 0x000fe40000001214 */
[----:B------:R-:W-:Y:S02]  /*9a30*/  LOP3.LUT R46, R84, R46, R83, 0x96, !PT ;  /* 0x0000002e542e7212 */ /* 0x000fe400078e9653 */
[----:B------:R-:W-:Y:S02]  /*9a40*/  IADD3.X R69, PT, PT, R68, R35, R69, P0, P1 ;  /* 0x0000002344457210 */ /* 0x000fe400007e2445 */
[----:B------:R-:W-:Y:S02]  /*9a50*/  SHF.L.W.U32.HI R35, R81, 0xd, R10 ;  /* 0x0000000d51237819 */ /* 0x000fe40000010e0a */
[----:B------:R-:W-:-:S02]  /*9a60*/  SHF.L.W.U32.HI R68, R10, 0x3, R81 ;  /* 0x000000030a447819 */ /* 0x000fc40000010e51 */
[----:B------:R-:W-:Y:S02]  /*9a70*/  SHF.R.U32.HI R83, RZ, 0x6, R81 ;  /* 0x00000006ff537819 */ /* 0x000fe40000011651 */
[----:B------:R-:W-:Y:S02]  /*9a80*/  LOP3.LUT R34, R88, R34, R89, 0x96, !PT ;  /* 0x0000002258227212 */ /* 0x000fe400078e9659 */
[C-C-:B------:R-:W-:Y:S02]  /*9a90*/  SHF.L.W.U32.HI R37, R20.reuse, 0x1f, R77.reuse ;  /* 0x0000001f14257819 */ /* 0x140fe40000010e4d */
[----:B------:R-:W-:Y:S02]  /*9aa0*/  SHF.L.W.U32.HI R88, R20, 0x18, R77 ;  /* 0x0000001814587819 */ /* 0x000fe40000010e4d */
[----:B------:R-:W-:Y:S02]  /*9ab0*/  SHF.R.U32.HI R89, RZ, 0x7, R20 ;  /* 0x00000007ff597819 */ /* 0x000fe40000011614 */
[----:B------:R-:W-:-:S02]  /*9ac0*/  LOP3.LUT R35, R83, R35, R68, 0x96, !PT ;  /* 0x0000002353237212 */ /* 0x000fc400078e9644 */
[C-C-:B------:R-:W-:Y:S02]  /*9ad0*/  SHF.L.W.U32.HI R68, R39.reuse, 0x12, R64.reuse ;  /* 0x0000001227447819 */ /* 0x140fe40000010e40 */
[----:B------:R-:W-:Y:S02]  /*9ae0*/  SHF.L.W.U32.HI R83, R39, 0xe, R64 ;  /* 0x0000000e27537819 */ /* 0x000fe40000010e40 */
[----:B------:R-:W-:Y:S02]  /*9af0*/  SHF.L.W.U32.HI R84, R64, 0x17, R39 ;  /* 0x0000001740547819 */ /* 0x000fe40000010e27 */
[----:B------:R-:W-:Y:S02]  /*9b00*/  LOP3.LUT R37, R89, R37, R88, 0x96, !PT ;  /* 0x0000002559257212 */ /* 0x000fe400078e9658 */
[----:B------:R-:W-:Y:S02]  /*9b10*/  LOP3.LUT R89, R84, R68, R83, 0x96, !PT ;  /* 0x0000004454597212 */ /* 0x000fe400078e9653 */
[----:B------:R-:W-:-:S02]  /*9b20*/  SHF.L.W.U32.HI R68, R64, 0x12, R39 ;  /* 0x0000001240447819 */ /* 0x000fc40000010e27 */
        /* <DEDUP_REMOVED lines=11> */
[----:B------:R-:W-:Y:S02]  /*9be0*/  IADD3.X R84, PT, PT, R69, -0x2a586eb9, R86, P0, P1 ;  /* 0xd5a7914745547810 */ /* 0x000fe400007e2456 */
        /* <DEDUP_REMOVED lines=9> */
[C-C-:B------:R-:W-:Y:S02]  /*9c80*/  SHF.L.W.U32.HI R32, R23.reuse, 0x1f, R22.reuse ;  /* 0x0000001f17207819 */ /* 0x140fe40000010e16 */
        /* <DEDUP_REMOVED lines=8> */
[C-C-:B------:R-:W-:Y:S02]  /*9d10*/  SHF.L.W.U32.HI R84, R43.reuse, 0x12, R72.reuse ;  /* 0x000000122b547819 */ /* 0x140fe40000010e48 */
        /* <DEDUP_REMOVED lines=8> */
[C-C-:B------:R-:W-:Y:S02]  /*9da0*/  SHF.L.W.U32.HI R18, R69.reuse, 0x1e, R68.reuse ;  /* 0x0000001e45127819 */ /* 0x140fe40000010e44 */
[C-C-:B------:R-:W-:Y:S01]  /*9db0*/  SHF.L.W.U32.HI R21, R69.reuse, 0x19, R68.reuse ;  /* 0x0000001945157819 */ /* 0x140fe20000010e44 */
[----:B------:R-:W-:Y:S01]  /*9dc0*/  IMAD.X R59, R52, 0x1, R59, P2 ;  /* 0x00000001343b7824 */ /* 0x000fe200010e063b */
[----:B------:R-:W-:Y:S02]  /*9dd0*/  SHF.L.W.U32.HI R74, R69, 0x4, R68 ;  /* 0x00000004454a7819 */ /* 0x000fe40000010e44 */
[----:B------:R-:W-:Y:S02]  /*9de0*/  LOP3.LUT R79, R21, R79, R18, 0x96, !PT ;  /* 0x0000004f154f7212 */ /* 0x000fe400078e9612 */
[C-C-:B------:R-:W-:Y:S02]  /*9df0*/  SHF.L.W.U32.HI R21, R68.reuse, 0x1e, R69.reuse ;  /* 0x0000001e44157819 */ /* 0x140fe40000010e45 */
[----:B------:R-:W-:-:S02]  /*9e00*/  SHF.L.W.U32.HI R18, R68, 0x19, R69 ;  /* 0x0000001944127819 */ /* 0x000fc40000010e45 */
[----:B------:R-:W-:Y:S02]  /*9e10*/  IADD3 R86, P3, P4, R83, -0x1ffc7d91, R86 ;  /* 0xe003826f53567810 */ /* 0x000fe40007c7e056 */
[----:B------:R-:W-:Y:S02]  /*9e20*/  LOP3.LUT R52, R68, R55, R82, 0xe8, !PT ;  /* 0x0000003744347212 */ /* 0x000fe400078ee852 */
[----:B------:R-:W-:Y:S02]  /*9e30*/  LOP3.LUT R74, R18, R74, R21, 0x96, !PT ;  /* 0x0000004a124a7212 */ /* 0x000fe400078e9615 */
[----:B------:R-:W-:Y:S02]  /*9e40*/  IADD3.X R87, PT, PT, R87, 0x6ca6351, R84, P3, P4 ;  /* 0x06ca635157577810 */ /* 0x000fe40001fe8454 */
[C---:B------:R-:W-:Y:S02]  /*9e50*/  IADD3 R79, P1, P2, R86.reuse, R79, R52 ;  /* 0x0000004f564f7210 */ /* 0x040fe40007a3e034 */
[----:B------:R-:W-:-:S02]  /*9e60*/  IADD3 R19, P0, PT, R86, R19, RZ ;  /* 0x0000001356137210 */ /* 0x000fc40007f1e0ff */
        /* <DEDUP_REMOVED lines=42> */
[----:B------:R-:W-:Y:S02]  /*a110*/  SHF.L.W.U32.HI R74, R79, 0x19, R52 ;  /* 0x000000194f4a7819 */ /* 0x000fe40000010e34 */
[----:B------:R-:W-:Y:S02]  /*a120*/  IADD3.X R84, PT, PT, R47, 0x14292967, R86, P0, P1 ;  /* 0x142929672f547810 */ /* 0x000fe400007e2456 */
[----:B------:R-:W-:Y:S02]  /*a130*/  LOP3.LUT R74, R74, R40, R83, 0x96, !PT ;  /* 0x000000284a4a7212 */ /* 0x000fe400078e9653 */
[----:B------:R-:W-:-:S02]  /*a140*/  IADD3 R47, P0, P1, R48, R38, R13 ;  /* 0x00000026302f7210 */ /* 0x000fc4000791e00d */
[----:B------:R-:W-:Y:S02]  /*a150*/  LOP3.LUT R40, R79, R68, R55, 0xe8, !PT ;  /* 0x000000444f287212 */ /* 0x000fe400078ee837 */
[----:B------:R-:W-:Y:S02]  /*a160*/  IADD3 R82, P3, PT, R89, R82, RZ ;  /* 0x0000005259527210 */ /* 0x000fe40007f7e0ff */
[----:B------:R-:W-:Y:S02]  /*a170*/  IADD3 R46, P2, PT, R47, R46, RZ ;  /* 0x0000002e2f2e7210 */ /* 0x000fe40007f5e0ff */
[----:B------:R-:W-:Y:S01]  /*a180*/  IADD3 R40, P4, P5, R89, R87, R40 ;  /* 0x0000005759287210 */ /* 0x000fe20007d9e028 */
[----:B------:R-:W-:Y:S01]  /*a190*/  IMAD.X R67, R84, 0x1, R67, P3 ;  /* 0x0000000154437824 */ /* 0x000fe200018e0643 */
[----:B------:R-:W-:-:S04]  /*a1a0*/  LOP3.LUT R47, R52, R69, R14, 0xe8, !PT ;  /* 0x00000045342f7212 */ /* 0x000fc800078ee80e */
[----:B------:R-:W-:Y:S02]  /*a1b0*/  IADD3.X R47, PT, PT, R84, R74, R47, P4, P5 ;  /* 0x0000004a542f7210 */ /* 0x000fe400027ea42f */
[----:B------:R-:W-:Y:S02]  /*a1c0*/  IADD3.X R84, PT, PT, R15, R17, R2, P0, P1 ;  /* 0x000000110f547210 */ /* 0x000fe400007e2402 */
[C-C-:B------:R-:W-:Y:S02]  /*a1d0*/  SHF.L.W.U32.HI R15, R82.reuse, 0x12, R67.reuse ;  /* 0x00000012520f7819 */ /* 0x140fe40000010e43 */
[----:B------:R-:W-:Y:S02]  /*a1e0*/  SHF.L.W.U32.HI R48, R82, 0xe, R67 ;  /* 0x0000000e52307819 */ /* 0x000fe40000010e43 */
[----:B------:R-:W-:Y:S01]  /*a1f0*/  SHF.L.W.U32.HI R74, R67, 0x17, R82 ;  /* 0x00000017434a7819 */ /* 0x000fe20000010e52 */
[----:B------:R-:W-:Y:S01]  /*a200*/  IMAD.X R35, R84, 0x1, R35, P2 ;  /* 0x0000000154237824 */ /* 0x000fe200010e0623 */
[----:B------:R-:W-:-:S02]  /*a210*/  LOP3.LUT R84, R72, R82, R19, 0xb8, !PT ;  /* 0x0000005248547212 */ /* 0x000fc400078eb813 */
[----:B------:R-:W-:Y:S02]  /*a220*/  LOP3.LUT R83, R74, R15, R48, 0x96, !PT ;  /* 0x0000000f4a537212 */ /* 0x000fe400078e9630 */
[C-C-:B------:R-:W-:Y:S02]  /*a230*/  SHF.L.W.U32.HI R15, R67.reuse, 0x12, R82.reuse ;  /* 0x00000012430f7819 */ /* 0x140fe40000010e52 */
[----:B------:R-:W-:Y:S02]  /*a240*/  SHF.L.W.U32.HI R48, R67, 0xe, R82 ;  /* 0x0000000e43307819 */ /* 0x000fe40000010e52 */
[----:B------:R-:W-:Y:S02]  /*a250*/  SHF.L.W.U32.HI R74, R82, 0x17, R67 ;  /* 0x00000017524a7819 */ /* 0x000fe40000010e43 */
[----:B------:R-:W-:Y:S02]  /*a260*/  IADD3 R83, P0, P1, R83, R84, R39 ;  /* 0x0000005453537210 */ /* 0x000fe4000791e027 */
[----:B------:R-:W-:-:S02]  /*a270*/  LOP3.LUT R74, R74, R15, R48, 0x96, !PT ;  /* 0x0000000f4a4a7212 */ /* 0x000fc400078e9630 */
[C-C-:B------:R-:W-:Y:S02]  /*a280*/  SHF.L.W.U32.HI R48, R46.reuse, 0xd, R35.reuse ;  /* 0x0000000d2e307819 */ /* 0x140fe40000010e23 */
[----:B------:R-:W-:Y:S02]  /*a290*/  SHF.L.W.U32.HI R15, R35, 0x3, R46 ;  /* 0x00000003230f7819 */ /* 0x000fe40000010e2e */
[----:B------:R-:W-:Y:S02]  /*a2a0*/  SHF.R.U64 R84, R46, 0x6, R35 ;  /* 0x000000062e547819 */ /* 0x000fe40000001223 */
[----:B------:R-:W-:Y:S02]  /*a2b0*/  LOP3.LUT R39, R43, R67, R70, 0xb8, !PT ;  /* 0x000000432b277212 */ /* 0x000fe400078eb846 */
[----:B------:R-:W-:Y:S02]  /*a2c0*/  LOP3.LUT R48, R84, R48, R15, 0x96, !PT ;  /* 0x0000003054307212 */ /* 0x000fe400078e960f */
[----:B------:R-:W-:-:S02]  /*a2d0*/  IADD3.X R64, PT, PT, R74, R39, R64, P0, P1 ;  /* 0x000000274a407210 */ /* 0x000fc400007e2440 */
[----:B------:R-:W-:Y:S02]  /*a2e0*/  SHF.L.W.U32.HI R74, R35, 0xd, R46 ;  /* 0x0000000d234a7819 */ /* 0x000fe40000010e2e */
[--C-:B------:R-:W-:Y:S02]  /*a2f0*/  SHF.L.W.U32.HI R15, R46, 0x3, R35.reuse ;  /* 0x000000032e0f7819 */ /* 0x100fe40000010e23 */
[----:B------:R-:W-:Y:S02]  /*a300*/  SHF.R.U32.HI R39, RZ, 0x6, R35 ;  /* 0x00000006ff277819 */ /* 0x000fe40000011623 */
[C---:B------:R-:W-:Y:S02]  /*a310*/  SHF.L.W.U32.HI R84, R50.reuse, 0x18, R59 ;  /* 0x0000001832547819 */ /* 0x040fe40000010e3b */
[----:B------:R-:W-:Y:S02]  /*a320*/  LOP3.LUT R74, R39, R74, R15, 0x96, !PT ;  /* 0x0000004a274a7212 */ /* 0x000fe400078e960f */
[----:B------:R-:W-:-:S02]  /*a330*/  SHF.L.W.U32.HI R39, R50, 0x1f, R59 ;  /* 0x0000001f32277819 */ /* 0x000fc40000010e3b */
[----:B------:R-:W-:Y:S02]  /*a340*/  SHF.R.U64 R15, R50, 0x7, R59 ;  /* 0x00000007320f7819 */ /* 0x000fe4000000123b */
[----:B------:R-:W-:Y:S02]  /*a350*/  IADD3 R63, P0, P1, R63, R51, R4 ;  /* 0x000000333f3f7210 */ /* 0x000fe4000791e004 */
[----:B------:R-:W-:Y:S02]  /*a360*/  LOP3.LUT R39, R15, R39, R84, 0x96, !PT ;  /* 0x000000270f277212 */ /* 0x000fe400078e9654 */
[----:B------:R-:W-:Y:S02]  /*a370*/  IADD3 R15, P2, PT, R63, R42, RZ ;  /* 0x0000002a3f0f7210 */ /* 0x000fe40007f5e0ff */
[----:B------:R-:W-:Y:S02]  /*a380*/  IADD3.X R84, PT, PT, R36, R62, R3, P0, P1 ;  /* 0x0000003e24547210 */ /* 0x000fe400007e2403 */
[----:B------:R-:W-:-:S02]  /*a390*/  SHF.L.W.U32.HI R36, R59, 0x1f, R50 ;  /* 0x0000001f3b247819 */ /* 0x000fc40000010e32 */
[----:B------:R-:W-:Y:S02]  /*a3a0*/  SHF.L.W.U32.HI R63, R59, 0x18, R50 ;  /* 0x000000183b3f7819 */ /* 0x000fe40000010e32 */
[----:B------:R-:W-:-:S04]  /*a3b0*/  SHF.R.U32.HI R42, RZ, 0x7, R59 ;  /* 0x00000007ff2a7819 */ /* 0x000fc8000001163b */
[----:B------:R-:W-:Y:S01]  /*a3c0*/  LOP3.LUT R36, R42, R36, R63, 0x96, !PT ;  /* 0x000000242a247212 */ /* 0x000fe200078e963f */
[----:B------:R-:W-:Y:S01]  /*a3d0*/  IMAD.X R42, R84, 0x1, R57, P2 ;  /* 0x00000001542a7824 */ /* 0x000fe200010e0639 */
[----:B------:R-:W-:Y:S02]  /*a3e0*/  IADD3 R63, P0, P1, R27, R33, R6 ;  /* 0x000000211b3f7210 */ /* 0x000fe4000791e006 */
[C-C-:B------:R-:W-:Y:S02]  /*a3f0*/  SHF.L.W.U32.HI R27, R46.reuse, 0x1f, R35.reuse ;  /* 0x0000001f2e1b7819 */ /* 0x140fe40000010e23 */
[C-C-:B------:R-:W-:Y:S02]  /*a400*/  SHF.L.W.U32.HI R84, R46.reuse, 0x18, R35.reuse ;  /* 0x000000182e547819 */ /* 0x140fe40000010e23 */
[----:B------:R-:W-:Y:S02]  /*a410*/  SHF.R.U64 R57, R46, 0x7, R35 ;  /* 0x000000072e397819 */ /* 0x000fe40000001223 */
[----:B------:R-:W-:-:S02]  /*a420*/  IADD3 R48, P2, PT, R63, R48, RZ ;  /* 0x000000303f307210 */ /* 0x000fc40007f5e0ff */
[----:B------:R-:W-:Y:S02]  /*a430*/  LOP3.LUT R27, R57, R27, R84, 0x96, !PT ;  /* 0x0000001b391b7212 */ /* 0x000fe400078e9654 */
[----:B------:R-:W-:Y:S02]  /*a440*/  IADD3.X R63, PT, PT, R0, R78, R5, P0, P1 ;  /* 0x0000004e003f7210 */ /* 0x000fe400007e2405 */
[C-C-:B------:R-:W-:Y:S02]  /*a450*/  SHF.L.W.U32.HI R0, R15.reuse, 0xd, R42.reuse ;  /* 0x0000000d0f007819 */ /* 0x140fe40000010e2a */
[----:B------:R-:W-:Y:S02]  /*a460*/  SHF.L.W.U32.HI R57, R42, 0x3, R15 ;  /* 0x000000032a397819 */ /* 0x000fe40000010e0f */
[--C-:B------:R-:W-:Y:S02]  /*a470*/  SHF.R.U64 R87, R15, 0x6, R42.reuse ;  /* 0x000000060f577819 */ /* 0x100fe4000000122a */
[----:B------:R-:W-:-:S02]  /*a480*/  SHF.R.U32.HI R84, RZ, 0x6, R42 ;  /* 0x00000006ff547819 */ /* 0x000fc4000001162a */
[----:B------:R-:W-:Y:S01]  /*a490*/  LOP3.LUT R87, R87, R0, R57, 0x96, !PT ;  /* 0x0000000057577212 */ /* 0x000fe200078e9639 */
[----:B------:R-:W-:Y:S01]  /*a4a0*/  IMAD.X R57, R63, 0x1, R74, P2 ;  /* 0x000000013f397824 */ /* 0x000fe200010e064a */
        /* <DEDUP_REMOVED lines=15> */
[----:B------:R-:W-:-:S02]  /*a5a0*/  SHF.L.W.U32.HI R86, R0, 0xd, R31 ;  /* 0x0000000d00567819 */ /* 0x000fc40000010e1f */
[----:B------:R-:W-:Y:S02]  /*a5b0*/  LOP3.LUT R87, R87, R25, R60, 0x96, !PT ;  /* 0x0000001957577212 */ /* 0x000fe400078e963c */
[----:B------:R-:W-:Y:S02]  /*a5c0*/  IADD3 R25, P2, PT, R63, R74, RZ ;  /* 0x0000004a3f197210 */ /* 0x000fe40007f5e0ff */
[----:B------:R-:W-:Y:S02]  /*a5d0*/  IADD3.X R60, PT, PT, R44, R22, R11, P0, P1 ;  /* 0x000000162c3c7210 */ /* 0x000fe400007e240b */
[C-C-:B------:R-:W-:Y:S02]  /*a5e0*/  SHF.L.W.U32.HI R63, R31.reuse, 0x3, R0.reuse ;  /* 0x000000031f3f7819 */ /* 0x140fe40000010e00 */
[----:B------:R-:W-:Y:S02]  /*a5f0*/  SHF.R.U64 R44, R0, 0x6, R31 ;  /* 0x00000006002c7819 */ /* 0x000fe4000000121f */
[----:B------:R-:W-:-:S02]  /*a600*/  SHF.L.W.U32.HI R84, R31, 0xd, R0 ;  /* 0x0000000d1f547819 */ /* 0x000fc40000010e00 */
[----:B------:R-:W-:Y:S01]  /*a610*/  LOP3.LUT R86, R44, R86, R63, 0x96, !PT ;  /* 0x000000562c567212 */ /* 0x000fe200078e963f */
[----:B------:R-:W-:Y:S01]  /*a620*/  IMAD.X R44, R60, 0x1, R87, P2 ;  /* 0x000000013c2c7824 */ /* 0x000fe200010e0657 */
[--C-:B------:R-:W-:Y:S02]  /*a630*/  SHF.L.W.U32.HI R63, R0, 0x3, R31.reuse ;  /* 0x00000003003f7819 */ /* 0x100fe40000010e1f */
[----:B------:R-:W-:Y:S02]  /*a640*/  SHF.R.U32.HI R60, RZ, 0x6, R31 ;  /* 0x00000006ff3c7819 */ /* 0x000fe4000001161f */
[C-C-:B------:R-:W-:Y:S02]  /*a650*/  SHF.R.U64 R74, R25.reuse, 0x6, R44.reuse ;  /* 0x00000006194a7819 */ /* 0x140fe4000000122c */
[----:B------:R-:W-:Y:S02]  /*a660*/  LOP3.LUT R84, R60, R84, R63, 0x96, !PT ;  /* 0x000000543c547212 */ /* 0x000fe400078e963f */
[----:B------:R-:W-:-:S02]  /*a670*/  SHF.L.W.U32.HI R60, R25, 0xd, R44 ;  /* 0x0000000d193c7819 */ /* 0x000fc40000010e2c */
[----:B------:R-:W-:Y:S02]  /*a680*/  SHF.L.W.U32.HI R63, R44, 0x3, R25 ;  /* 0x000000032c3f7819 */ /* 0x000fe40000010e19 */
[C-C-:B------:R-:W-:Y:S02]  /*a690*/  SHF.L.W.U32.HI R87, R47.reuse, 0x19, R40.reuse ;  /* 0x000000192f577819 */ /* 0x140fe40000010e28 */
[----:B------:R-:W-:Y:S02]  /*a6a0*/  LOP3.LUT R60, R74, R60, R63, 0x96, !PT ;  /* 0x0000003c4a3c7212 */ /* 0x000fe400078e963f */
[----:B------:R-:W-:Y:S02]  /*a6b0*/  SHF.L.W.U32.HI R63, R40, 0x4, R47 ;  /* 0x00000004283f7819 */ /* 0x000fe40000010e2f */
[----:B------:R-:W-:Y:S02]  /*a6c0*/  SHF.L.W.U32.HI R74, R47, 0x1e, R40 ;  /* 0x0000001e2f4a7819 */ /* 0x000fe40000010e28 */
[----:B------:R-:W-:-:S02]  /*a6d0*/  IADD3 R90, P0, P1, R83, 0x46d22ffc, R24 ;  /* 0x46d22ffc535a7810 */ /* 0x000fc4000791e018 */
[----:B------:R-:W-:Y:S02]  /*a6e0*/  LOP3.LUT R88, R87, R63, R74, 0x96, !PT ;  /* 0x0000003f57587212 */ /* 0x000fe400078e964a */
[----:B------:R-:W-:Y:S02]  /*a6f0*/  SHF.L.W.U32.HI R24, R47, 0x4, R40 ;  /* 0x000000042f187819 */ /* 0x000fe40000010e28 */
[C-C-:B------:R-:W-:Y:S02]  /*a700*/  SHF.L.W.U32.HI R63, R40.reuse, 0x1e, R47.reuse ;  /* 0x0000001e283f7819 */ /* 0x140fe40000010e2f */
[----:B------:R-:W-:Y:S02]  /*a710*/  SHF.L.W.U32.HI R74, R40, 0x19, R47 ;  /* 0x00000019284a7819 */ /* 0x000fe40000010e2f */
[----:B------:R-:W-:Y:S02]  /*a720*/  IADD3.X R85, PT, PT, R64, 0x27b70a85, R85, P0, P1 ;  /* 0x27b70a8540557810 */ /* 0x000fe400007e2455 */
[----:B------:R-:W-:-:S02]  /*a730*/  LOP3.LUT R83, R74, R24, R63, 0x96, !PT ;  /* 0x000000184a537212 */ /* 0x000fc400078e963f */
[----:B------:R-:W-:Y:S02]  /*a740*/  LOP3.LUT R63, R40, R79, R68, 0xe8, !PT ;  /* 0x0000004f283f7212 */ /* 0x000fe400078ee844 */
[C---:B------:R-:W-:Y:S02]  /*a750*/  IADD3 R55, P0, PT, R90.reuse, R55, RZ ;  /* 0x000000375a377210 */ /* 0x040fe40007f1e0ff */
        /* <DEDUP_REMOVED lines=14> */
[C-C-:B------:R-:W-:Y:S02]  /*a840*/  SHF.L.W.U32.HI R13, R14.reuse, 0x17, R55.reuse ;  /* 0x000000170e0d7819 */ /* 0x140fe40000010e37 */
[----:B------:R-:W-:Y:S02]  /*a850*/  SHF.L.W.U32.HI R85, R14, 0x12, R55 ;  /* 0x000000120e557819 */ /* 0x000fe40000010e37 */
[----:B------:R-:W-:-:S02]  /*a860*/  LOP3.LUT R89, R13, R89, R2, 0x96, !PT ;  /* 0x000000590d597212 */ /* 0x000fc400078e9602 */
[----:B------:R-:W-:Y:S02]  /*a870*/  SHF.L.W.U32.HI R2, R14, 0xe, R55 ;  /* 0x0000000e0e027819 */ /* 0x000fe40000010e37 */
[----:B------:R-:W-:Y:S02]  /*a880*/  SHF.L.W.U32.HI R13, R55, 0x17, R14 ;  /* 0x00000017370d7819 */ /* 0x000fe40000010e0e */
[----:B------:R-:W-:Y:S02]  /*a890*/  SHF.L.W.U32.HI R87, R63, 0x4, R24 ;  /* 0x000000043f577819 */ /* 0x000fe40000010e18 */
[----:B------:R-:W-:Y:S02]  /*a8a0*/  LOP3.LUT R85, R13, R85, R2, 0x96, !PT ;  /* 0x000000550d557212 */ /* 0x000fe400078e9602 */
[C-C-:B------:R-:W-:Y:S02]  /*a8b0*/  SHF.L.W.U32.HI R2, R24.reuse, 0x1e, R63.reuse ;  /* 0x0000001e18027819 */ /* 0x140fe40000010e3f */
[----:B------:R-:W-:-:S02]  /*a8c0*/  SHF.L.W.U32.HI R13, R24, 0x19, R63 ;  /* 0x00000019180d7819 */ /* 0x000fc40000010e3f */
[----:B------:R-:W-:Y:S02]  /*a8d0*/  SHF.L.W.U32.HI R83, R24, 0x4, R63 ;  /* 0x0000000418537819 */ /* 0x000fe40000010e3f */
[----:B------:R-:W-:Y:S02]  /*a8e0*/  LOP3.LUT R87, R13, R87, R2, 0x96, !PT ;  /* 0x000000570d577212 */ /* 0x000fe400078e9602 */
[C-C-:B------:R-:W-:Y:S02]  /*a8f0*/  SHF.L.W.U32.HI R2, R63.reuse, 0x1e, R24.reuse ;  /* 0x0000001e3f027819 */ /* 0x140fe40000010e18 */
[----:B------:R-:W-:Y:S02]  /*a900*/  SHF.L.W.U32.HI R13, R63, 0x19, R24 ;  /* 0x000000193f0d7819 */ /* 0x000fe40000010e18 */
[----:B------:R-:W-:Y:S02]  /*a910*/  SHF.R.U32.HI R43, RZ, 0x7, R35 ;  /* 0x00000007ff2b7819 */ /* 0x000fe40000011623 */
[----:B------:R-:W-:-:S02]  /*a920*/  LOP3.LUT R83, R13, R83, R2, 0x96, !PT ;  /* 0x000000530d537212 */ /* 0x000fc400078e9602 */
[C-C-:B------:R-:W-:Y:S02]  /*a930*/  SHF.L.W.U32.HI R2, R35.reuse, 0x1f, R46.reuse ;  /* 0x0000001f23027819 */ /* 0x140fe40000010e2e */
[----:B------:R-:W-:Y:S02]  /*a940*/  SHF.L.W.U32.HI R13, R35, 0x18, R46 ;  /* 0x00000018230d7819 */ /* 0x000fe40000010e2e */
[--C-:B------:R-:W-:Y:S02]  /*a950*/  SHF.L.W.U32.HI R64, R15, 0x18, R42.reuse ;  /* 0x000000180f407819 */ /* 0x100fe40000010e2a */
[----:B------:R-:W-:Y:S02]  /*a960*/  LOP3.LUT R2, R43, R2, R13, 0x96, !PT ;  /* 0x000000022b027212 */ /* 0x000fe400078e960d */
[C-C-:B------:R-:W-:Y:S02]  /*a970*/  SHF.L.W.U32.HI R13, R15.reuse, 0x1f, R42.reuse ;  /* 0x0000001f0f0d7819 */ /* 0x140fe40000010e2a */
[----:B------:R-:W-:-:S04]  /*a980*/  SHF.R.U64 R43, R15, 0x7, R42 ;  /* 0x000000070f2b7819 */ /* 0x000fc8000000122a */
[----:B------:R-:W-:Y:S02]  /*a990*/  LOP3.LUT R13, R43, R13, R64, 0x96, !PT ;  /* 0x0000000d2b0d7212 */ /* 0x000fe400078e9640 */
[----:B------:R-:W-:Y:S02]  /*a9a0*/  IADD3 R43, P0, P1, R16, R10, R9 ;  /* 0x0000000a102b7210 */ /* 0x000fe4000791e009 */
[C-C-:B------:R-:W-:Y:S02]  /*a9b0*/  SHF.L.W.U32.HI R16, R42.reuse, 0x1f, R15.reuse ;  /* 0x0000001f2a107819 */ /* 0x140fe40000010e0f */
[----:B------:R-:W-:Y:S02]  /*a9c0*/  IADD3 R43, P2, PT, R43, R86, RZ ;  /* 0x000000562b2b7210 */ /* 0x000fe40007f5e0ff */
[----:B------:R-:W-:Y:S02]  /*a9d0*/  SHF.L.W.U32.HI R91, R42, 0x18, R15 ;  /* 0x000000182a5b7819 */ /* 0x000fe40000010e0f */
[----:B------:R-:W-:-:S02]  /*a9e0*/  SHF.R.U32.HI R64, RZ, 0x7, R42 ;  /* 0x00000007ff407819 */ /* 0x000fc4000001162a */
[----:B------:R-:W-:Y:S02]  /*a9f0*/  IADD3.X R45, PT, PT, R45, R81, R58, P0, P1 ;  /* 0x000000512d2d7210 */ /* 0x000fe400007e243a */
[----:B------:R-:W-:Y:S02]  /*aa00*/  IADD3 R89, P3, P4, R72, 0x5c26c926, R89 ;  /* 0x5c26c92648597810 */ /* 0x000fe40007c7e059 */
[----:B------:R-:W-:Y:S02]  /*aa10*/  LOP3.LUT R72, R63, R40, R79, 0xe8, !PT ;  /* 0x000000283f487212 */ /* 0x000fe400078ee84f */
[----:B------:R-:W-:Y:S01]  /*aa20*/  LOP3.LUT R16, R64, R16, R91, 0x96, !PT ;  /* 0x0000001040107212 */ /* 0x000fe200078e965b */
[----:B------:R-:W-:Y:S01]  /*aa30*/  IMAD.X R64, R45, 0x1, R84, P2 ;  /* 0x000000012d407824 */ /* 0x000fe200010e0654 */
[----:B------:R-:W-:Y:S02]  /*aa40*/  IADD3.X R88, PT, PT, R88, 0x2e1b2138, R85, P3, P4 ;  /* 0x2e1b213858587810 */ /* 0x000fe40001fe8455 */
[----:B------:R-:W-:-:S02]  /*aa50*/  IADD3 R72, P1, P2, R89, R87, R72 ;  /* 0x0000005759487210 */ /* 0x000fc40007a3e048 */
[----:B------:R-:W-:Y:S02]  /*aa60*/  IADD3 R68, P0, PT, R89, R68, RZ ;  /* 0x0000004459447210 */ /* 0x000fe40007f1e0ff */
[----:B------:R-:W-:-:S03]  /*aa70*/  LOP3.LUT R84, R24, R47, R52, 0xe8, !PT ;  /* 0x0000002f18547212 */ /* 0x000fc600078ee834 */
[C---:B------:R-:W-:Y:S01]  /*aa80*/  IMAD.X R69, R88.reuse, 0x1, R69, P0 ;  /* 0x0000000158457824 */ /* 0x040fe200000e0645 */
[----:B------:R-:W-:Y:S02]  /*aa90*/  IADD3.X R45, PT, PT, R88, R83, R84, P1, P2 ;  /* 0x00000053582d7210 */ /* 0x000fe40000fe4454 */
[----:B------:R-:W-:Y:S02]  /*aaa0*/  LOP3.LUT R83, R82, R68, R55, 0xb8, !PT ;  /* 0x0000004452537212 */ /* 0x000fe400078eb837 */
[----:B------:R-:W-:Y:S02]  /*aab0*/  SHF.R.U64 R84, R43, 0x6, R64 ;  /* 0x000000062b547819 */ /* 0x000fe40000001240 */
        /* <DEDUP_REMOVED lines=9> */
[--C-:B------:R-:W-:Y:S02]  /*ab50*/  SHF.L.W.U32.HI R85, R69, 0x12, R68.reuse ;  /* 0x0000001245557819 */ /* 0x100fe40000010e44 */
        /* <DEDUP_REMOVED lines=11> */
[C---:B------:R-:W-:Y:S02]  /*ac10*/  SHF.L.W.U32.HI R70, R48.reuse, 0x1f, R57 ;  /* 0x0000001f30467819 */ /* 0x040fe40000010e39 */
[----:B------:R-:W-:Y:S02]  /*ac20*/  LOP3.LUT R84, R19, R84, R3, 0x96, !PT ;  /* 0x0000005413547212 */ /* 0x000fe400078e9603 */
[C-C-:B------:R-:W-:Y:S02]  /*ac30*/  SHF.L.W.U32.HI R3, R48.reuse, 0x18, R57.reuse ;  /* 0x0000001830037819 */ /* 0x140fe40000010e39 */
[----:B------:R-:W-:Y:S02]  /*ac40*/  SHF.R.U64 R19, R48, 0x7, R57 ;  /* 0x0000000730137819 */ /* 0x000fe40000001239 */
        /* <DEDUP_REMOVED lines=10> */
[----:B------:R-:W-:Y:S02]  /*acf0*/  IADD3 R90, P3, P4, R83, 0x5ac42aed, R90 ;  /* 0x5ac42aed535a7810 */ /* 0x000fe40007c7e05a */
[----:B------:R-:W-:Y:S02]  /*ad00*/  LOP3.LUT R19, R41, R19, R92, 0x96, !PT ;  /* 0x0000001329137212 */ /* 0x000fe400078e965c */
[----:B------:R-:W-:Y:S02]  /*ad10*/  IADD3.X R41, PT, PT, R30, R59, R29, P0, P1 ;  /* 0x0000003b1e297210 */ /* 0x000fe400007e241d */
[----:B------:R-:W-:-:S02]  /*ad20*/  LOP3.LUT R83, R72, R63, R40, 0xe8, !PT ;  /* 0x0000003f48537212 */ /* 0x000fc400078ee828 */
[----:B------:R-:W-:Y:S01]  /*ad30*/  IADD3.X R87, PT, PT, R88, 0x4d2c6dfc, R85, P3, P4 ;  /* 0x4d2c6dfc58577810 */ /* 0x000fe20001fe8455 */
[----:B------:R-:W-:Y:S01]  /*ad40*/  IMAD.X R41, R41, 0x1, R74, P2 ;  /* 0x0000000129297824 */ /* 0x000fe200010e064a */
        /* <DEDUP_REMOVED lines=8> */
[----:B------:R-:W-:Y:S02]  /*add0*/  SHF.L.W.U32.HI R85, R64, 0xd, R43 ;  /* 0x0000000d40557819 */ /* 0x000fe40000010e2b */
[----:B------:R-:W-:-:S02]  /*ade0*/  SHF.R.U32.HI R84, RZ, 0x6, R64 ;  /* 0x00000006ff547819 */ /* 0x000fc40000011640 */
[----:B------:R-:W-:Y:S02]  /*adf0*/  LOP3.LUT R82, R14, R52, R69, 0xb8, !PT ;  /* 0x000000340e527212 */ /* 0x000fe400078eb845 */
[----:B------:R-:W-:Y:S02]  /*ae00*/  LOP3.LUT R85, R84, R85, R74, 0x96, !PT ;  /* 0x0000005554557212 */ /* 0x000fe400078e964a */
[----:B------:R-:W-:Y:S02]  /*ae10*/  IADD3.X R67, PT, PT, R82, R67, R5, P0, P1 ;  /* 0x0000004352437210 */ /* 0x000fe400007e2405 */
[C-C-:B------:R-:W-:Y:S02]  /*ae20*/  SHF.L.W.U32.HI R5, R60.reuse, 0xd, R41.reuse ;  /* 0x0000000d3c057819 */ /* 0x140fe40000010e29 */
[----:B------:R-:W-:Y:S02]  /*ae30*/  SHF.L.W.U32.HI R74, R41, 0x3, R60 ;  /* 0x00000003294a7819 */ /* 0x000fe40000010e3c */
[----:B------:R-:W-:-:S02]  /*ae40*/  SHF.R.U64 R82, R60, 0x6, R41 ;  /* 0x000000063c527819 */ /* 0x000fc40000001229 */
[C---:B------:R-:W-:Y:S02]  /*ae50*/  SHF.L.W.U32.HI R87, R79.reuse, 0xe, R52 ;  /* 0x0000000e4f577819 */ /* 0x040fe40000010e34 */
[----:B------:R-:W-:Y:S02]  /*ae60*/  LOP3.LUT R5, R82, R5, R74, 0x96, !PT ;  /* 0x0000000552057212 */ /* 0x000fe400078e964a */
        /* <DEDUP_REMOVED lines=17> */
[----:B------:R-:W-:Y:S02]  /*af80*/  IADD3.X R82, PT, PT, R67, 0x53380d13, R84, P0, P1 ;  /* 0x53380d1343527810 */ /* 0x000fe400007e2454 */
[C---:B------:R-:W-:Y:S02]  /*af90*/  IADD3 R40, P0, PT, R91.reuse, R40, RZ ;  /* 0x000000285b287210 */ /* 0x040fe40007f1e0ff */
[----:B------:R-:W-:Y:S02]  /*afa0*/  IADD3 R6, P1, P2, R91, R89, R6 ;  /* 0x000000595b067210 */ /* 0x000fe40007a3e006 */
[----:B------:R-:W-:Y:S01]  /*afb0*/  LOP3.LUT R67, R30, R45, R24, 0xe8, !PT ;  /* 0x0000002d1e437212 */ /* 0x000fe200078ee818 */
[----:B------:R-:W-:-:S03]  /*afc0*/  IMAD.X R47, R82, 0x1, R47, P0 ;  /* 0x00000001522f7824 */ /* 0x000fc600000e062f */
[----:B------:R-:W-:Y:S02]  /*afd0*/  IADD3.X R67, PT, PT, R82, R74, R67, P1, P2 ;  /* 0x0000004a52437210 */ /* 0x000fe40000fe4443 */
[----:B------:R-:W-:Y:S02]  /*afe0*/  LOP3.LUT R74, R68, R40, R79, 0xb8, !PT ;  /* 0x00000028444a7212 */ /* 0x000fe400078eb84f */
[----:B------:R-:W-:Y:S02]  /*aff0*/  LOP3.LUT R87, R69, R47, R52, 0xb8, !PT ;  /* 0x0000002f45577212 */ /* 0x000fe400078eb834 */
[----:B------:R-:W-:Y:S02]  /*b000*/  IADD3 R74, P0, P1, R74, R55, R7 ;  /* 0x000000374a4a7210 */ /* 0x000fe4000791e007 */
[----:B------:R-:W-:Y:S02]  /*b010*/  SHF.L.W.U32.HI R7, R41, 0xd, R60 ;  /* 0x0000000d29077819 */ /* 0x000fe40000010e3c */
[----:B------:R-:W-:-:S02]  /*b020*/  IADD3.X R87, PT, PT, R87, R14, R26, P0, P1 ;  /* 0x0000000e57577210 */ /* 0x000fc400007e241a */
[--C-:B------:R-:W-:Y:S02]  /*b030*/  SHF.L.W.U32.HI R82, R60, 0x3, R41.reuse ;  /* 0x000000033c527819 */ /* 0x100fe40000010e29 */
[----:B------:R-:W-:Y:S02]  /*b040*/  SHF.R.U32.HI R55, RZ, 0x6, R41 ;  /* 0x00000006ff377819 */ /* 0x000fe40000011629 */
[C-C-:B------:R-:W-:Y:S02]  /*b050*/  SHF.L.W.U32.HI R89, R40.reuse, 0x12, R47.reuse ;  /* 0x0000001228597819 */ /* 0x140fe40000010e2f */
[----:B------:R-:W-:Y:S02]  /*b060*/  SHF.L.W.U32.HI R14, R40, 0xe, R47 ;  /* 0x0000000e280e7819 */ /* 0x000fe40000010e2f */
[----:B------:R-:W-:Y:S02]  /*b070*/  SHF.L.W.U32.HI R26, R47, 0x17, R40 ;  /* 0x000000172f1a7819 */ /* 0x000fe40000010e28 */
[----:B------:R-:W-:-:S02]  /*b080*/  LOP3.LUT R7, R55, R7, R82, 0x96, !PT ;  /* 0x0000000737077212 */ /* 0x000fc400078e9652 */
[----:B------:R-:W-:Y:S02]  /*b090*/  LOP3.LUT R89, R26, R89, R14, 0x96, !PT ;  /* 0x000000591a597212 */ /* 0x000fe400078e960e */
[C-C-:B------:R-:W-:Y:S02]  /*b0a0*/  SHF.L.W.U32.HI R86, R47.reuse, 0x12, R40.reuse ;  /* 0x000000122f567819 */ /* 0x140fe40000010e28 */
        /* <DEDUP_REMOVED lines=24> */
[----:B------:R-:W-:Y:S02]  /*b230*/  IADD3 R74, P3, P4, R74, -0x74509c22, R89 ;  /* 0x8baf63de4a4a7810 */ /* 0x000fe40007c7e059 */
[----:B------:R-:W-:Y:S02]  /*b240*/  LOP3.LUT R4, R28, R4, R91, 0x96, !PT ;  /* 0x000000041c047212 */ /* 0x000fe400078e965b */
[----:B------:R-:W-:Y:S02]  /*b250*/  IADD3.X R28, PT, PT, R71, R35, R66, P0, P1 ;  /* 0x00000023471c7210 */ /* 0x000fe400007e2442 */
[----:B------:R-:W-:-:S02]  /*b260*/  LOP3.LUT R71, R6, R83, R72, 0xe8, !PT ;  /* 0x0000005306477212 */ /* 0x000fc400078ee848 */
[----:B------:R-:W-:Y:S01]  /*b270*/  IADD3.X R89, PT, PT, R87, 0x650a7354, R86, P3, P4 ;  /* 0x650a735457597810 */ /* 0x000fe20001fe8456 */
[----:B------:R-:W-:Y:S01]  /*b280*/  IMAD.X R85, R28, 0x1, R85, P2 ;  /* 0x000000011c557824 */ /* 0x000fe200010e0655 */
[C---:B------:R-:W-:Y:S02]  /*b290*/  IADD3 R71, P1, P2, R74.reuse, R84, R71 ;  /* 0x000000544a477210 */ /* 0x040fe40007a3e047 */
[----:B------:R-:W-:Y:S02]  /*b2a0*/  LOP3.LUT R87, R67, R30, R45, 0xe8, !PT ;  /* 0x0000001e43577212 */ /* 0x000fe400078ee82d */
[----:B------:R-:W-:Y:S02]  /*b2b0*/  IADD3 R63, P0, PT, R74, R63, RZ ;  /* 0x0000003f4a3f7210 */ /* 0x000fe40007f1e0ff */
[----:B------:R-:W-:Y:S02]  /*b2c0*/  IADD3.X R28, PT, PT, R89, R82, R87, P1, P2 ;  /* 0x00000052591c7210 */ /* 0x000fe40000fe4457 */
[----:B------:R-:W-:Y:S01]  /*b2d0*/  LOP3.LUT R87, R79, R63, R40, 0xb8, !PT ;  /* 0x0000003f4f577212 */ /* 0x000fe200078eb828 */
[----:B------:R-:W-:Y:S01]  /*b2e0*/  IMAD.X R24, R89, 0x1, R24, P0 ;  /* 0x0000000159187824 */ /* 0x000fe200000e0618 */
[----:B------:R-:W-:-:S02]  /*b2f0*/  SHF.R.U64 R74, R26, 0x6, R85 ;  /* 0x000000061a4a7819 */ /* 0x000fc40000001255 */
[----:B------:R-:W-:Y:S02]  /*b300*/  IADD3 R82, P0, P1, R87, R68, R8 ;  /* 0x0000004457527210 */ /* 0x000fe4000791e008 */
[----:B------:R-:W-:Y:S02]  /*b310*/  SHF.L.W.U32.HI R8, R26, 0xd, R85 ;  /* 0x0000000d1a087819 */ /* 0x000fe40000010e55 */
[----:B------:R-:W-:Y:S02]  /*b320*/  SHF.L.W.U32.HI R87, R85, 0x3, R26 ;  /* 0x0000000355577819 */ /* 0x000fe40000010e1a */
        /* <DEDUP_REMOVED lines=18> */
[----:B------:R-:W-:Y:S02]  /*b450*/  SHF.R.U64 R74, R43, 0x7, R64 ;  /* 0x000000072b4a7819 */ /* 0x000fe40000001240 */
[----:B------:R-:W-:Y:S02]  /*b460*/  LOP3.LUT R69, R11, R69, R68, 0x96, !PT ;  /* 0x000000450b457212 */ /* 0x000fe400078e9644 */
[----:B------:R-:W-:-:S02]  /*b470*/  SHF.L.W.U32.HI R68, R43, 0x1f, R64 ;  /* 0x0000001f2b447819 */ /* 0x000fc40000010e40 */
[--C-:B------:R-:W-:Y:S02]  /*b480*/  SHF.L.W.U32.HI R11, R43, 0x18, R64.reuse ;  /* 0x000000182b0b7819 */ /* 0x100fe40000010e40 */
[----:B------:R-:W-:Y:S02]  /*b490*/  SHF.R.U32.HI R88, RZ, 0x7, R64 ;  /* 0x00000007ff587819 */ /* 0x000fe40000011640 */
[----:B------:R-:W-:Y:S02]  /*b4a0*/  LOP3.LUT R68, R74, R68, R11, 0x96, !PT ;  /* 0x000000444a447212 */ /* 0x000fe400078e960b */
[C-C-:B------:R-:W-:Y:S02]  /*b4b0*/  SHF.L.W.U32.HI R11, R64.reuse, 0x1f, R43.reuse ;  /* 0x0000001f400b7819 */ /* 0x140fe40000010e2b */
[----:B------:R-:W-:Y:S02]  /*b4c0*/  SHF.L.W.U32.HI R74, R64, 0x18, R43 ;  /* 0x00000018404a7819 */ /* 0x000fe40000010e2b */
[----:B------:R-:W-:-:S02]  /*b4d0*/  IADD3 R80, P0, P1, R80, R15, R49 ;  /* 0x0000000f50507210 */ /* 0x000fc4000791e031 */
[----:B------:R-:W-:Y:S02]  /*b4e0*/  LOP3.LUT R11, R88, R11, R74, 0x96, !PT ;  /* 0x0000000b580b7212 */ /* 0x000fe400078e964a */
[----:B------:R-:W-:Y:S02]  /*b4f0*/  IADD3 R5, P2, PT, R80, R5, RZ ;  /* 0x0000000550057210 */ /* 0x000fe40007f5e0ff */
[C-C-:B------:R-:W-:Y:S02]  /*b500*/  SHF.L.W.U32.HI R74, R60.reuse, 0x1f, R41.reuse ;  /* 0x0000001f3c4a7819 */ /* 0x140fe40000010e29 */
[C-C-:B------:R-:W-:Y:S02]  /*b510*/  SHF.L.W.U32.HI R91, R60.reuse, 0x18, R41.reuse ;  /* 0x000000183c5b7819 */ /* 0x140fe40000010e29 */
[----:B------:R-:W-:-:S04]  /*b520*/  SHF.R.U64 R80, R60, 0x7, R41 ;  /* 0x000000073c507819 */ /* 0x000fc80000001229 */
[----:B------:R-:W-:Y:S02]  /*b530*/  LOP3.LUT R74, R80, R74, R91, 0x96, !PT ;  /* 0x0000004a504a7212 */ /* 0x000fe400078e965b */
[----:B------:R-:W-:Y:S02]  /*b540*/  IADD3.X R80, PT, PT, R65, R42, R76, P0, P1 ;  /* 0x0000002a41507210 */ /* 0x000fe400007e244c */
[----:B------:R-:W-:-:S03]  /*b550*/  IADD3 R89, P3, P4, R82, 0x3c77b2a8, R89 ;  /* 0x3c77b2a852597810 */ /* 0x000fc60007c7e059 */
[----:B------:R-:W-:Y:S01]  /*b560*/  IMAD.X R80, R80, 0x1, R7, P2 ;  /* 0x0000000150507824 */ /* 0x000fe200010e0607 */
[----:B------:R-:W-:Y:S02]  /*b570*/  LOP3.LUT R7, R71, R6, R83, 0xe8, !PT ;  /* 0x0000000647077212 */ /* 0x000fe400078ee853 */
[----:B------:R-:W-:Y:S02]  /*b580*/  IADD3.X R88, PT, PT, R87, 0x766a0abb, R84, P3, P4 ;  /* 0x766a0abb57587810 */ /* 0x000fe40001fe8454 */
        /* <DEDUP_REMOVED lines=78> */
[----:B------:R-:W-:Y:S02]  /*ba70*/  IADD3.X R56, PT, PT, R56, R57, R17, P0, P1 ;  /* 0x0000003938387210 */ /* 0x000fe400007e2411 */
[----:B------:R-:W-:Y:S02]  /*ba80*/  LOP3.LUT R8, R88, R8, R73, 0x96, !PT ;  /* 0x0000000858087212 */ /* 0x000fe400078e9649 */
[----:B------:R-:W-:Y:S02]  /*ba90*/  IADD3 R89, P3, P4, R40, 0x1482353b, R89 ;  /* 0x1482353b28597810 */ /* 0x000fe40007c7e059 */
[----:B------:R-:W-:Y:S01]  /*baa0*/  LOP3.LUT R73, R9, R82, R71, 0xe8, !PT ;  /* 0x0000005209497212 */ /* 0x000fe200078ee847 */
[----:B------:R-:W-:Y:S01]  /*bab0*/  IMAD.X R65, R56, 0x1, R65, P2 ;  /* 0x0000000138417824 */ /* 0x000fe200010e0641 */
[----:B------:R-:W-:-:S02]  /*bac0*/  IADD3.X R84, PT, PT, R87, -0x6d8dd37b, R84, P3, P4 ;  /* 0x92722c8557547810 */ /* 0x000fc40001fe8454 */
[C---:B------:R-:W-:Y:S02]  /*bad0*/  IADD3 R6, P0, PT, R89.reuse, R6, RZ ;  /* 0x0000000659067210 */ /* 0x040fe40007f1e0ff */
[----:B------:R-:W-:Y:S02]  /*bae0*/  IADD3 R40, P1, P2, R89, R86, R73 ;  /* 0x0000005659287210 */ /* 0x000fe40007a3e049 */
[----:B------:R-:W-:Y:S01]  /*baf0*/  LOP3.LUT R56, R52, R7, R28, 0xe8, !PT ;  /* 0x0000000734387212 */ /* 0x000fe200078ee81c */
[C---:B------:R-:W-:Y:S01]  /*bb00*/  IMAD.X R67, R84.reuse, 0x1, R67, P0 ;  /* 0x0000000154437824 */ /* 0x040fe200000e0643 */
[----:B------:R-:W-:Y:S02]  /*bb10*/  SHF.L.W.U32.HI R73, R65, 0x3, R12 ;  /* 0x0000000341497819 */ /* 0x000fe40000010e0c */
[----:B------:R-:W-:Y:S02]  /*bb20*/  IADD3.X R69, PT, PT, R84, R69, R56, P1, P2 ;  /* 0x0000004554457210 */ /* 0x000fe40000fe4438 */
[----:B------:R-:W-:-:S02]  /*bb30*/  SHF.L.W.U32.HI R56, R12, 0xd, R65 ;  /* 0x0000000d0c387819 */ /* 0x000fc40000010e41 */
[----:B------:R-:W-:Y:S02]  /*bb40*/  SHF.R.U64 R84, R12, 0x6, R65 ;  /* 0x000000060c547819 */ /* 0x000fe40000001241 */
[----:B------:R-:W-:Y:S02]  /*bb50*/  IADD3 R87, P0, P1, R54, R0, R51 ;  /* 0x0000000036577210 */ /* 0x000fe4000791e033 */
[----:B------:R-:W-:Y:S02]  /*bb60*/  LOP3.LUT R56, R84, R56, R73, 0x96, !PT ;  /* 0x0000003854387212 */ /* 0x000fe400078e9649 */
[C-C-:B------:R-:W-:Y:S02]  /*bb70*/  SHF.L.W.U32.HI R73, R6.reuse, 0x12, R67.reuse ;  /* 0x0000001206497819 */ /* 0x140fe40000010e43 */
[----:B------:R-:W-:Y:S02]  /*bb80*/  SHF.L.W.U32.HI R84, R6, 0xe, R67 ;  /* 0x0000000e06547819 */ /* 0x000fe40000010e43 */
[----:B------:R-:W-:-:S02]  /*bb90*/  SHF.L.W.U32.HI R86, R67, 0x17, R6 ;  /* 0x0000001743567819 */ /* 0x000fc40000010e06 */
[----:B------:R-:W-:Y:S02]  /*bba0*/  IADD3 R54, P2, PT, R87, R58, RZ ;  /* 0x0000003a57367210 */ /* 0x000fe40007f5e0ff */
[----:B------:R-:W-:Y:S02]  /*bbb0*/  LOP3.LUT R73, R86, R73, R84, 0x96, !PT ;  /* 0x0000004956497212 */ /* 0x000fe400078e9654 */
[----:B------:R-:W-:Y:S02]  /*bbc0*/  IADD3.X R58, PT, PT, R61, R31, R62, P0, P1 ;  /* 0x0000001f3d3a7210 */ /* 0x000fe400007e243e */
[----:B------:R-:W-:-:S03]  /*bbd0*/  LOP3.LUT R84, R72, R6, R83, 0xb8, !PT ;  /* 0x0000000648547212 */ /* 0x000fc600078eb853 */
[----:B------:R-:W-:Y:S01]  /*bbe0*/  IMAD.X R61, R58, 0x1, R79, P2 ;  /* 0x000000013a3d7824 */ /* 0x000fe200010e064f */
[----:B------:R-:W-:Y:S02]  /*bbf0*/  IADD3 R84, P3, P4, R73, R84, R63 ;  /* 0x0000005449547210 */ /* 0x000fe40007c7e03f */
[----:B------:R-:W-:Y:S02]  /*bc00*/  SHF.L.W.U32.HI R63, R65, 0xd, R12 ;  /* 0x0000000d413f7819 */ /* 0x000fe40000010e0c */
[--C-:B------:R-:W-:Y:S02]  /*bc10*/  SHF.L.W.U32.HI R58, R12, 0x3, R65.reuse ;  /* 0x000000030c3a7819 */ /* 0x100fe40000010e41 */
[----:B------:R-:W-:Y:S02]  /*bc20*/  SHF.R.U32.HI R73, RZ, 0x6, R65 ;  /* 0x00000006ff497819 */ /* 0x000fe40000011641 */
[----:B------:R-:W-:Y:S02]  /*bc30*/  SHF.R.U64 R79, R54, 0x6, R61 ;  /* 0x00000006364f7819 */ /* 0x000fe4000000123d */
[----:B------:R-:W-:-:S02]  /*bc40*/  LOP3.LUT R63, R73, R63, R58, 0x96, !PT ;  /* 0x0000003f493f7212 */ /* 0x000fc400078e963a */
[----:B------:R-:W-:Y:S02]  /*bc50*/  SHF.L.W.U32.HI R58, R54, 0xd, R61 ;  /* 0x0000000d363a7819 */ /* 0x000fe40000010e3d */
[----:B------:R-:W-:Y:S02]  /*bc60*/  SHF.L.W.U32.HI R73, R61, 0x3, R54 ;  /* 0x000000033d497819 */ /* 0x000fe40000010e36 */
[--C-:B------:R-:W-:Y:S02]  /*bc70*/  SHF.L.W.U32.HI R86, R67, 0xe, R6.reuse ;  /* 0x0000000e43567819 */ /* 0x100fe40000010e06 */
[----:B------:R-:W-:Y:S02]  /*bc80*/  LOP3.LUT R58, R79, R58, R73, 0x96, !PT ;  /* 0x0000003a4f3a7212 */ /* 0x000fe400078e9649 */
[----:B------:R-:W-:Y:S02]  /*bc90*/  SHF.L.W.U32.HI R73, R67, 0x12, R6 ;  /* 0x0000001243497819 */ /* 0x000fe40000010e06 */
        /* <DEDUP_REMOVED lines=11> */
[----:B------:R-:W-:Y:S02]  /*bd50*/  SHF.R.U64 R56, R34, 0x6, R37 ;  /* 0x0000000622387819 */ /* 0x000fe40000001225 */
        /* <DEDUP_REMOVED lines=11> */
[----:B------:R-:W-:Y:S02]  /*be10*/  SHF.R.U64 R88, R5, 0x7, R80 ;  /* 0x0000000705587819 */ /* 0x000fe40000001250 */
[----:B------:R-:W-:Y:S02]  /*be20*/  LOP3.LUT R79, R63, R79, R56, 0x96, !PT ;  /* 0x0000004f3f4f7212 */ /* 0x000fe400078e9638 */
[C-C-:B------:R-:W-:Y:S02]  /*be30*/  SHF.L.W.U32.HI R63, R5.reuse, 0x1f, R80.reuse ;  /* 0x0000001f053f7819 */ /* 0x140fe40000010e50 */
[----:B------:R-:W-:Y:S02]  /*be40*/  SHF.L.W.U32.HI R56, R5, 0x18, R80 ;  /* 0x0000001805387819 */ /* 0x000fe40000010e50 */
[----:B------:R-:W-:-:S02]  /*be50*/  SHF.L.W.U32.HI R89, R80, 0x18, R5 ;  /* 0x0000001850597819 */ /* 0x000fc40000010e05 */
[----:B------:R-:W-:Y:S02]  /*be60*/  LOP3.LUT R63, R88, R63, R56, 0x96, !PT ;  /* 0x0000003f583f7212 */ /* 0x000fe400078e9638 */
[----:B------:R-:W-:Y:S02]  /*be70*/  SHF.L.W.U32.HI R56, R80, 0x1f, R5 ;  /* 0x0000001f50387819 */ /* 0x000fe40000010e05 */
[----:B------:R-:W-:-:S04]  /*be80*/  SHF.R.U32.HI R88, RZ, 0x7, R80 ;  /* 0x00000007ff587819 */ /* 0x000fc80000011650 */
[----:B------:R-:W-:Y:S02]  /*be90*/  LOP3.LUT R56, R88, R56, R89, 0x96, !PT ;  /* 0x0000003858387212 */ /* 0x000fe400078e9659 */
[----:B------:R-:W-:Y:S02]  /*bea0*/  IADD3 R89, P0, P1, R32, R43, R77 ;  /* 0x0000002b20597210 */ /* 0x000fe4000791e04d */
[C-C-:B------:R-:W-:Y:S02]  /*beb0*/  SHF.R.U64 R88, R12.reuse, 0x7, R65.reuse ;  /* 0x000000070c587819 */ /* 0x140fe40000001241 */
[----:B------:R-:W-:Y:S02]  /*bec0*/  IADD3 R32, P2, PT, R89, R58, RZ ;  /* 0x0000003a59207210 */ /* 0x000fe40007f5e0ff */
[C-C-:B------:R-:W-:Y:S02]  /*bed0*/  SHF.L.W.U32.HI R58, R12.reuse, 0x1f, R65.reuse ;  /* 0x0000001f0c3a7819 */ /* 0x140fe40000010e41 */
[----:B------:R-:W-:-:S02]  /*bee0*/  SHF.L.W.U32.HI R89, R12, 0x18, R65 ;  /* 0x000000180c597819 */ /* 0x000fc40000010e41 */
[----:B------:R-:W-:Y:S02]  /*bef0*/  IADD3 R84, P3, P4, R84, 0x4cf10364, R53 ;  /* 0x4cf1036454547810 */ /* 0x000fe40007c7e035 */
        /* <DEDUP_REMOVED lines=40> */
[----:B------:R-:W-:-:S02]  /*c180*/  IADD3 R82, P0, PT, R89, R82, RZ ;  /* 0x0000005259527210 */ /* 0x000fc40007f1e0ff */
[----:B------:R-:W-:Y:S02]  /*c190*/  LOP3.LUT R72, R53, R40, R9, 0xe8, !PT ;  /* 0x0000002835487212 */ /* 0x000fe400078ee809 */
[----:B------:R-:W-:Y:S01]  /*c1a0*/  LOP3.LUT R49, R66, R69, R52, 0xe8, !PT ;  /* 0x0000004542317212 */ /* 0x000fe200078ee834 */
[----:B------:R-:W-:Y:S01]  /*c1b0*/  IMAD.X R7, R76, 0x1, R7, P0 ;  /* 0x000000014c077824 */ /* 0x000fe200000e0607 */
[----:B------:R-:W-:Y:S02]  /*c1c0*/  IADD3 R72, P1, P2, R89, R87, R72 ;  /* 0x0000005759487210 */ /* 0x000fe40007a3e048 */
[----:B------:R-:W-:Y:S02]  /*c1d0*/  LOP3.LUT R73, R6, R82, R71, 0xb8, !PT ;  /* 0x0000005206497212 */ /* 0x000fe400078eb847 */
[----:B------:R-:W-:Y:S02]  /*c1e0*/  IADD3.X R49, PT, PT, R76, R84, R49, P1, P2 ;  /* 0x000000544c317210 */ /* 0x000fe40000fe4431 */
[----:B------:R-:W-:-:S02]  /*c1f0*/  IADD3 R83, P0, P1, R73, R83, R38 ;  /* 0x0000005349537210 */ /* 0x000fc4000791e026 */
[----:B------:R-:W-:Y:S02]  /*c200*/  LOP3.LUT R87, R67, R7, R28, 0xb8, !PT ;  /* 0x0000000743577212 */ /* 0x000fe400078eb81c */
[C---:B------:R-:W-:Y:S02]  /*c210*/  SHF.L.W.U32.HI R86, R82.reuse, 0x12, R7 ;  /* 0x0000001252567819 */ /* 0x040fe40000010e07 */
[----:B------:R-:W-:Y:S02]  /*c220*/  IADD3.X R87, PT, PT, R87, R30, R17, P0, P1 ;  /* 0x0000001e57577210 */ /* 0x000fe400007e2411 */
[----:B------:R-:W-:Y:S02]  /*c230*/  SHF.L.W.U32.HI R17, R82, 0xe, R7 ;  /* 0x0000000e52117819 */ /* 0x000fe40000010e07 */
[----:B------:R-:W-:Y:S02]  /*c240*/  SHF.L.W.U32.HI R30, R7, 0x17, R82 ;  /* 0x00000017071e7819 */ /* 0x000fe40000010e52 */
[----:B------:R-:W-:-:S02]  /*c250*/  SHF.L.W.U32.HI R38, R21, 0xd, R32 ;  /* 0x0000000d15267819 */ /* 0x000fc40000010e20 */
[----:B------:R-:W-:Y:S02]  /*c260*/  LOP3.LUT R86, R30, R86, R17, 0x96, !PT ;  /* 0x000000561e567212 */ /* 0x000fe400078e9611 */
[--C-:B------:R-:W-:Y:S02]  /*c270*/  SHF.L.W.U32.HI R73, R32, 0x3, R21.reuse ;  /* 0x0000000320497819 */ /* 0x100fe40000010e15 */
[----:B------:R-:W-:Y:S02]  /*c280*/  SHF.R.U32.HI R76, RZ, 0x6, R21 ;  /* 0x00000006ff4c7819 */ /* 0x000fe40000011615 */
[C-C-:B------:R-:W-:Y:S02]  /*c290*/  SHF.L.W.U32.HI R84, R7.reuse, 0x12, R82.reuse ;  /* 0x0000001207547819 */ /* 0x140fe40000010e52 */
[----:B------:R-:W-:Y:S02]  /*c2a0*/  SHF.L.W.U32.HI R17, R7, 0xe, R82 ;  /* 0x0000000e07117819 */ /* 0x000fe40000010e52 */
[----:B------:R-:W-:-:S02]  /*c2b0*/  SHF.L.W.U32.HI R30, R82, 0x17, R7 ;  /* 0x00000017521e7819 */ /* 0x000fc40000010e07 */
[----:B------:R-:W-:Y:S02]  /*c2c0*/  LOP3.LUT R38, R76, R38, R73, 0x96, !PT ;  /* 0x000000264c267212 */ /* 0x000fe400078e9649 */
[----:B------:R-:W-:Y:S02]  /*c2d0*/  LOP3.LUT R84, R30, R84, R17, 0x96, !PT ;  /* 0x000000541e547212 */ /* 0x000fe400078e9611 */
[C-C-:B------:R-:W-:Y:S02]  /*c2e0*/  SHF.L.W.U32.HI R76, R72.reuse, 0x4, R49.reuse ;  /* 0x00000004484c7819 */ /* 0x140fe40000010e31 */
[C-C-:B------:R-:W-:Y:S02]  /*c2f0*/  SHF.L.W.U32.HI R17, R49.reuse, 0x1e, R72.reuse ;  /* 0x0000001e31117819 */ /* 0x140fe40000010e48 */
[----:B------:R-:W-:Y:S02]  /*c300*/  SHF.L.W.U32.HI R30, R49, 0x19, R72 ;  /* 0x00000019311e7819 */ /* 0x000fe40000010e48 */
[----:B------:R-:W-:-:S02]  /*c310*/  SHF.L.W.U32.HI R73, R72, 0x19, R49 ;  /* 0x0000001948497819 */ /* 0x000fc40000010e31 */
[----:B------:R-:W-:Y:S02]  /*c320*/  LOP3.LUT R76, R30, R76, R17, 0x96, !PT ;  /* 0x0000004c1e4c7212 */ /* 0x000fe400078e9611 */
[----:B------:R-:W-:Y:S02]  /*c330*/  SHF.L.W.U32.HI R30, R49, 0x4, R72 ;  /* 0x00000004311e7819 */ /* 0x000fe40000010e48 */
[----:B------:R-:W-:Y:S02]  /*c340*/  SHF.L.W.U32.HI R17, R72, 0x1e, R49 ;  /* 0x0000001e48117819 */ /* 0x000fe40000010e31 */
[--C-:B------:R-:W-:Y:S02]  /*c350*/  SHF.L.W.U32.HI R88, R65, 0x18, R12.reuse ;  /* 0x0000001841587819 */ /* 0x100fe40000010e0c */
[----:B------:R-:W-:Y:S02]  /*c360*/  LOP3.LUT R30, R73, R30, R17, 0x96, !PT ;  /* 0x0000001e491e7212 */ /* 0x000fe400078e9611 */
[----:B------:R-:W-:-:S02]  /*c370*/  SHF.L.W.U32.HI R17, R65, 0x1f, R12 ;  /* 0x0000001f41117819 */ /* 0x000fc40000010e0c */
[----:B------:R-:W-:Y:S02]  /*c380*/  SHF.R.U32.HI R73, RZ, 0x7, R65 ;  /* 0x00000007ff497819 */ /* 0x000fe40000011641 */
[C-C-:B------:R-:W-:Y:S02]  /*c390*/  SHF.R.U64 R89, R54.reuse, 0x7, R61.reuse ;  /* 0x0000000736597819 */ /* 0x140fe4000000123d */
[----:B------:R-:W-:Y:S02]  /*c3a0*/  LOP3.LUT R17, R73, R17, R88, 0x96, !PT ;  /* 0x0000001149117212 */ /* 0x000fe400078e9658 */
        /* <DEDUP_REMOVED lines=40> */
[C-C-:B------:R-:W-:Y:S02]  /*c630*/  SHF.L.W.U32.HI R67, R79.reuse, 0x4, R30.reuse ;  /* 0x000000044f437819 */ /* 0x140fe40000010e1e */
[C-C-:B------:R-:W-:Y:S02]  /*c640*/  SHF.L.W.U32.HI R84, R30.reuse, 0x1e, R79.reuse ;  /* 0x0000001e1e547819 */ /* 0x140fe40000010e4f */
[C-C-:B------:R-:W-:Y:S02]  /*c650*/  SHF.L.W.U32.HI R83, R30.reuse, 0x19, R79.reuse ;  /* 0x000000191e537819 */ /* 0x140fe40000010e4f */
[----:B------:R-:W-:Y:S02]  /*c660*/  SHF.L.W.U32.HI R76, R79, 0x1e, R30 ;  /* 0x0000001e4f4c7819 */ /* 0x000fe40000010e1e */
[----:B------:R-:W-:Y:S02]  /*c670*/  LOP3.LUT R87, R83, R67, R84, 0x96, !PT ;  /* 0x0000004353577212 */ /* 0x000fe400078e9654 */
[----:B------:R-:W-:-:S02]  /*c680*/  SHF.L.W.U32.HI R67, R30, 0x4, R79 ;  /* 0x000000041e437819 */ /* 0x000fc40000010e4f */
[C---:B------:R-:W-:Y:S02]  /*c690*/  SHF.L.W.U32.HI R83, R79.reuse, 0x19, R30 ;  /* 0x000000194f537819 */ /* 0x040fe40000010e1e */
[----:B------:R-:W-:Y:S02]  /*c6a0*/  IADD3.X R84, PT, PT, R62, -0x3893ae5d, R91, P0, P1 ;  /* 0xc76c51a33e547810 */ /* 0x000fe400007e245b */
[----:B------:R-:W-:Y:S02]  /*c6b0*/  LOP3.LUT R62, R79, R72, R53, 0xe8, !PT ;  /* 0x000000484f3e7212 */ /* 0x000fe400078ee835 */
[----:B------:R-:W-:Y:S02]  /*c6c0*/  LOP3.LUT R76, R83, R67, R76, 0x96, !PT ;  /* 0x00000043534c7212 */ /* 0x000fe400078e964c */
[C---:B------:R-:W-:Y:S02]  /*c6d0*/  IADD3 R62, P1, P2, R89.reuse, R87, R62 ;  /* 0x00000057593e7210 */ /* 0x040fe40007a3e03e */
[----:B------:R-:W-:-:S02]  /*c6e0*/  IADD3 R40, P0, PT, R89, R40, RZ ;  /* 0x0000002859287210 */ /* 0x000fc40007f1e0ff */
        /* <DEDUP_REMOVED lines=41> */
[----:B------:R-:W-:Y:S02]  /*c980*/  IADD3.X R39, PT, PT, R36, R85, R81, P0, P1 ;  /* 0x0000005524277210 */ /* 0x000fe400007e2451 */
[----:B------:R-:W-:-:S03]  /*c990*/  IADD3 R88, P3, P4, R83, -0x2910ade8, R88 ;  /* 0xd6ef521853587810 */ /* 0x000fc60007c7e058 */
[----:B------:R-:W-:Y:S01]  /*c9a0*/  IMAD.X R38, R39, 0x1, R38, P2 ;  /* 0x0000000127267824 */ /* 0x000fe200010e0626 */
[----:B------:R-:W-:Y:S02]  /*c9b0*/  LOP3.LUT R39, R62, R79, R72, 0xe8, !PT ;  /* 0x0000004f3e277212 */ /* 0x000fe400078ee848 */
[----:B------:R-:W-:Y:S02]  /*c9c0*/  IADD3.X R87, PT, PT, R87, -0x2e6d17e7, R84, P3, P4 ;  /* 0xd192e81957577810 */ /* 0x000fe40001fe8454 */
[C---:B------:R-:W-:Y:S02]  /*c9d0*/  IADD3 R39, P1, P2, R88.reuse, R86, R39 ;  /* 0x0000005658277210 */ /* 0x040fe40007a3e027 */
[----:B------:R-:W-:Y:S02]  /*c9e0*/  LOP3.LUT R83, R67, R30, R49, 0xe8, !PT ;  /* 0x0000001e43537212 */ /* 0x000fe400078ee831 */
[----:B------:R-:W-:Y:S02]  /*c9f0*/  IADD3 R53, P0, PT, R88, R53, RZ ;  /* 0x0000003558357210 */ /* 0x000fe40007f1e0ff */
[----:B------:R-:W-:-:S02]  /*ca00*/  IADD3.X R36, PT, PT, R87, R78, R83, P1, P2 ;  /* 0x0000004e57247210 */ /* 0x000fc40000fe4453 */
[----:B------:R-:W-:Y:S01]  /*ca10*/  LOP3.LUT R78, R9, R53, R40, 0xb8, !PT ;  /* 0x00000035094e7212 */ /* 0x000fe200078eb828 */
[----:B------:R-:W-:Y:S01]  /*ca20*/  IMAD.X R66, R87, 0x1, R66, P0 ;  /* 0x0000000157427824 */ /* 0x000fe200000e0642 */
[C-C-:B------:R-:W-:Y:S02]  /*ca30*/  SHF.R.U64 R84, R45.reuse, 0x6, R38.reuse ;  /* 0x000000062d547819 */ /* 0x140fe40000001226 */
[----:B------:R-:W-:Y:S02]  /*ca40*/  IADD3 R82, P0, P1, R78, R82, R77 ;  /* 0x000000524e527210 */ /* 0x000fe4000791e04d */
[----:B------:R-:W-:Y:S02]  /*ca50*/  SHF.L.W.U32.HI R77, R45, 0xd, R38 ;  /* 0x0000000d2d4d7819 */ /* 0x000fe40000010e26 */
[----:B------:R-:W-:Y:S02]  /*ca60*/  SHF.L.W.U32.HI R78, R38, 0x3, R45 ;  /* 0x00000003264e7819 */ /* 0x000fe40000010e2d */
[----:B------:R-:W-:-:S02]  /*ca70*/  LOP3.LUT R83, R52, R66, R69, 0xb8, !PT ;  /* 0x0000004234537212 */ /* 0x000fc400078eb845 */
[----:B------:R-:W-:Y:S02]  /*ca80*/  LOP3.LUT R77, R84, R77, R78, 0x96, !PT ;  /* 0x0000004d544d7212 */ /* 0x000fe400078e964e */
[----:B------:R-:W-:Y:S02]  /*ca90*/  IADD3.X R78, PT, PT, R83, R7, R20, P0, P1 ;  /* 0x00000007534e7210 */ /* 0x000fe400007e2414 */
[C-C-:B------:R-:W-:Y:S02]  /*caa0*/  SHF.L.W.U32.HI R7, R53.reuse, 0x12, R66.reuse ;  /* 0x0000001235077819 */ /* 0x140fe40000010e42 */
        /* <DEDUP_REMOVED lines=9> */
[----:B------:R-:W-:-:S04]  /*cb40*/  SHF.L.W.U32.HI R83, R36, 0x19, R39 ;  /* 0x0000001924537819 */ /* 0x000fc80000010e27 */
[----:B------:R-:W-:Y:S02]  /*cb50*/  LOP3.LUT R7, R83, R7, R20, 0x96, !PT ;  /* 0x0000000753077212 */ /* 0x000fe400078e9614 */
[----:B------:R-:W-:Y:S02]  /*cb60*/  IADD3 R83, P0, P1, R82, 0x5565a910, R87 ;  /* 0x5565a91052537810 */ /* 0x000fe4000791e057 */
[----:B------:R-:W-:Y:S02]  /*cb70*/  LOP3.LUT R20, R39, R62, R79, 0xe8, !PT ;  /* 0x0000003e27147212 */ /* 0x000fe400078ee84f */
[----:B------:R-:W-:Y:S02]  /*cb80*/  IADD3.X R78, PT, PT, R78, -0x2966f9dc, R89, P0, P1 ;  /* 0xd69906244e4e7810 */ /* 0x000fe400007e2459 */
[C---:B------:R-:W-:Y:S02]  /*cb90*/  IADD3 R20, P1, P2, R83.reuse, R7, R20 ;  /* 0x0000000753147210 */ /* 0x040fe40007a3e014 */
[----:B------:R-:W-:-:S02]  /*cba0*/  IADD3 R72, P0, PT, R83, R72, RZ ;  /* 0x0000004853487210 */ /* 0x000fc40007f1e0ff */
[----:B------:R-:W-:Y:S02]  /*cbb0*/  SHF.L.W.U32.HI R7, R36, 0x4, R39 ;  /* 0x0000000424077819 */ /* 0x000fe40000010e27 */
[C-C-:B------:R-:W-:Y:S02]  /*cbc0*/  SHF.L.W.U32.HI R82, R39.reuse, 0x1e, R36.reuse ;  /* 0x0000001e27527819 */ /* 0x140fe40000010e24 */
[----:B------:R-:W-:Y:S01]  /*cbd0*/  SHF.L.W.U32.HI R83, R39, 0x19, R36 ;  /* 0x0000001927537819 */ /* 0x000fe20000010e24 */
[----:B------:R-:W-:-:S03]  /*cbe0*/  IMAD.X R49, R78, 0x1, R49, P0 ;  /* 0x000000014e317824 */ /* 0x000fc600000e0631 */
[----:B------:R-:W-:Y:S02]  /*cbf0*/  LOP3.LUT R83, R83, R7, R82, 0x96, !PT ;  /* 0x0000000753537212 */ /* 0x000fe400078e9652 */
[----:B------:R-:W-:Y:S02]  /*cc00*/  LOP3.LUT R82, R40, R72, R53, 0xb8, !PT ;  /* 0x0000004828527212 */ /* 0x000fe400078eb835 */
[----:B------:R-:W-:Y:S02]  /*cc10*/  LOP3.LUT R7, R36, R67, R30, 0xe8, !PT ;  /* 0x0000004324077212 */ /* 0x000fe400078ee81e */
[----:B------:R-:W-:Y:S02]  /*cc20*/  IADD3 R23, P0, P3, R82, R23, R9 ;  /* 0x0000001752177210 */ /* 0x000fe40007b1e009 */
[----:B------:R-:W-:Y:S02]  /*cc30*/  LOP3.LUT R9, R69, R49, R66, 0xb8, !PT ;  /* 0x0000003145097212 */ /* 0x000fe400078eb842 */
[----:B------:R-:W-:-:S02]  /*cc40*/  IADD3.X R7, PT, PT, R78, R83, R7, P1, P2 ;  /* 0x000000534e077210 */ /* 0x000fc40000fe4407 */
[----:B------:R-:W-:Y:S02]  /*cc50*/  IADD3.X R22, PT, PT, R9, R22, R52, P0, P3 ;  /* 0x0000001609167210 */ /* 0x000fe400007e6434 */
[----:B------:R-:W-:Y:S02]  /*cc60*/  SHF.L.W.U32.HI R9, R38, 0xd, R45 ;  /* 0x0000000d26097819 */ /* 0x000fe40000010e2d */
[--C-:B------:R-:W-:Y:S02]  /*cc70*/  SHF.L.W.U32.HI R52, R45, 0x3, R38.reuse ;  /* 0x000000032d347819 */ /* 0x100fe40000010e26 */
[----:B------:R-:W-:Y:S02]  /*cc80*/  SHF.R.U32.HI R84, RZ, 0x6, R38 ;  /* 0x00000006ff547819 */ /* 0x000fe40000011626 */
[C-C-:B------:R-:W-:Y:S02]  /*cc90*/  SHF.L.W.U32.HI R78, R72.reuse, 0x12, R49.reuse ;  /* 0x00000012484e7819 */ /* 0x140fe40000010e31 */
[----:B------:R-:W-:-:S02]  /*cca0*/  SHF.L.W.U32.HI R83, R72, 0xe, R49 ;  /* 0x0000000e48537819 */ /* 0x000fc40000010e31 */
[C---:B------:R-:W-:Y:S02]  /*ccb0*/  SHF.L.W.U32.HI R82, R49.reuse, 0x17, R72 ;  /* 0x0000001731527819 */ /* 0x040fe40000010e48 */
[----:B------:R-:W-:Y:S02]  /*ccc0*/  LOP3.LUT R9, R84, R9, R52, 0x96, !PT ;  /* 0x0000000954097212 */ /* 0x000fe400078e9634 */
        /* <DEDUP_REMOVED lines=23> */
[----:B------:R-:W-:Y:S02]  /*ce40*/  LOP3.LUT R52, R66, R30, R49, 0xb8, !PT ;  /* 0x0000001e42347212 */ /* 0x000fe400078eb831 */
[C-C-:B------:R-:W-:Y:S02]  /*ce50*/  SHF.L.W.U32.HI R10, R79.reuse, 0x12, R30.reuse ;  /* 0x000000124f0a7819 */ /* 0x140fe40000010e1e */
[----:B------:R-:W-:Y:S02]  /*ce60*/  SHF.L.W.U32.HI R83, R79, 0xe, R30 ;  /* 0x0000000e4f537819 */ /* 0x000fe40000010e1e */
[----:B------:R-:W-:Y:S02]  /*ce70*/  SHF.L.W.U32.HI R40, R30, 0x17, R79 ;  /* 0x000000171e287819 */ /* 0x000fe40000010e4f */
[----:B------:R-:W-:Y:S02]  /*ce80*/  IADD3.X R69, PT, PT, R52, R81, R69, P0, P1 ;  /* 0x0000005134457210 */ /* 0x000fe400007e2445 */
[----:B------:R-:W-:-:S02]  /*ce90*/  LOP3.LUT R82, R40, R10, R83, 0x96, !PT ;  /* 0x0000000a28527212 */ /* 0x000fc400078e9653 */
[C-C-:B------:R-:W-:Y:S02]  /*cea0*/  SHF.L.W.U32.HI R10, R30.reuse, 0x12, R79.reuse ;  /* 0x000000121e0a7819 */ /* 0x140fe40000010e4f */
[----:B------:R-:W-:Y:S02]  /*ceb0*/  SHF.L.W.U32.HI R81, R30, 0xe, R79 ;  /* 0x0000000e1e517819 */ /* 0x000fe40000010e4f */
[----:B------:R-:W-:Y:S02]  /*cec0*/  SHF.L.W.U32.HI R40, R79, 0x17, R30 ;  /* 0x000000174f287819 */ /* 0x000fe40000010e1e */
[----:B------:R-:W-:Y:S02]  /*ced0*/  SHF.L.W.U32.HI R52, R23, 0x4, R22 ;  /* 0x0000000417347819 */ /* 0x000fe40000010e16 */
[C-C-:B------:R-:W-:Y:S02]  /*cee0*/  SHF.L.W.U32.HI R83, R22.reuse, 0x1e, R23.reuse ;  /* 0x0000001e16537819 */ /* 0x140fe40000010e17 */
[----:B------:R-:W-:-:S02]  /*cef0*/  SHF.L.W.U32.HI R78, R22, 0x19, R23 ;  /* 0x00000019164e7819 */ /* 0x000fc40000010e17 */
[----:B------:R-:W-:Y:S02]  /*cf00*/  LOP3.LUT R84, R40, R10, R81, 0x96, !PT ;  /* 0x0000000a28547212 */ /* 0x000fe400078e9651 */
[----:B------:R-:W-:Y:S02]  /*cf10*/  IADD3 R87, P0, P1, R87, 0x32bbd1b8, R82 ;  /* 0x32bbd1b857577810 */ /* 0x000fe4000791e052 */
[----:B------:R-:W-:Y:S02]  /*cf20*/  LOP3.LUT R83, R78, R52, R83, 0x96, !PT ;  /* 0x000000344e537212 */ /* 0x000fe400078e9653 */
[----:B------:R-:W-:Y:S02]  /*cf30*/  SHF.L.W.U32.HI R10, R22, 0x4, R23 ;  /* 0x00000004160a7819 */ /* 0x000fe40000010e17 */
[C-C-:B------:R-:W-:Y:S02]  /*cf40*/  SHF.L.W.U32.HI R81, R23.reuse, 0x1e, R22.reuse ;  /* 0x0000001e17517819 */ /* 0x140fe40000010e16 */
[----:B------:R-:W-:-:S02]  /*cf50*/  SHF.L.W.U32.HI R40, R23, 0x19, R22 ;  /* 0x0000001917287819 */ /* 0x000fc40000010e16 */
[----:B------:R-:W-:Y:S02]  /*cf60*/  IADD3.X R82, PT, PT, R69, 0x106aa070, R84, P0, P1 ;  /* 0x106aa07045527810 */ /* 0x000fe400007e2454 */
[----:B------:R-:W-:Y:S02]  /*cf70*/  LOP3.LUT R52, R23, R20, R39, 0xe8, !PT ;  /* 0x0000001417347212 */ /* 0x000fe400078ee827 */
[C---:B------:R-:W-:Y:S02]  /*cf80*/  IADD3 R62, P0, PT, R87.reuse, R62, RZ ;  /* 0x0000003e573e7210 */ /* 0x040fe40007f1e0ff */
[----:B------:R-:W-:Y:S02]  /*cf90*/  LOP3.LUT R78, R40, R10, R81, 0x96, !PT ;  /* 0x0000000a284e7212 */ /* 0x000fe400078e9651 */
[----:B------:R-:W-:Y:S01]  /*cfa0*/  IADD3 R10, P1, P2, R87, R83, R52 ;  /* 0x00000053570a7210 */ /* 0x000fe20007a3e034 */
[----:B------:R-:W-:Y:S01]  /*cfb0*/  IMAD.X R67, R82, 0x1, R67, P0 ;  /* 0x0000000152437824 */ /* 0x000fe200000e0643 */
        /* <DEDUP_REMOVED lines=19> */
[----:B------:R-:W-:Y:S02]  /*d0f0*/  IADD3 R83, P0, P1, R87, R82, R53 ;  /* 0x0000005257537210 */ /* 0x000fe4000791e035 */
[C-C-:B------:R-:W-:Y:S02]  /*d100*/  SHF.L.W.U32.HI R53, R45.reuse, 0x1f, R38.reuse ;  /* 0x0000001f2d357819 */ /* 0x140fe40000010e26 */
[C-C-:B------:R-:W-:Y:S02]  /*d110*/  SHF.L.W.U32.HI R52, R45.reuse, 0x18, R38.reuse ;  /* 0x000000182d347819 */ /* 0x140fe40000010e26 */
[----:B------:R-:W-:Y:S02]  /*d120*/  SHF.R.U64 R82, R45, 0x7, R38 ;  /* 0x000000072d527819 */ /* 0x000fe40000001226 */
[----:B------:R-:W-:Y:S02]  /*d130*/  LOP3.LUT R87, R49, R67, R30, 0xb8, !PT ;  /* 0x0000004331577212 */ /* 0x000fe400078eb81e */
[----:B------:R-:W-:-:S02]  /*d140*/  LOP3.LUT R53, R82, R53, R52, 0x96, !PT ;  /* 0x0000003552357212 */ /* 0x000fc400078e9634 */
[----:B------:R-:W-:Y:S02]  /*d150*/  IADD3.X R66, PT, PT, R78, R87, R66, P0, P1 ;  /* 0x000000574e427210 */ /* 0x000fe400007e2442 */
[C-C-:B------:R-:W-:Y:S02]  /*d160*/  SHF.L.W.U32.HI R52, R38.reuse, 0x1f, R45.reuse ;  /* 0x0000001f26347819 */ /* 0x140fe40000010e2d */
[----:B------:R-:W-:Y:S02]  /*d170*/  SHF.L.W.U32.HI R87, R38, 0x18, R45 ;  /* 0x0000001826577819 */ /* 0x000fe40000010e2d */
[----:B------:R-:W-:Y:S02]  /*d180*/  SHF.R.U32.HI R78, RZ, 0x7, R38 ;  /* 0x00000007ff4e7819 */ /* 0x000fe40000011626 */
[----:B------:R-:W-:Y:S02]  /*d190*/  SHF.L.W.U32.HI R82, R81, 0x19, R10 ;  /* 0x0000001951527819 */ /* 0x000fe40000010e0a */
[----:B------:R-:W-:-:S02]  /*d1a0*/  LOP3.LUT R52, R78, R52, R87, 0x96, !PT ;  /* 0x000000344e347212 */ /* 0x000fc400078e9657 */
[----:B------:R-:W-:Y:S02]  /*d1b0*/  SHF.L.W.U32.HI R78, R10, 0x4, R81 ;  /* 0x000000040a4e7819 */ /* 0x000fe40000010e51 */
[----:B------:R-:W-:-:S04]  /*d1c0*/  SHF.L.W.U32.HI R87, R81, 0x1e, R10 ;  /* 0x0000001e51577819 */ /* 0x000fc80000010e0a */
[----:B------:R-:W-:Y:S02]  /*d1d0*/  LOP3.LUT R87, R82, R78, R87, 0x96, !PT ;  /* 0x0000004e52577212 */ /* 0x000fe400078e9657 */
[----:B------:R-:W-:Y:S02]  /*d1e0*/  IADD3 R82, P4, P5, R83, -0x472d2f38, R50 ;  /* 0xb8d2d0c853527810 */ /* 0x000fe40007d9e032 */
[----:B------:R-:W-:Y:S02]  /*d1f0*/  LOP3.LUT R78, R10, R23, R20, 0xe8, !PT ;  /* 0x000000170a4e7212 */ /* 0x000fe400078ee814 */
[----:B------:R-:W-:Y:S02]  /*d200*/  IADD3 R83, P2, P3, R27, R5, R50 ;  /* 0x000000051b537210 */ /* 0x000fe40007b5e032 */
[C---:B------:R-:W-:Y:S02]  /*d210*/  IADD3 R27, P0, P1, R82.reuse, R87, R78 ;  /* 0x00000057521b7210 */ /* 0x040fe4000791e04e */
[----:B------:R-:W-:-:S02]  /*d220*/  IADD3 R39, P6, PT, R82, R39, RZ ;  /* 0x0000002752277210 */ /* 0x000fc40007fde0ff */
[----:B------:R-:W-:Y:S02]  /*d230*/  SHF.L.W.U32.HI R50, R81, 0x4, R10 ;  /* 0x0000000451327819 */ /* 0x000fe40000010e0a */
[C-C-:B------:R-:W-:Y:S02]  /*d240*/  SHF.L.W.U32.HI R87, R10.reuse, 0x1e, R81.reuse ;  /* 0x0000001e0a577819 */ /* 0x140fe40000010e51 */
[----:B------:R-:W-:Y:S02]  /*d250*/  SHF.L.W.U32.HI R78, R10, 0x19, R81 ;  /* 0x000000190a4e7819 */ /* 0x000fe40000010e51 */
[----:B------:R-:W-:Y:S02]  /*d260*/  IADD3.X R91, PT, PT, R66, 0x19a4c116, R59, P4, P5 ;  /* 0x19a4c116425b7810 */ /* 0x000fe400027ea43b */
[----:B------:R-:W-:Y:S02]  /*d270*/  LOP3.LUT R89, R78, R50, R87, 0x96, !PT ;  /* 0x000000324e597212 */ /* 0x000fe400078e9657 */
[----:B------:R-:W-:Y:S01]  /*d280*/  LOP3.LUT R87, R79, R39, R62, 0xb8, !PT ;  /* 0x000000274f577212 */ /* 0x000fe200078eb83e */
[----:B------:R-:W-:Y:S01]  /*d290*/  IMAD.X R36, R91, 0x1, R36, P6 ;  /* 0x000000015b247824 */ /* 0x000fe200030e0624 */
[----:B------:R-:W-:-:S02]  /*d2a0*/  IADD3.X R66, PT, PT, R2, R80, R59, P2, P3 ;  /* 0x0000005002427210 */ /* 0x000fc400017e643b */
[--C-:B------:R-:W-:Y:S02]  /*d2b0*/  IADD3 R78, P2, P3, R13, R12, R46.reuse ;  /* 0x0000000c0d4e7210 */ /* 0x100fe40007b5e02e */
[----:B------:R-:W0:Y:S01]  /*d2c0*/  S2R R13, SR_TID.X ;  /* 0x00000000000d7919 */ /* 0x000e220000002100 */
[----:B------:R-:W-:Y:S02]  /*d2d0*/  IADD3 R72, P4, P5, R87, R72, R46 ;  /* 0x0000004857487210 */ /* 0x000fe40007d9e02e */
[----:B------:R-:W-:-:S04]  /*d2e0*/  LOP3.LUT R46, R30, R36, R67, 0xb8, !PT ;  /* 0x000000241e2e7212 */ /* 0x000fc800078eb843 */
[----:B------:R-:W-:Y:S02]  /*d2f0*/  IADD3.X R49, PT, PT, R46, R49, R35, P4, P5 ;  /* 0x000000312e317210 */ /* 0x000fe400027ea423 */
[----:B------:R-:W0:Y:S01]  /*d300*/  LDC R46, c[0x0][0x360] ;  /* 0x0000d800ff2e7b82 */ /* 0x000e220000000800 */
[C-C-:B------:R-:W-:Y:S02]  /*d310*/  SHF.L.W.U32.HI R59, R39.reuse, 0x12, R36.reuse ;  /* 0x00000012273b7819 */ /* 0x140fe40000010e24 */
[----:B------:R-:W-:Y:S02]  /*d320*/  SHF.L.W.U32.HI R82, R39, 0xe, R36 ;  /* 0x0000000e27527819 */ /* 0x000fe40000010e24 */
[----:B------:R-:W-:Y:S02]  /*d330*/  SHF.L.W.U32.HI R84, R36, 0x17, R39 ;  /* 0x0000001724547819 */ /* 0x000fe40000010e27 */
[----:B------:R-:W-:Y:S02]  /*d340*/  LOP3.LUT R2, R81, R22, R7, 0xe8, !PT ;  /* 0x0000001651027212 */ /* 0x000fe400078ee807 */
[----:B------:R-:W-:-:S02]  /*d350*/  IADD3.X R50, PT, PT, R16, R65, R35, P2, P3 ;  /* 0x0000004110327210 */ /* 0x000fc400017e6423 */
[----:B------:R-:W-:Y:S02]  /*d360*/  LOP3.LUT R87, R84, R59, R82, 0x96, !PT ;  /* 0x0000003b54577212 */ /* 0x000fe400078e9652 */
[C-C-:B------:R-:W-:Y:S02]  /*d370*/  SHF.L.W.U32.HI R82, R36.reuse, 0x12, R39.reuse ;  /* 0x0000001224527819 */ /* 0x140fe40000010e27 */
[----:B------:R-:W-:Y:S02]  /*d380*/  SHF.L.W.U32.HI R35, R36, 0xe, R39 ;  /* 0x0000000e24237819 */ /* 0x000fe40000010e27 */
[----:B------:R-:W-:Y:S02]  /*d390*/  SHF.L.W.U32.HI R16, R39, 0x17, R36 ;  /* 0x0000001727107819 */ /* 0x000fe40000010e24 */
[----:B------:R-:W-:Y:S02]  /*d3a0*/  IADD3.X R2, PT, PT, R91, R89, R2, P0, P1 ;  /* 0x000000595b027210 */ /* 0x000fe400007e2402 */
[----:B------:R-:W-:-:S02]  /*d3b0*/  LOP3.LUT R82, R16, R82, R35, 0x96, !PT ;  /* 0x0000005210527212 */ /* 0x000fc400078e9623 */
[----:B------:R-:W-:Y:S02]  /*d3c0*/  IADD3 R6, P0, PT, R83, R6, RZ ;  /* 0x0000000653067210 */ /* 0x000fe40007f1e0ff */
[----:B------:R-:W-:Y:S02]  /*d3d0*/  SHF.L.W.U32.HI R16, R27, 0x4, R2 ;  /* 0x000000041b107819 */ /* 0x000fe40000010e02 */
[C-C-:B------:R-:W-:Y:S02]  /*d3e0*/  SHF.L.W.U32.HI R35, R2.reuse, 0x1e, R27.reuse ;  /* 0x0000001e02237819 */ /* 0x140fe40000010e1b */
[----:B------:R-:W-:Y:S01]  /*d3f0*/  SHF.L.W.U32.HI R59, R2, 0x19, R27 ;  /* 0x00000019023b7819 */ /* 0x000fe20000010e1b */
[----:B------:R-:W-:Y:S01]  /*d400*/  IMAD.X R33, R66, 0x1, R33, P0 ;  /* 0x0000000142217824 */ /* 0x000fe200000e0621 */
[----:B------:R-:W-:Y:S02]  /*d410*/  IADD3 R87, P1, P2, R72, 0x5141ab53, R87 ;  /* 0x5141ab5348577810 */ /* 0x000fe40007a3e057 */
[----:B------:R-:W-:-:S02]  /*d420*/  LOP3.LUT R83, R59, R16, R35, 0x96, !PT ;  /* 0x000000103b537212 */ /* 0x000fc400078e9623 */
[----:B------:R-:W-:Y:S02]  /*d430*/  SHF.L.W.U32.HI R16, R2, 0x4, R27 ;  /* 0x0000000402107819 */ /* 0x000fe40000010e1b */
[C-C-:B------:R-:W-:Y:S02]  /*d440*/  SHF.L.W.U32.HI R35, R27.reuse, 0x1e, R2.reuse ;  /* 0x0000001e1b237819 */ /* 0x140fe40000010e02 */
[C---:B------:R-:W-:Y:S01]  /*d450*/  SHF.L.W.U32.HI R59, R27.reuse, 0x19, R2 ;  /* 0x000000191b3b7819 */ /* 0x040fe20000010e02 */
[----:B0-----:R-:W-:Y:S01]  /*d460*/  IMAD R13, R46, UR4, R13 ;  /* 0x000000042e0d7c24 */ /* 0x001fe2000f8e020d */
[----:B------:R-:W-:Y:S01]  /*d470*/  LOP3.LUT R66, R27, R10, R23, 0xe8, !PT ;  /* 0x0000000a1b427212 */ /* 0x000fe200078ee817 */
[----:B------:R-:W0:Y:S01]  /*d480*/  LDCU UR4, c[0x0][0x398] ;  /* 0x00007300ff0477ac */ /* 0x000e220008000800 */
[----:B------:R-:W-:Y:S02]  /*d490*/  IADD3 R77, P0, PT, R78, R77, RZ ;  /* 0x0000004d4e4d7210 */ /* 0x000fe40007f1e0ff */
[----:B------:R-:W-:-:S02]  /*d4a0*/  IADD3 R46, P3, PT, R87, R20, RZ ;  /* 0x00000014572e7210 */ /* 0x000fc40007f7e0ff */
[----:B------:R-:W-:Y:S02]  /*d4b0*/  IADD3.X R78, PT, PT, R49, 0x1e376c08, R82, P1, P2 ;  /* 0x1e376c08314e7810 */ /* 0x000fe40000fe4452 */
[----:B------:R-:W-:Y:S02]  /*d4c0*/  LOP3.LUT R72, R59, R16, R35, 0x96, !PT ;  /* 0x000000103b487212 */ /* 0x000fe400078e9623 */
[----:B------:R-:W-:Y:S02]  /*d4d0*/  IADD3 R16, P4, P5, R87, R83, R66 ;  /* 0x0000005357107210 */ /* 0x000fe40007d9e042 */
[C-C-:B------:R-:W-:Y:S02]  /*d4e0*/  SHF.L.W.U32.HI R35, R6.reuse, 0xd, R33.reuse ;  /* 0x0000000d06237819 */ /* 0x140fe40000010e21 */
[----:B------:R-:W-:Y:S02]  /*d4f0*/  SHF.L.W.U32.HI R66, R33, 0x3, R6 ;  /* 0x0000000321427819 */ /* 0x000fe40000010e06 */
[----:B------:R-:W-:Y:S01]  /*d500*/  SHF.R.U64 R59, R6, 0x6, R33 ;  /* 0x00000006063b7819 */ /* 0x000fe20000001221 */
[----:B------:R-:W-:Y:S01]  /*d510*/  IMAD.X R7, R78, 0x1, R7, P3 ;  /* 0x000000014e077824 */ /* 0x000fe200018e0607 */
[----:B------:R-:W-:-:S02]  /*d520*/  LOP3.LUT R49, R2, R81, R22, 0xe8, !PT ;  /* 0x0000005102317212 */ /* 0x000fc400078ee816 */
[----:B------:R-:W-:Y:S02]  /*d530*/  LOP3.LUT R82, R62, R46, R39, 0xb8, !PT ;  /* 0x0000002e3e527212 */ /* 0x000fe400078eb827 */
[----:B------:R-:W-:Y:S02]  /*d540*/  LOP3.LUT R20, R59, R35, R66, 0x96, !PT ;  /* 0x000000233b147212 */ /* 0x000fe400078e9642 */
[----:B------:R-:W-:Y:S02]  /*d550*/  IADD3.X R35, PT, PT, R78, R72, R49, P4, P5 ;  /* 0x000000484e237210 */ /* 0x000fe400027ea431 */
[--C-:B------:R-:W-:Y:S02]  /*d560*/  IADD3 R49, P1, P2, R70, R54, R15.reuse ;  /* 0x0000003646317210 */ /* 0x100fe40007a3e00f */
[----:B------:R-:W-:Y:S02]  /*d570*/  IADD3 R82, P3, P4, R82, R79, R15 ;  /* 0x0000004f52527210 */ /* 0x000fe40007c7e00f */
[----:B------:R-:W-:-:S02]  /*d580*/  SHF.L.W.U32.HI R15, R46, 0x12, R7 ;  /* 0x000000122e0f7819 */ /* 0x000fc40000010e07 */
[----:B------:R-:W-:Y:S02]  /*d590*/  SHF.L.W.U32.HI R66, R46, 0xe, R7 ;  /* 0x0000000e2e427819 */ /* 0x000fe40000010e07 */
[----:B------:R-:W-:-:S04]  /*d5a0*/  SHF.L.W.U32.HI R59, R7, 0x17, R46 ;  /* 0x00000017073b7819 */ /* 0x000fc80000010e2e */
[----:B------:R-:W-:Y:S02]  /*d5b0*/  LOP3.LUT R15, R59, R15, R66, 0x96, !PT ;  /* 0x0000000f3b0f7212 */ /* 0x000fe400078e9642 */
[----:B------:R-:W-:Y:S02]  /*d5c0*/  IADD3.X R3, PT, PT, R3, R61, R42, P1, P2 ;  /* 0x0000003d03037210 */ /* 0x000fe40000fe442a */
[----:B------:R-:W-:Y:S02]  /*d5d0*/  IADD3 R82, P1, P2, R82, -0x20711467, R15 ;  /* 0xdf8eeb9952527810 */ /* 0x000fe40007a3e00f */
[----:B------:R-:W-:Y:S02]  /*d5e0*/  LOP3.LUT R83, R67, R7, R36, 0xb8, !PT ;  /* 0x0000000743537212 */ /* 0x000fe400078eb824 */
[C-C-:B------:R-:W-:Y:S02]  /*d5f0*/  SHF.L.W.U32.HI R15, R7.reuse, 0x12, R46.reuse ;  /* 0x00000012070f7819 */ /* 0x140fe40000010e2e */
[----:B------:R-:W-:-:S02]  /*d600*/  SHF.L.W.U32.HI R66, R7, 0xe, R46 ;  /* 0x0000000e07427819 */ /* 0x000fc40000010e2e */
[----:B------:R-:W-:Y:S02]  /*d610*/  SHF.L.W.U32.HI R59, R46, 0x17, R7 ;  /* 0x000000172e3b7819 */ /* 0x000fe40000010e07 */
[----:B------:R-:W-:Y:S02]  /*d620*/  SHF.L.W.U32.HI R70, R16, 0x4, R35 ;  /* 0x0000000410467819 */ /* 0x000fe40000010e23 */
[C-C-:B------:R-:W-:Y:S02]  /*d630*/  SHF.L.W.U32.HI R79, R35.reuse, 0x1e, R16.reuse ;  /* 0x0000001e234f7819 */ /* 0x140fe40000010e10 */
[----:B------:R-:W-:Y:S02]  /*d640*/  SHF.L.W.U32.HI R72, R35, 0x19, R16 ;  /* 0x0000001923487819 */ /* 0x000fe40000010e10 */
[----:B------:R-:W-:Y:S02]  /*d650*/  IADD3.X R42, PT, PT, R83, R30, R42, P3, P4 ;  /* 0x0000001e532a7210 */ /* 0x000fe40001fe842a */
[----:B------:R-:W-:Y:S01]  /*d660*/  LOP3.LUT R59, R59, R15, R66, 0x96, !PT ;  /* 0x0000000f3b3b7212 */ /* 0x000fe200078e9642 */
[----:B------:R-:W-:Y:S01]  /*d670*/  IMAD.X R30, R50, 0x1, R9, P0 ;  /* 0x00000001321e7824 */ /* 0x000fe200000e0609 */
[----:B------:R-:W-:-:S02]  /*d680*/  LOP3.LUT R83, R72, R70, R79, 0x96, !PT ;  /* 0x0000004648537212 */ /* 0x000fc400078e964f */
[----:B------:R-:W-:Y:S02]  /*d690*/  IADD3 R23, P0, PT, R82, R23, RZ ;  /* 0x0000001752177210 */ /* 0x000fe40007f1e0ff */
[----:B------:R-:W-:Y:S02]  /*d6a0*/  IADD3.X R59, PT, PT, R42, 0x2748774c, R59, P1, P2 ;  /* 0x2748774c2a3b7810 */ /* 0x000fe40000fe443b */
[----:B------:R-:W-:Y:S02]  /*d6b0*/  SHF.L.W.U32.HI R70, R35, 0x4, R16 ;  /* 0x0000000423467819 */ /* 0x000fe40000010e10 */
[C-C-:B------:R-:W-:Y:S02]  /*d6c0*/  SHF.L.W.U32.HI R79, R16.reuse, 0x1e, R35.reuse ;  /* 0x0000001e104f7819 */ /* 0x140fe40000010e23 */
[C---:B------:R-:W-:Y:S02]  /*d6d0*/  SHF.L.W.U32.HI R72, R16.reuse, 0x19, R35 ;  /* 0x0000001910487819 */ /* 0x040fe40000010e23 */
[----:B------:R-:W-:-:S02]  /*d6e0*/  LOP3.LUT R78, R16, R27, R10, 0xe8, !PT ;  /* 0x0000001b104e7212 */ /* 0x000fc400078ee80a */
[----:B------:R-:W-:Y:S02]  /*d6f0*/  SHF.L.W.U32.HI R50, R33, 0xd, R6 ;  /* 0x0000000d21327819 */ /* 0x000fe40000010e06 */
[--C-:B------:R-:W-:Y:S02]  /*d700*/  SHF.L.W.U32.HI R15, R6, 0x3, R33.reuse ;  /* 0x00000003060f7819 */ /* 0x100fe40000010e21 */
[----:B------:R-:W-:Y:S01]  /*d710*/  SHF.R.U32.HI R66, RZ, 0x6, R33 ;  /* 0x00000006ff427819 */ /* 0x000fe20000011621 */
[----:B------:R-:W-:Y:S01]  /*d720*/  IMAD.X R22, R59, 0x1, R22, P0 ;  /* 0x000000013b167824 */ /* 0x000fe200000e0616 */
[----:B------:R-:W-:Y:S02]  /*d730*/  LOP3.LUT R79, R72, R70, R79, 0x96, !PT ;  /* 0x00000046484f7212 */ /* 0x000fe400078e964f */
[----:B------:R-:W-:Y:S02]  /*d740*/  IADD3 R9, P3, P4, R82, R83, R78 ;  /* 0x0000005352097210 */ /* 0x000fe40007c7e04e */
[----:B------:R-:W-:-:S02]  /*d750*/  LOP3.LUT R42, R35, R2, R81, 0xe8, !PT ;  /* 0x00000002232a7212 */ /* 0x000fc400078ee851 */
[----:B------:R-:W-:Y:S02]  /*d760*/  LOP3.LUT R50, R66, R50, R15, 0x96, !PT ;  /* 0x0000003242327212 */ /* 0x000fe400078e960f */
[----:B------:R-:W-:Y:S02]  /*d770*/  LOP3.LUT R15, R39, R23, R46, 0xb8, !PT ;  /* 0x00000017270f7212 */ /* 0x000fe400078eb82e */
[----:B------:R-:W-:Y:S02]  /*d780*/  IADD3.X R42, PT, PT, R59, R79, R42, P3, P4 ;  /* 0x0000004f3b2a7210 */ /* 0x000fe40001fe842a */
[--C-:B------:R-:W-:Y:S02]  /*d790*/  IADD3 R59, P0, P1, R19, R34, R48.reuse ;  /* 0x00000022133b7210 */ /* 0x100fe4000791e030 */
[----:B------:R-:W-:Y:S02]  /*d7a0*/  IADD3 R72, P2, P3, R15, R62, R48 ;  /* 0x0000003e0f487210 */ /* 0x000fe40007b5e030 */
[----:B------:R-:W-:-:S02]  /*d7b0*/  LOP3.LUT R78, R36, R22, R7, 0xb8, !PT ;  /* 0x00000016244e7212 */ /* 0x000fc400078eb807 */
[C-C-:B------:R-:W-:Y:S02]  /*d7c0*/  SHF.L.W.U32.HI R15, R23.reuse, 0x12, R22.reuse ;  /* 0x00000012170f7819 */ /* 0x140fe40000010e16 */
[----:B------:R-:W-:Y:S02]  /*d7d0*/  SHF.L.W.U32.HI R48, R23, 0xe, R22 ;  /* 0x0000000e17307819 */ /* 0x000fe40000010e16 */
[----:B------:R-:W-:Y:S02]  /*d7e0*/  SHF.L.W.U32.HI R19, R22, 0x17, R23 ;  /* 0x0000001716137819 */ /* 0x000fe40000010e17 */
[----:B------:R-:W-:Y:S02]  /*d7f0*/  SHF.L.W.U32.HI R62, R9, 0x4, R42 ;  /* 0x00000004093e7819 */ /* 0x000fe40000010e2a */
[C-C-:B------:R-:W-:Y:S02]  /*d800*/  SHF.L.W.U32.HI R79, R42.reuse, 0x1e, R9.reuse ;  /* 0x0000001e2a4f7819 */ /* 0x140fe40000010e09 */
[----:B------:R-:W-:-:S02]  /*d810*/  SHF.L.W.U32.HI R66, R42, 0x19, R9 ;  /* 0x000000192a427819 */ /* 0x000fc40000010e09 */
[----:B------:R-:W-:Y:S02]  /*d820*/  IADD3.X R78, PT, PT, R78, R67, R57, P2, P3 ;  /* 0x000000434e4e7210 */ /* 0x000fe400017e6439 */
[----:B------:R-:W-:Y:S02]  /*d830*/  LOP3.LUT R67, R19, R15, R48, 0x96, !PT ;  /* 0x0000000f13437212 */ /* 0x000fe400078e9630 */
[C-C-:B------:R-:W-:Y:S02]  /*d840*/  SHF.L.W.U32.HI R15, R22.reuse, 0x12, R23.reuse ;  /* 0x00000012160f7819 */ /* 0x140fe40000010e17 */
[----:B------:R-:W-:Y:S02]  /*d850*/  SHF.L.W.U32.HI R48, R22, 0xe, R23 ;  /* 0x0000000e16307819 */ /* 0x000fe40000010e17 */
[----:B------:R-:W-:Y:S02]  /*d860*/  SHF.L.W.U32.HI R19, R23, 0x17, R22 ;  /* 0x0000001717137819 */ /* 0x000fe40000010e16 */
[----:B------:R-:W-:-:S02]  /*d870*/  IADD3.X R14, PT, PT, R14, R37, R57, P0, P1 ;  /* 0x000000250e0e7210 */ /* 0x000fc400007e2439 */
[----:B------:R-:W-:Y:S02]  /*d880*/  LOP3.LUT R70, R66, R62, R79, 0x96, !PT ;  /* 0x0000003e42467212 */ /* 0x000fe400078e964f */
[----:B------:R-:W-:Y:S02]  /*d890*/  SHF.L.W.U32.HI R57, R42, 0x4, R9 ;  /* 0x000000042a397819 */ /* 0x000fe40000010e09 */
[C-C-:B------:R-:W-:Y:S02]  /*d8a0*/  SHF.L.W.U32.HI R62, R9.reuse, 0x1e, R42.reuse ;  /* 0x0000001e093e7819 */ /* 0x140fe40000010e2a */
[----:B------:R-:W-:Y:S02]  /*d8b0*/  SHF.L.W.U32.HI R66, R9, 0x19, R42 ;  /* 0x0000001909427819 */ /* 0x000fe40000010e2a */
[----:B------:R-:W-:Y:S02]  /*d8c0*/  IADD3 R79, P0, P1, R72, -0x1e64b758, R67 ;  /* 0xe19b48a8484f7810 */ /* 0x000fe4000791e043 */
[----:B------:R-:W-:-:S02]  /*d8d0*/  LOP3.LUT R19, R19, R15, R48, 0x96, !PT ;  /* 0x0000000f13137212 */ /* 0x000fc400078e9630 */
[----:B------:R-:W-:Y:S02]  /*d8e0*/  LOP3.LUT R62, R66, R57, R62, 0x96, !PT ;  /* 0x00000039423e7212 */ /* 0x000fe400078e963e */
[----:B------:R-:W-:Y:S02]  /*d8f0*/  LOP3.LUT R67, R9, R16, R27, 0xe8, !PT ;  /* 0x0000001009437212 */ /* 0x000fe400078ee81b */
[C---:B------:R-:W-:Y:S02]  /*d900*/  IADD3 R15, P2, PT, R79.reuse, R10, RZ ;  /* 0x0000000a4f0f7210 */ /* 0x040fe40007f5e0ff */
[----:B------:R-:W-:Y:S02]  /*d910*/  IADD3.X R66, PT, PT, R78, 0x34b0bcb5, R19, P0, P1 ;  /* 0x34b0bcb54e427810 */ /* 0x000fe400007e2413 */
[----:B------:R-:W-:Y:S02]  /*d920*/  IADD3 R10, P3, P4, R79, R70, R67 ;  /* 0x000000464f0a7210 */ /* 0x000fe40007c7e043 */
[----:B------:R-:W-:Y:S01]  /*d930*/  LOP3.LUT R19, R42, R35, R2, 0xe8, !PT ;  /* 0x000000232a137212 */ /* 0x000fe200078ee802 */
[----:B------:R-:W-:Y:S01]  /*d940*/  IMAD.X R48, R66, 0x1, R81, P2 ;  /* 0x0000000142307824 */ /* 0x000fe200010e0651 */
[----:B------:R-:W-:-:S02]  /*d950*/  LOP3.LUT R78, R46, R15, R23, 0xb8, !PT ;  /* 0x0000000f2e4e7212 */ /* 0x000fc400078eb817 */
[----:B------:R-:W-:Y:S02]  /*d960*/  IADD3.X R19, PT, PT, R66, R62, R19, P3, P4 ;  /* 0x0000003e42137210 */ /* 0x000fe40001fe8413 */
[----:B------:R-:W-:Y:S02]  /*d970*/  IADD3 R78, P2, P3, R78, R39, R0 ;  /* 0x000000274e4e7210 */ /* 0x000fe40007b5e000 */
[C-C-:B------:R-:W-:Y:S02]  /*d980*/  SHF.L.W.U32.HI R39, R15.reuse, 0x12, R48.reuse ;  /* 0x000000120f277819 */ /* 0x140fe40000010e30 */
[----:B------:R-:W-:Y:S02]  /*d990*/  SHF.L.W.U32.HI R62, R15, 0xe, R48 ;  /* 0x0000000e0f3e7819 */ /* 0x000fe40000010e30 */
[----:B------:R-:W-:Y:S02]  /*d9a0*/  SHF.L.W.U32.HI R67, R48, 0x17, R15 ;  /* 0x0000001730437819 */ /* 0x000fe40000010e0f */
[----:B------:R-:W-:-:S02]  /*d9b0*/  IADD3 R55, P0, P1, R55, R32, R0 ;  /* 0x0000002037377210 */ /* 0x000fc4000791e000 */
[----:B------:R-:W-:Y:S02]  /*d9c0*/  LOP3.LUT R81, R7, R48, R22, 0xb8, !PT ;  /* 0x0000003007517212 */ /* 0x000fe400078eb816 */
[C-C-:B------:R-:W-:Y:S02]  /*d9d0*/  SHF.L.W.U32.HI R0, R48.reuse, 0x12, R15.reuse ;  /* 0x0000001230007819 */ /* 0x140fe40000010e0f */
[----:B------:R-:W-:Y:S02]  /*d9e0*/  SHF.L.W.U32.HI R57, R48, 0xe, R15 ;  /* 0x0000000e30397819 */ /* 0x000fe40000010e0f */
[----:B------:R-:W-:Y:S02]  /*d9f0*/  SHF.L.W.U32.HI R66, R15, 0x17, R48 ;  /* 0x000000170f427819 */ /* 0x000fe40000010e30 */
[----:B------:R-:W-:Y:S02]  /*da00*/  SHF.L.W.U32.HI R70, R10, 0x4, R19 ;  /* 0x000000040a467819 */ /* 0x000fe40000010e13 */
[----:B------:R-:W-:-:S02]  /*da10*/  SHF.L.W.U32.HI R79, R19, 0x1e, R10 ;  /* 0x0000001e134f7819 */ /* 0x000fc40000010e0a */
[----:B------:R-:W-:Y:S02]  /*da20*/  SHF.L.W.U32.HI R72, R19, 0x19, R10 ;  /* 0x0000001913487819 */ /* 0x000fe40000010e0a */
[----:B------:R-:W-:Y:S02]  /*da30*/  LOP3.LUT R67, R67, R39, R62, 0x96, !PT ;  /* 0x0000002743437212 */ /* 0x000fe400078e963e */
[--C-:B------:R-:W-:Y:S02]  /*da40*/  IADD3.X R4, PT, PT, R4, R21, R31.reuse, P0, P1 ;  /* 0x0000001504047210 */ /* 0x100fe400007e241f */
[----:B------:R-:W-:Y:S02]  /*da50*/  IADD3.X R81, PT, PT, R81, R36, R31, P2, P3 ;  /* 0x0000002451517210 */ /* 0x000fe400017e641f */
[----:B------:R-:W-:Y:S02]  /*da60*/  LOP3.LUT R82, R66, R0, R57, 0x96, !PT ;  /* 0x0000000042527212 */ /* 0x000fe400078e9639 */
[----:B------:R-:W-:-:S02]  /*da70*/  LOP3.LUT R70, R72, R70, R79, 0x96, !PT ;  /* 0x0000004648467212 */ /* 0x000fc400078e964f */
[C-C-:B------:R-:W-:Y:S02]  /*da80*/  SHF.L.W.U32.HI R66, R77.reuse, 0xd, R30.reuse ;  /* 0x0000000d4d427819 */ /* 0x140fe40000010e1e */
[----:B------:R-:W-:Y:S02]  /*da90*/  SHF.L.W.U32.HI R31, R30, 0x3, R77 ;  /* 0x000000031e1f7819 */ /* 0x000fe40000010e4d */
[----:B------:R-:W-:Y:S02]  /*daa0*/  SHF.R.U64 R72, R77, 0x6, R30 ;  /* 0x000000064d487819 */ /* 0x000fe4000000121e */
[----:B------:R-:W-:Y:S02]  /*dab0*/  IADD3 R62, P0, P1, R78, -0x3a36a59d, R67 ;  /* 0xc5c95a634e3e7810 */ /* 0x000fe4000791e043 */
[----:B------:R-:W-:Y:S02]  /*dac0*/  SHF.L.W.U32.HI R0, R19, 0x4, R10 ;  /* 0x0000000413007819 */ /* 0x000fe40000010e0a */
[----:B------:R-:W-:-:S02]  /*dad0*/  SHF.L.W.U32.HI R39, R10, 0x1e, R19 ;  /* 0x0000001e0a277819 */ /* 0x000fc40000010e13 */
[C---:B------:R-:W-:Y:S02]  /*dae0*/  SHF.L.W.U32.HI R36, R10.reuse, 0x19, R19 ;  /* 0x000000190a247819 */ /* 0x040fe40000010e13 */
[----:B------:R-:W-:Y:S02]  /*daf0*/  LOP3.LUT R57, R10, R9, R16, 0xe8, !PT ;  /* 0x000000090a397212 */ /* 0x000fe400078ee810 */
[----:B------:R-:W-:Y:S02]  /*db00*/  LOP3.LUT R66, R72, R66, R31, 0x96, !PT ;  /* 0x0000004248427212 */ /* 0x000fe400078e961f */
[----:B------:R-:W-:Y:S02]  /*db10*/  IADD3.X R67, PT, PT, R81, 0x391c0cb3, R82, P0, P1 ;  /* 0x391c0cb351437810 */ /* 0x000fe400007e2452 */
[----:B------:R-:W-:Y:S02]  /*db20*/  LOP3.LUT R72, R36, R0, R39, 0x96, !PT ;  /* 0x0000000024487212 */ /* 0x000fe400078e9627 */
[----:B------:R-:W-:-:S02]  /*db30*/  IADD3 R31, P1, P2, R62, R70, R57 ;  /* 0x000000463e1f7210 */ /* 0x000fc40007a3e039 */
[----:B------:R-:W-:Y:S02]  /*db40*/  SHF.L.W.U32.HI R57, R30, 0xd, R77 ;  /* 0x0000000d1e397819 */ /* 0x000fe40000010e4d */
[--C-:B------:R-:W-:Y:S02]  /*db50*/  SHF.L.W.U32.HI R0, R77, 0x3, R30.reuse ;  /* 0x000000034d007819 */ /* 0x100fe40000010e1e */
[----:B------:R-:W-:Y:S02]  /*db60*/  SHF.R.U32.HI R78, RZ, 0x6, R30 ;  /* 0x00000006ff4e7819 */ /* 0x000fe4000001161e */
[C-C-:B------:R-:W-:Y:S02]  /*db70*/  SHF.L.W.U32.HI R36, R6.reuse, 0x1f, R33.reuse ;  /* 0x0000001f06247819 */ /* 0x140fe40000010e21 */
[C-C-:B------:R-:W-:Y:S02]  /*db80*/  SHF.L.W.U32.HI R39, R6.reuse, 0x18, R33.reuse ;  /* 0x0000001806277819 */ /* 0x140fe40000010e21 */
[----:B------:R-:W-:-:S02]  /*db90*/  SHF.R.U64 R70, R6, 0x7, R33 ;  /* 0x0000000706467819 */ /* 0x000fc40000001221 */
[----:B------:R-:W-:Y:S02]  /*dba0*/  IADD3 R62, P0, PT, R62, R27, RZ ;  /* 0x0000001b3e3e7210 */ /* 0x000fe40007f1e0ff */
[----:B------:R-:W-:Y:S02]  /*dbb0*/  LOP3.LUT R27, R19, R42, R35, 0xe8, !PT ;  /* 0x0000002a131b7212 */ /* 0x000fe400078ee823 */
[----:B------:R-:W-:Y:S02]  /*dbc0*/  LOP3.LUT R57, R78, R57, R0, 0x96, !PT ;  /* 0x000000394e397212 */ /* 0x000fe400078e9600 */
[----:B------:R-:W-:Y:S02]  /*dbd0*/  LOP3.LUT R0, R70, R36, R39, 0x96, !PT ;  /* 0x0000002446007212 */ /* 0x000fe400078e9627 */
[C---:B------:R-:W-:Y:S01]  /*dbe0*/  IADD3.X R36, PT, PT, R67.reuse, R72, R27, P1, P2 ;  /* 0x0000004843247210 */ /* 0x040fe20000fe441b */
[----:B------:R-:W-:Y:S01]  /*dbf0*/  IMAD.X R27, R67, 0x1, R2, P0 ;  /* 0x00000001431b7824 */ /* 0x000fe200000e0602 */
[----:B------:R-:W-:-:S04]  /*dc00*/  LOP3.LUT R81, R23, R62, R15, 0xb8, !PT ;  /* 0x0000003e17517212 */ /* 0x000fc800078eb80f */
[----:B------:R-:W-:Y:S02]  /*dc10*/  IADD3 R81, P5, P6, R81, R46, R25 ;  /* 0x0000002e51517210 */ /* 0x000fe40007ebe019 */
[C-C-:B------:R-:W-:Y:S02]  /*dc20*/  SHF.L.W.U32.HI R39, R62.reuse, 0x12, R27.reuse ;  /* 0x000000123e277819 */ /* 0x140fe40000010e1b */
[----:B------:R-:W-:Y:S02]  /*dc30*/  SHF.L.W.U32.HI R46, R62, 0xe, R27 ;  /* 0x0000000e3e2e7819 */ /* 0x000fe40000010e1b */
[----:B------:R-:W-:Y:S02]  /*dc40*/  SHF.L.W.U32.HI R67, R27, 0x17, R62 ;  /* 0x000000171b437819 */ /* 0x000fe40000010e3e */
[----:B------:R-:W-:Y:S02]  /*dc50*/  IADD3 R68, P3, P4, R68, R24, R25 ;  /* 0x0000001844447210 */ /* 0x000fe40007c7e019 */
[----:B------:R-:W-:-:S02]  /*dc60*/  SHF.L.W.U32.HI R25, R33, 0x1f, R6 ;  /* 0x0000001f21197819 */ /* 0x000fc40000010e06 */
[----:B------:R-:W-:Y:S02]  /*dc70*/  SHF.L.W.U32.HI R2, R33, 0x18, R6 ;  /* 0x0000001821027819 */ /* 0x000fe40000010e06 */
[----:B------:R-:W-:Y:S02]  /*dc80*/  SHF.R.U32.HI R78, RZ, 0x7, R33 ;  /* 0x00000007ff4e7819 */ /* 0x000fe40000011621 */
[----:B------:R-:W-:Y:S02]  /*dc90*/  LOP3.LUT R46, R67, R39, R46, 0x96, !PT ;  /* 0x00000027432e7212 */ /* 0x000fe400078e962e */
[----:B------:R-:W-:Y:S02]  /*dca0*/  SHF.L.W.U32.HI R70, R31, 0x4, R36 ;  /* 0x000000041f467819 */ /* 0x000fe40000010e24 */
[C-C-:B------:R-:W-:Y:S02]  /*dcb0*/  SHF.L.W.U32.HI R79, R36.reuse, 0x1e, R31.reuse ;  /* 0x0000001e244f7819 */ /* 0x140fe40000010e1f */
[----:B------:R-:W-:-:S02]  /*dcc0*/  SHF.L.W.U32.HI R72, R36, 0x19, R31 ;  /* 0x0000001924487819 */ /* 0x000fc40000010e1f */
[----:B------:R-:W-:Y:S02]  /*dcd0*/  LOP3.LUT R25, R78, R25, R2, 0x96, !PT ;  /* 0x000000194e197212 */ /* 0x000fe400078e9602 */
[----:B------:R-:W-:Y:S02]  /*dce0*/  IADD3 R81, P1, P2, R81, -0x1cbe7535, R46 ;  /* 0xe3418acb51517810 */ /* 0x000fe40007a3e02e */
[----:B------:R-:W-:Y:S02]  /*dcf0*/  LOP3.LUT R78, R22, R27, R48, 0xb8, !PT ;  /* 0x0000001b164e7212 */ /* 0x000fe400078eb830 */
[C-C-:B------:R-:W-:Y:S02]  /*dd00*/  SHF.L.W.U32.HI R2, R27.reuse, 0x12, R62.reuse ;  /* 0x000000121b027819 */ /* 0x140fe40000010e3e */
[----:B------:R-:W-:Y:S02]  /*dd10*/  SHF.L.W.U32.HI R39, R27, 0xe, R62 ;  /* 0x0000000e1b277819 */ /* 0x000fe40000010e3e */
[----:B------:R-:W-:-:S02]  /*dd20*/  SHF.L.W.U32.HI R46, R62, 0x17, R27 ;  /* 0x000000173e2e7819 */ /* 0x000fc40000010e1b */
[----:B------:R-:W-:Y:S02]  /*dd30*/  LOP3.LUT R79, R72, R70, R79, 0x96, !PT ;  /* 0x00000046484f7212 */ /* 0x000fe400078e964f */
[----:B------:R-:W-:Y:S02]  /*dd40*/  LOP3.LUT R72, R31, R10, R9, 0xe8, !PT ;  /* 0x0000000a1f487212 */ /* 0x000fe400078ee809 */
[--C-:B------:R-:W-:Y:S02]  /*dd50*/  IADD3.X R7, PT, PT, R78, R7, R44.reuse, P5, P6 ;  /* 0x000000074e077210 */ /* 0x100fe40002fec42c */
[----:B------:R-:W-:Y:S02]  /*dd60*/  LOP3.LUT R2, R46, R2, R39, 0x96, !PT ;  /* 0x000000022e027212 */ /* 0x000fe400078e9627 */
[----:B------:R-:W-:Y:S02]  /*dd70*/  IADD3.X R11, PT, PT, R11, R75, R44, P3, P4 ;  /* 0x0000004b0b0b7210 */ /* 0x000fe40001fe842c */
[----:B------:R-:W-:-:S02]  /*dd80*/  IADD3 R20, P0, PT, R49, R20, RZ ;  /* 0x0000001431147210 */ /* 0x000fc40007f1e0ff */
[----:B------:R-:W-:Y:S02]  /*dd90*/  IADD3 R44, P4, P6, R81, R79, R72 ;  /* 0x0000004f512c7210 */ /* 0x000fe40007e9e048 */
[----:B------:R-:W-:Y:S02]  /*dda0*/  SHF.L.W.U32.HI R49, R36, 0x4, R31 ;  /* 0x0000000424317819 */ /* 0x000fe40000010e1f */
[C-C-:B------:R-:W-:Y:S02]  /*ddb0*/  SHF.L.W.U32.HI R70, R31.reuse, 0x1e, R36.reuse ;  /* 0x0000001e1f467819 */ /* 0x140fe40000010e24 */
[----:B------:R-:W-:Y:S02]  /*ddc0*/  SHF.L.W.U32.HI R67, R31, 0x19, R36 ;  /* 0x000000191f437819 */ /* 0x000fe40000010e24 */
[----:B------:R-:W-:Y:S02]  /*ddd0*/  IADD3 R16, P3, PT, R81, R16, RZ ;  /* 0x0000001051107210 */ /* 0x000fe40007f7e0ff */
[----:B------:R-:W-:-:S02]  /*dde0*/  IADD3.X R72, PT, PT, R7, 0x4ed8aa4a, R2, P1, P2 ;  /* 0x4ed8aa4a07487810 */ /* 0x000fc40000fe4402 */
[----:B------:R-:W-:Y:S02]  /*ddf0*/  LOP3.LUT R46, R67, R49, R70, 0x96, !PT ;  /* 0x00000031432e7212 */ /* 0x000fe400078e9646 */
[----:B------:R-:W-:Y:S01]  /*de00*/  LOP3.LUT R7, R36, R19, R42, 0xe8, !PT ;  /* 0x0000001324077212 */ /* 0x000fe200078ee82a */
[C---:B------:R-:W-:Y:S01]  /*de10*/  IMAD.X R39, R72.reuse, 0x1, R35, P3 ;  /* 0x0000000148277824 */ /* 0x040fe200018e0623 */
[----:B------:R-:W-:Y:S02]  /*de20*/  LOP3.LUT R70, R15, R16, R62, 0xb8, !PT ;  /* 0x000000100f467212 */ /* 0x000fe400078eb83e */
[----:B------:R-:W-:Y:S02]  /*de30*/  IADD3.X R35, PT, PT, R72, R46, R7, P4, P6 ;  /* 0x0000002e48237210 */ /* 0x000fe400027ec407 */
[----:B------:R-:W-:Y:S02]  /*de40*/  IADD3 R70, P1, P2, R70, R43, R23 ;  /* 0x0000002b46467210 */ /* 0x000fe40007a3e017 */
[----:B------:R-:W-:-:S02]  /*de50*/  SHF.L.W.U32.HI R7, R16, 0x12, R39 ;  /* 0x0000001210077819 */ /* 0x000fc40000010e27 */
[----:B------:R-:W-:Y:S02]  /*de60*/  SHF.L.W.U32.HI R46, R16, 0xe, R39 ;  /* 0x0000000e102e7819 */ /* 0x000fe40000010e27 */
[----:B------:R-:W-:Y:S02]  /*de70*/  SHF.L.W.U32.HI R23, R39, 0x17, R16 ;  /* 0x0000001727177819 */ /* 0x000fe40000010e10 */
[----:B------:R-:W-:Y:S02]  /*de80*/  IADD3 R2, P5, PT, R59, R66, RZ ;  /* 0x000000423b027210 */ /* 0x000fe40007fbe0ff */
[----:B------:R-:W-:Y:S02]  /*de90*/  IADD3 R74, P3, P4, R74, R45, R43 ;  /* 0x0000002d4a4a7210 */ /* 0x000fe40007c7e02b */
[----:B------:R-:W-:Y:S02]  /*dea0*/  SHF.L.W.U32.HI R43, R44, 0x4, R35 ;  /* 0x000000042c2b7819 */ /* 0x000fe40000010e23 */
[----:B------:R-:W-:-:S02]  /*deb0*/  SHF.L.W.U32.HI R66, R35, 0x1e, R44 ;  /* 0x0000001e23427819 */ /* 0x000fc40000010e2c */
[----:B------:R-:W-:Y:S02]  /*dec0*/  SHF.L.W.U32.HI R49, R35, 0x19, R44 ;  /* 0x0000001923317819 */ /* 0x000fe40000010e2c */
[----:B------:R-:W-:Y:S01]  /*ded0*/  LOP3.LUT R23, R23, R7, R46, 0x96, !PT ;  /* 0x0000000717177212 */ /* 0x000fe200078e962e */
[----:B------:R-:W-:Y:S01]  /*dee0*/  IMAD.X R3, R3, 0x1, R50, P0 ;  /* 0x0000000103037824 */ /* 0x000fe200000e0632 */
[----:B------:R-:W-:Y:S01]  /*def0*/  LOP3.LUT R66, R49, R43, R66, 0x96, !PT ;  /* 0x0000002b31427212 */ /* 0x000fe200078e9642 */
[----:B------:R-:W-:Y:S01]  /*df00*/  IMAD.X R7, R14, 0x1, R57, P5 ;  /* 0x000000010e077824 */ /* 0x000fe200028e0639 */
[----:B------:R-:W-:Y:S02]  /*df10*/  IADD3 R70, P5, P0, R70, 0x7763e373, R23 ;  /* 0x7763e37346467810 */ /* 0x000fe400078be017 */
[----:B------:R-:W-:Y:S02]  /*df20*/  LOP3.LUT R59, R48, R39, R27, 0xb8, !PT ;  /* 0x00000027303b7212 */ /* 0x000fe400078eb81b */
[----:B------:R-:W-:-:S02]  /*df30*/  SHF.L.W.U32.HI R14, R39, 0x12, R16 ;  /* 0x00000012270e7819 */ /* 0x000fc40000010e10 */
[----:B------:R-:W-:Y:S02]  /*df40*/  SHF.L.W.U32.HI R23, R39, 0xe, R16 ;  /* 0x0000000e27177819 */ /* 0x000fe40000010e10 */
[----:B------:R-:W-:Y:S02]  /*df50*/  SHF.L.W.U32.HI R43, R16, 0x17, R39 ;  /* 0x00000017102b7819 */ /* 0x000fe40000010e27 */
[----:B------:R-:W-:Y:S02]  /*df60*/  IADD3.X R22, PT, PT, R59, R64, R22, P1, P2 ;  /* 0x000000403b167210 */ /* 0x000fe40000fe4416 */
[----:B------:R-:W-:Y:S02]  /*df70*/  LOP3.LUT R59, R43, R14, R23, 0x96, !PT ;  /* 0x0000000e2b3b7212 */ /* 0x000fe400078e9617 */
[----:B------:R-:W-:Y:S02]  /*df80*/  IADD3 R43, P1, PT, R70, R9, RZ ;  /* 0x00000009462b7210 */ /* 0x000fe40007f3e0ff */
[----:B------:R-:W-:-:S02]  /*df90*/  SHF.L.W.U32.HI R46, R35, 0x4, R44 ;  /* 0x00000004232e7819 */ /* 0x000fc40000010e2c */
[C-C-:B------:R-:W-:Y:S02]  /*dfa0*/  SHF.L.W.U32.HI R49, R44.reuse, 0x1e, R35.reuse ;  /* 0x0000001e2c317819 */ /* 0x140fe40000010e23 */
[C---:B------:R-:W-:Y:S02]  /*dfb0*/  SHF.L.W.U32.HI R50, R44.reuse, 0x19, R35 ;  /* 0x000000192c327819 */ /* 0x040fe40000010e23 */
[----:B------:R-:W-:Y:S02]  /*dfc0*/  LOP3.LUT R57, R44, R31, R10, 0xe8, !PT ;  /* 0x0000001f2c397212 */ /* 0x000fe400078ee80a */
[----:B------:R-:W-:Y:S02]  /*dfd0*/  IADD3.X R9, PT, PT, R22, 0x5b9cca4f, R59, P5, P0 ;  /* 0x5b9cca4f16097810 */ /* 0x000fe40002fe043b */
[----:B------:R-:W-:Y:S02]  /*dfe0*/  IADD3.X R29, PT, PT, R29, R38, R64, P3, P4 ;  /* 0x000000261d1d7210 */ /* 0x000fe40001fe8440 */
[----:B------:R-:W-:Y:S01]  /*dff0*/  LOP3.LUT R67, R50, R46, R49, 0x96, !PT ;  /* 0x0000002e32437212 */ /* 0x000fe200078e9631 */
[----:B------:R-:W-:Y:S01]  /*e000*/  IMAD.X R42, R9, 0x1, R42, P1 ;  /* 0x00000001092a7824 */ /* 0x000fe200008e062a */
[----:B------:R-:W-:-:S02]  /*e010*/  IADD3 R23, P2, P3, R70, R66, R57 ;  /* 0x0000004246177210 */ /* 0x000fc40007b5e039 */
[----:B------:R-:W-:Y:S02]  /*e020*/  LOP3.LUT R14, R35, R36, R19, 0xe8, !PT ;  /* 0x00000024230e7212 */ /* 0x000fe400078ee813 */
[C-C-:B------:R-:W-:Y:S02]  /*e030*/  SHF.L.W.U32.HI R46, R20.reuse, 0xd, R3.reuse ;  /* 0x0000000d142e7819 */ /* 0x140fe40000010e03 */
[----:B------:R-:W-:Y:S02]  /*e040*/  SHF.L.W.U32.HI R49, R3, 0x3, R20 ;  /* 0x0000000303317819 */ /* 0x000fe40000010e14 */
[----:B------:R-:W-:Y:S02]  /*e050*/  SHF.R.U64 R50, R20, 0x6, R3 ;  /* 0x0000000614327819 */ /* 0x000fe40000001203 */
[----:B------:R-:W-:Y:S02]  /*e060*/  LOP3.LUT R59, R62, R43, R16, 0xb8, !PT ;  /* 0x0000002b3e3b7212 */ /* 0x000fe400078eb810 */
[----:B------:R-:W-:-:S02]  /*e070*/  IADD3.X R14, PT, PT, R9, R67, R14, P2, P3 ;  /* 0x00000043090e7210 */ /* 0x000fc400017e640e */
[----:B------:R-:W-:Y:S02]  /*e080*/  LOP3.LUT R46, R50, R46, R49, 0x96, !PT ;  /* 0x0000002e322e7212 */ /* 0x000fe400078e9631 */
        /* <DEDUP_REMOVED lines=9> */
[----:B------:R-:W-:Y:S02]  /*e120*/  LOP3.LUT R60, R57, R15, R50, 0x96, !PT ;  /* 0x0000000f393c7212 */ /* 0x000fe400078e9632 */
[----:B------:R-:W-:-:S02]  /*e130*/  IADD3.X R8, PT, PT, R8, R33, R41, P0, P1 ;  /* 0x0000002108087210 */ /* 0x000fc400007e2429 */
[----:B------:R-:W-:Y:S02]  /*e140*/  IADD3.X R66, PT, PT, R66, R41, R48, P2, P3 ;  /* 0x0000002942427210 */ /* 0x000fe400017e6430 */
[----:B------:R-:W-:Y:S02]  /*e150*/  LOP3.LUT R57, R49, R9, R22, 0x96, !PT ;  /* 0x0000000931397212 */ /* 0x000fe400078e9616 */
[----:B------:R-:W-:Y:S02]  /*e160*/  SHF.L.W.U32.HI R41, R3, 0xd, R20 ;  /* 0x0000000d03297819 */ /* 0x000fe40000010e14 */
[--C-:B------:R-:W-:Y:S02]  /*e170*/  SHF.L.W.U32.HI R22, R20, 0x3, R3.reuse ;  /* 0x0000000314167819 */ /* 0x100fe40000010e03 */
[----:B------:R-:W-:Y:S02]  /*e180*/  SHF.R.U32.HI R64, RZ, 0x6, R3 ;  /* 0x00000006ff407819 */ /* 0x000fe40000011603 */
[----:B------:R-:W-:-:S02]  /*e190*/  SHF.L.W.U32.HI R9, R2, 0xd, R7 ;  /* 0x0000000d02097819 */ /* 0x000fc40000010e07 */
[----:B------:R-:W-:Y:S02]  /*e1a0*/  SHF.L.W.U32.HI R48, R7, 0x3, R2 ;  /* 0x0000000307307819 */ /* 0x000fe40000010e02 */
[----:B------:R-:W-:Y:S02]  /*e1b0*/  SHF.R.U64 R67, R2, 0x6, R7 ;  /* 0x0000000602437819 */ /* 0x000fe40000001207 */
[----:B------:R-:W-:Y:S02]  /*e1c0*/  SHF.L.W.U32.HI R15, R23, 0x4, R14 ;  /* 0x00000004170f7819 */ /* 0x000fe40000010e0e */
[C-C-:B------:R-:W-:Y:S02]  /*e1d0*/  SHF.L.W.U32.HI R50, R14.reuse, 0x1e, R23.reuse ;  /* 0x0000001e0e327819 */ /* 0x140fe40000010e17 */
[----:B------:R-:W-:Y:S02]  /*e1e0*/  SHF.L.W.U32.HI R49, R14, 0x19, R23 ;  /* 0x000000190e317819 */ /* 0x000fe40000010e17 */
[----:B------:R-:W-:-:S02]  /*e1f0*/  IADD3 R59, P0, P1, R59, -0x294d475d, R60 ;  /* 0xd6b2b8a33b3b7810 */ /* 0x000fc4000791e03c */
[----:B------:R-:W-:Y:S02]  /*e200*/  LOP3.LUT R41, R64, R41, R22, 0x96, !PT ;  /* 0x0000002940297212 */ /* 0x000fe400078e9616 */
[----:B------:R-:W-:Y:S02]  /*e210*/  LOP3.LUT R67, R67, R9, R48, 0x96, !PT ;  /* 0x0000000943437212 */ /* 0x000fe400078e9630 */
[----:B------:R-:W-:Y:S02]  /*e220*/  LOP3.LUT R60, R49, R15, R50, 0x96, !PT ;  /* 0x0000000f313c7212 */ /* 0x000fe400078e9632 */
[----:B------:R-:W-:Y:S02]  /*e230*/  IADD3.X R66, PT, PT, R66, 0x682e6ff3, R57, P0, P1 ;  /* 0x682e6ff342427810 */ /* 0x000fe400007e2439 */
[----:B------:R-:W-:Y:S02]  /*e240*/  SHF.L.W.U32.HI R48, R7, 0xd, R2 ;  /* 0x0000000d07307819 */ /* 0x000fe40000010e02 */
[----:B------:R-:W-:-:S02]  /*e250*/  SHF.L.W.U32.HI R9, R2, 0x3, R7 ;  /* 0x0000000302097819 */ /* 0x000fc40000010e07 */
[----:B------:R-:W-:Y:S02]  /*e260*/  SHF.R.U32.HI R22, RZ, 0x6, R7 ;  /* 0x00000006ff167819 */ /* 0x000fe40000011607 */
[----:B------:R-:W-:Y:S02]  /*e270*/  IADD3 R15, P0, PT, R59, R10, RZ ;  /* 0x0000000a3b0f7210 */ /* 0x000fe40007f1e0ff */
[----:B------:R-:W-:Y:S02]  /*e280*/  LOP3.LUT R48, R22, R48, R9, 0x96, !PT ;  /* 0x0000003016307212 */ /* 0x000fe400078e9609 */
[----:B------:R-:W-:Y:S01]  /*e290*/  SHF.L.W.U32.HI R49, R14, 0x4, R23 ;  /* 0x000000040e317819 */ /* 0x000fe20000010e17 */
[----:B------:R-:W-:Y:S01]  /*e2a0*/  IMAD.X R22, R66, 0x1, R19, P0 ;  /* 0x0000000142167824 */ /* 0x000fe200000e0613 */
[C-C-:B------:R-:W-:Y:S02]  /*e2b0*/  SHF.L.W.U32.HI R50, R23.reuse, 0x1e, R14.reuse ;  /* 0x0000001e17327819 */ /* 0x140fe40000010e0e */
[----:B------:R-:W-:-:S02]  /*e2c0*/  SHF.L.W.U32.HI R10, R23, 0x19, R14 ;  /* 0x00000019170a7819 */ /* 0x000fc40000010e0e */
[----:B------:R-:W-:Y:S02]  /*e2d0*/  LOP3.LUT R57, R23, R44, R31, 0xe8, !PT ;  /* 0x0000002c17397212 */ /* 0x000fe400078ee81f */
[----:B------:R-:W-:Y:S02]  /*e2e0*/  LOP3.LUT R64, R10, R49, R50, 0x96, !PT ;  /* 0x000000310a407212 */ /* 0x000fe400078e9632 */
[C-C-:B------:R-:W-:Y:S02]  /*e2f0*/  SHF.L.W.U32.HI R19, R15.reuse, 0x12, R22.reuse ;  /* 0x000000120f137819 */ /* 0x140fe40000010e16 */
[----:B------:R-:W-:Y:S02]  /*e300*/  SHF.L.W.U32.HI R50, R15, 0xe, R22 ;  /* 0x0000000e0f327819 */ /* 0x000fe40000010e16 */
[----:B------:R-:W-:Y:S02]  /*e310*/  SHF.L.W.U32.HI R49, R22, 0x17, R15 ;  /* 0x0000001716317819 */ /* 0x000fe40000010e0f */
[----:B------:R-:W-:-:S02]  /*e320*/  IADD3 R10, P2, P3, R59, R60, R57 ;  /* 0x0000003c3b0a7210 */ /* 0x000fc40007b5e039 */
[----:B------:R-:W-:Y:S02]  /*e330*/  LOP3.LUT R9, R14, R35, R36, 0xe8, !PT ;  /* 0x000000230e097212 */ /* 0x000fe400078ee824 */
[----:B------:R-:W-:Y:S02]  /*e340*/  IADD3 R55, P1, PT, R55, R46, RZ ;  /* 0x0000002e37377210 */ /* 0x000fe40007f3e0ff */
[----:B------:R-:W-:Y:S02]  /*e350*/  LOP3.LUT R60, R49, R19, R50, 0x96, !PT ;  /* 0x00000013313c7212 */ /* 0x000fe400078e9632 */
[----:B------:R-:W-:Y:S02]  /*e360*/  IADD3 R68, P0, PT, R68, R67, RZ ;  /* 0x0000004344447210 */ /* 0x000fe40007f1e0ff */
[----:B------:R-:W-:Y:S02]  /*e370*/  IADD3.X R9, PT, PT, R66, R64, R9, P2, P3 ;  /* 0x0000004042097210 */ /* 0x000fe400017e6409 */
[----:B------:R-:W-:-:S02]  /*e380*/  SHF.L.W.U32.HI R19, R22, 0x12, R15 ;  /* 0x0000001216137819 */ /* 0x000fc40000010e0f */
[----:B------:R-:W-:Y:S02]  /*e390*/  SHF.L.W.U32.HI R46, R22, 0xe, R15 ;  /* 0x0000000e162e7819 */ /* 0x000fe40000010e0f */
[----:B------:R-:W-:Y:S02]  /*e3a0*/  SHF.L.W.U32.HI R49, R15, 0x17, R22 ;  /* 0x000000170f317819 */ /* 0x000fe40000010e16 */
[----:B------:R-:W-:Y:S02]  /*e3b0*/  LOP3.LUT R67, R16, R15, R43, 0xb8, !PT ;  /* 0x0000000f10437212 */ /* 0x000fe400078eb82b */
[----:B------:R-:W-:Y:S02]  /*e3c0*/  SHF.L.W.U32.HI R50, R10, 0x4, R9 ;  /* 0x000000040a327819 */ /* 0x000fe40000010e09 */
[C-C-:B------:R-:W-:Y:S02]  /*e3d0*/  SHF.L.W.U32.HI R57, R9.reuse, 0x1e, R10.reuse ;  /* 0x0000001e09397819 */ /* 0x140fe40000010e0a */
[----:B------:R-:W-:-:S02]  /*e3e0*/  SHF.L.W.U32.HI R59, R9, 0x19, R10 ;  /* 0x00000019093b7819 */ /* 0x000fc40000010e0a */
[----:B------:R-:W-:Y:S02]  /*e3f0*/  LOP3.LUT R64, R49, R19, R46, 0x96, !PT ;  /* 0x0000001331407212 */ /* 0x000fe400078e962e */
[----:B------:R-:W-:Y:S01]  /*e400*/  IADD3 R49, P5, P6, R60, R67, R62 ;  /* 0x000000433c317210 */ /* 0x000fe20007ebe03e */
[----:B------:R-:W-:Y:S01]  /*e410*/  IMAD.X R4, R4, 0x1, R41, P1 ;  /* 0x0000000104047824 */ /* 0x000fe200008e0629 */
[----:B------:R-:W-:Y:S02]  /*e420*/  LOP3.LUT R60, R39, R22, R42, 0xb8, !PT ;  /* 0x00000016273c7212 */ /* 0x000fe400078eb82a */
[----:B------:R-:W-:Y:S02]  /*e430*/  LOP3.LUT R57, R59, R50, R57, 0x96, !PT ;  /* 0x000000323b397212 */ /* 0x000fe400078e9639 */
[----:B------:R-:W-:Y:S02]  /*e440*/  IADD3 R63, P3, P4, R63, R77, R26 ;  /* 0x0000004d3f3f7210 */ /* 0x000fe40007c7e01a */
[----:B------:R-:W-:-:S02]  /*e450*/  SHF.L.W.U32.HI R19, R9, 0x4, R10 ;  /* 0x0000000409137819 */ /* 0x000fc40000010e0a */
[C-C-:B------:R-:W-:Y:S02]  /*e460*/  SHF.L.W.U32.HI R46, R10.reuse, 0x1e, R9.reuse ;  /* 0x0000001e0a2e7819 */ /* 0x140fe40000010e09 */
[C---:B------:R-:W-:Y:S02]  /*e470*/  SHF.L.W.U32.HI R41, R10.reuse, 0x19, R9 ;  /* 0x000000190a297819 */ /* 0x040fe40000010e09 */
[----:B------:R-:W-:Y:S02]  /*e480*/  IADD3 R50, P1, P2, R49, 0x5defb2fc, R26 ;  /* 0x5defb2fc31327810 */ /* 0x000fe40007a3e01a */
[----:B------:R-:W-:Y:S02]  /*e490*/  LOP3.LUT R26, R10, R23, R44, 0xe8, !PT ;  /* 0x000000170a1a7212 */ /* 0x000fe400078ee82c */
[----:B------:R-:W-:Y:S02]  /*e4a0*/  IADD3.X R60, PT, PT, R64, R60, R27, P5, P6 ;  /* 0x0000003c403c7210 */ /* 0x000fe40002fec41b */
[----:B------:R-:W-:-:S02]  /*e4b0*/  LOP3.LUT R46, R41, R19, R46, 0x96, !PT ;  /* 0x00000013292e7212 */ /* 0x000fc400078e962e */
[--C-:B------:R-:W-:Y:S02]  /*e4c0*/  IADD3.X R56, PT, PT, R56, R30, R85.reuse, P3, P4 ;  /* 0x0000001e38387210 */ /* 0x100fe40001fe8455 */
[C---:B------:R-:W-:Y:S02]  /*e4d0*/  IADD3 R19, P4, P5, R50.reuse, R57, R26 ;  /* 0x0000003932137210 */ /* 0x040fe40007d9e01a */
[----:B------:R-:W-:Y:S02]  /*e4e0*/  IADD3 R26, P3, PT, R50, R31, RZ ;  /* 0x0000001f321a7210 */ /* 0x000fe40007f7e0ff */
[----:B------:R-:W-:Y:S02]  /*e4f0*/  IADD3.X R85, PT, PT, R60, 0x748f82ee, R85, P1, P2 ;  /* 0x748f82ee3c557810 */ /* 0x000fe40000fe4455 */
[----:B------:R-:W-:Y:S02]  /*e500*/  LOP3.LUT R27, R9, R14, R35, 0xe8, !PT ;  /* 0x0000000e091b7212 */ /* 0x000fe400078ee823 */
[----:B------:R-:W-:Y:S01]  /*e510*/  LOP3.LUT R57, R43, R26, R15, 0xb8, !PT ;  /* 0x0000001a2b397212 */ /* 0x000fe200078eb80f */
[C---:B------:R-:W-:Y:S01]  /*e520*/  IMAD.X R31, R85.reuse, 0x1, R36, P3 ;  /* 0x00000001551f7824 */ /* 0x040fe200018e0624 */
[----:B------:R-:W-:Y:S01]  /*e530*/  IADD3.X R36, PT, PT, R85, R46, R27, P4, P5 ;  /* 0x0000002e55247210 */ /* 0x000fe200027ea41b */
[----:B------:R-:W-:Y:S01]  /*e540*/  IMAD.X R11, R11, 0x1, R48, P0 ;  /* 0x000000010b0b7824 */ /* 0x000fe200000e0630 */
[----:B------:R-:W-:-:S02]  /*e550*/  IADD3 R58, P0, P1, R58, R20, R5 ;  /* 0x000000143a3a7210 */ /* 0x000fc4000791e005 */
[----:B------:R-:W-:Y:S02]  /*e560*/  IADD3 R57, P2, P3, R57, R16, R5 ;  /* 0x0000001039397210 */ /* 0x000fe40007b5e005 */
[C-C-:B------:R-:W-:Y:S02]  /*e570*/  SHF.L.W.U32.HI R5, R26.reuse, 0x12, R31.reuse ;  /* 0x000000121a057819 */ /* 0x140fe40000010e1f */
[----:B------:R-:W-:Y:S02]  /*e580*/  SHF.L.W.U32.HI R16, R26, 0xe, R31 ;  /* 0x0000000e1a107819 */ /* 0x000fe40000010e1f */
[----:B------:R-:W-:Y:S02]  /*e590*/  SHF.L.W.U32.HI R27, R31, 0x17, R26 ;  /* 0x000000171f1b7819 */ /* 0x000fe40000010e1a */
[----:B------:R-:W-:Y:S02]  /*e5a0*/  LOP3.LUT R49, R42, R31, R22, 0xb8, !PT ;  /* 0x0000001f2a317212 */ /* 0x000fe400078eb816 */
[----:B------:R-:W-:-:S02]  /*e5b0*/  SHF.L.W.U32.HI R41, R19, 0x4, R36 ;  /* 0x0000000413297819 */ /* 0x000fc40000010e24 */
[C-C-:B------:R-:W-:Y:S02]  /*e5c0*/  SHF.L.W.U32.HI R46, R36.reuse, 0x1e, R19.reuse ;  /* 0x0000001e242e7819 */ /* 0x140fe40000010e13 */
[----:B------:R-:W-:Y:S02]  /*e5d0*/  SHF.L.W.U32.HI R48, R36, 0x19, R19 ;  /* 0x0000001924307819 */ /* 0x000fe40000010e13 */
[----:B------:R-:W-:Y:S02]  /*e5e0*/  LOP3.LUT R50, R27, R5, R16, 0x96, !PT ;  /* 0x000000051b327212 */ /* 0x000fe400078e9610 */
[----:B------:R-:W-:Y:S02]  /*e5f0*/  IADD3.X R17, PT, PT, R17, R3, R80, P0, P1 ;  /* 0x0000000311117210 */ /* 0x000fe400007e2450 */
[C-C-:B------:R-:W-:Y:S02]  /*e600*/  SHF.L.W.U32.HI R5, R31.reuse, 0x12, R26.reuse ;  /* 0x000000121f057819 */ /* 0x140fe40000010e1a */
[----:B------:R-:W-:-:S02]  /*e610*/  SHF.L.W.U32.HI R16, R31, 0xe, R26 ;  /* 0x0000000e1f107819 */ /* 0x000fc40000010e1a */
[----:B------:R-:W-:Y:S02]  /*e620*/  SHF.L.W.U32.HI R27, R26, 0x17, R31 ;  /* 0x000000171a1b7819 */ /* 0x000fe40000010e1f */
[----:B------:R-:W-:Y:S02]  /*e630*/  IADD3.X R80, PT, PT, R49, R39, R80, P2, P3 ;  /* 0x0000002731507210 */ /* 0x000fe400017e6450 */
[----:B------:R-:W-:Y:S02]  /*e640*/  LOP3.LUT R49, R48, R41, R46, 0x96, !PT ;  /* 0x0000002930317212 */ /* 0x000fe400078e962e */
[----:B------:R-:W-:Y:S02]  /*e650*/  SHF.L.W.U32.HI R39, R36, 0x4, R19 ;  /* 0x0000000424277819 */ /* 0x000fe40000010e13 */
[C-C-:B------:R-:W-:Y:S02]  /*e660*/  SHF.L.W.U32.HI R46, R19.reuse, 0x1e, R36.reuse ;  /* 0x0000001e132e7819 */ /* 0x140fe40000010e24 */
[----:B------:R-:W-:-:S02]  /*e670*/  SHF.L.W.U32.HI R41, R19, 0x19, R36 ;  /* 0x0000001913297819 */ /* 0x000fc40000010e24 */
[----:B------:R-:W-:Y:S02]  /*e680*/  IADD3 R57, P0, P1, R57, 0x43172f60, R50 ;  /* 0x43172f6039397810 */ /* 0x000fe4000791e032 */
[----:B------:R-:W-:Y:S02]  /*e690*/  LOP3.LUT R48, R19, R10, R23, 0xe8, !PT ;  /* 0x0000000a13307212 */ /* 0x000fe400078ee817 */
[----:B------:R-:W-:Y:S02]  /*e6a0*/  LOP3.LUT R5, R27, R5, R16, 0x96, !PT ;  /* 0x000000051b057212 */ /* 0x000fe400078e9610 */
[----:B------:R-:W-:Y:S02]  /*e6b0*/  LOP3.LUT R46, R41, R39, R46, 0x96, !PT ;  /* 0x00000027292e7212 */ /* 0x000fe400078e962e */
[C---:B------:R-:W-:Y:S02]  /*e6c0*/  IADD3 R16, P3, P4, R57.reuse, R49, R48 ;  /* 0x0000003139107210 */ /* 0x040fe40007c7e030 */
[----:B------:R-:W-:-:S02]  /*e6d0*/  IADD3 R39, P2, PT, R57, R44, RZ ;  /* 0x0000002c39277210 */ /* 0x000fc40007f5e0ff */
[----:B------:R-:W-:Y:S02]  /*e6e0*/  IADD3.X R48, PT, PT, R80, 0x78a5636f, R5, P0, P1 ;  /* 0x78a5636f50307810 */ /* 0x000fe400007e2405 */
[----:B------:R-:W-:Y:S02]  /*e6f0*/  LOP3.LUT R5, R36, R9, R14, 0xe8, !PT ;  /* 0x0000000924057212 */ /* 0x000fe400078ee80e */
[----:B------:R-:W-:Y:S01]  /*e700*/  LOP3.LUT R57, R15, R39, R26, 0xb8, !PT ;  /* 0x000000270f397212 */ /* 0x000fe200078eb81a */
[C---:B------:R-:W-:Y:S01]  /*e710*/  IMAD.X R44, R48.reuse, 0x1, R35, P2 ;  /* 0x00000001302c7824 */ /* 0x040fe200010e0623 */
[----:B------:R-:W-:Y:S02]  /*e720*/  IADD3.X R5, PT, PT, R48, R46, R5, P3, P4 ;  /* 0x0000002e30057210 */ /* 0x000fe40001fe8405 */
[----:B------:R-:W-:Y:S02]  /*e730*/  IADD3 R57, P2, P3, R57, R43, R12 ;  /* 0x0000002b39397210 */ /* 0x000fe40007b5e00c */
[----:B------:R-:W-:-:S02]  /*e740*/  SHF.L.W.U32.HI R27, R39, 0x12, R44 ;  /* 0x00000012271b7819 */ /* 0x000fc40000010e2c */
[----:B------:R-:W-:Y:S02]  /*e750*/  SHF.L.W.U32.HI R46, R39, 0xe, R44 ;  /* 0x0000000e272e7819 */ /* 0x000fe40000010e2c */
[C-C-:B------:R-:W-:Y:S02]  /*e760*/  SHF.L.W.U32.HI R43, R44.reuse, 0x17, R39.reuse ;  /* 0x000000172c2b7819 */ /* 0x140fe40000010e27 */
[----:B------:R-:W-:Y:S02]  /*e770*/  IADD3 R73, P0, P1, R73, R2, R12 ;  /* 0x0000000249497210 */ /* 0x000fe4000791e00c */
[C-C-:B------:R-:W-:Y:S02]  /*e780*/  SHF.L.W.U32.HI R12, R44.reuse, 0x12, R39.reuse ;  /* 0x000000122c0c7819 */ /* 0x140fe40000010e27 */
[----:B------:R-:W-:Y:S02]  /*e790*/  SHF.L.W.U32.HI R35, R44, 0xe, R39 ;  /* 0x0000000e2c237819 */ /* 0x000fe40000010e27 */
[----:B------:R-:W-:-:S02]  /*e7a0*/  SHF.L.W.U32.HI R41, R39, 0x17, R44 ;  /* 0x0000001727297819 */ /* 0x000fc40000010e2c */
[----:B------:R-:W-:Y:S02]  /*e7b0*/  SHF.L.W.U32.HI R48, R16, 0x4, R5 ;  /* 0x0000000410307819 */ /* 0x000fe40000010e05 */
[C-C-:B------:R-:W-:Y:S02]  /*e7c0*/  SHF.L.W.U32.HI R49, R5.reuse, 0x1e, R16.reuse ;  /* 0x0000001e05317819 */ /* 0x140fe40000010e10 */
[----:B------:R-:W-:Y:S02]  /*e7d0*/  SHF.L.W.U32.HI R50, R5, 0x19, R16 ;  /* 0x0000001905327819 */ /* 0x000fe40000010e10 */
[----:B------:R-:W-:Y:S02]  /*e7e0*/  LOP3.LUT R59, R22, R44, R31, 0xb8, !PT ;  /* 0x0000002c163b7212 */ /* 0x000fe400078eb81f */
[----:B------:R-:W-:Y:S02]  /*e7f0*/  LOP3.LUT R46, R43, R27, R46, 0x96, !PT ;  /* 0x0000001b2b2e7212 */ /* 0x000fe400078e962e */
[----:B------:R-:W-:-:S02]  /*e800*/  IADD3.X R18, PT, PT, R18, R7, R65, P0, P1 ;  /* 0x0000000712127210 */ /* 0x000fc400007e2441 */
        /* <DEDUP_REMOVED lines=8> */
[C---:B------:R-:W-:Y:S02]  /*e890*/  SHF.L.W.U32.HI R35, R16.reuse, 0x19, R5 ;  /* 0x0000001910237819 */ /* 0x040fe40000010e05 */
[----:B------:R-:W-:Y:S02]  /*e8a0*/  IADD3 R50, P0, P1, R57, -0x5e0f548e, R46 ;  /* 0xa1f0ab7239327810 */ /* 0x000fe4000791e02e */
[----:B------:R-:W-:Y:S02]  /*e8b0*/  LOP3.LUT R43, R16, R19, R10, 0xe8, !PT ;  /* 0x00000013102b7212 */ /* 0x000fe400078ee80a */
[----:B------:R-:W-:-:S02]  /*e8c0*/  LOP3.LUT R41, R49, R41, R12, 0x96, !PT ;  /* 0x0000002931297212 */ /* 0x000fc400078e960c */
[----:B------:R-:W-:Y:S02]  /*e8d0*/  LOP3.LUT R49, R35, R27, R42, 0x96, !PT ;  /* 0x0000001b23317212 */ /* 0x000fe400078e962a */
[----:B------:R-:W-:Y:S02]  /*e8e0*/  IADD3.X R57, PT, PT, R65, -0x7b3787ec, R60, P0, P1 ;  /* 0x84c8781441397810 */ /* 0x000fe400007e243c */
[----:B------:R-:W-:Y:S02]  /*e8f0*/  IADD3 R27, P1, P2, R50, R48, R43 ;  /* 0x00000030321b7210 */ /* 0x000fe40007a3e02b */
[----:B------:R-:W-:Y:S02]  /*e900*/  SHF.L.W.U32.HI R46, R4, 0xd, R55 ;  /* 0x0000000d042e7819 */ /* 0x000fe40000010e37 */
[--C-:B------:R-:W-:Y:S02]  /*e910*/  SHF.L.W.U32.HI R35, R55, 0x3, R4.reuse ;  /* 0x0000000337237819 */ /* 0x100fe40000010e04 */
[----:B------:R-:W-:-:S02]  /*e920*/  SHF.R.U32.HI R59, RZ, 0x6, R4 ;  /* 0x00000006ff3b7819 */ /* 0x000fc40000011604 */
[C-C-:B------:R-:W-:Y:S02]  /*e930*/  SHF.L.W.U32.HI R48, R68.reuse, 0xd, R11.reuse ;  /* 0x0000000d44307819 */ /* 0x140fe40000010e0b */
[----:B------:R-:W-:Y:S02]  /*e940*/  SHF.L.W.U32.HI R43, R11, 0x3, R68 ;  /* 0x000000030b2b7819 */ /* 0x000fe40000010e44 */
[----:B------:R-:W-:Y:S02]  /*e950*/  SHF.R.U64 R42, R68, 0x6, R11 ;  /* 0x00000006442a7819 */ /* 0x000fe4000000120b */
[----:B------:R-:W-:Y:S02]  /*e960*/  IADD3 R23, P0, PT, R50, R23, RZ ;  /* 0x0000001732177210 */ /* 0x000fe40007f1e0ff */
[----:B------:R-:W-:Y:S02]  /*e970*/  LOP3.LUT R46, R59, R46, R35, 0x96, !PT ;  /* 0x0000002e3b2e7212 */ /* 0x000fe400078e9623 */
[----:B------:R-:W-:Y:S01]  /*e980*/  LOP3.LUT R48, R42, R48, R43, 0x96, !PT ;  /* 0x000000302a307212 */ /* 0x000fe200078e962b */
[----:B------:R-:W-:Y:S01]  /*e990*/  IMAD.X R42, R57, 0x1, R14, P0 ;  /* 0x00000001392a7824 */ /* 0x000fe200000e060e */
[----:B------:R-:W-:-:S02]  /*e9a0*/  LOP3.LUT R59, R26, R23, R39, 0xb8, !PT ;  /* 0x000000171a3b7212 */ /* 0x000fc400078eb827 */
[----:B------:R-:W-:Y:S02]  /*e9b0*/  LOP3.LUT R12, R5, R36, R9, 0xe8, !PT ;  /* 0x00000024050c7212 */ /* 0x000fe400078ee809 */
[----:B------:R-:W-:Y:S02]  /*e9c0*/  IADD3 R59, P5, P6, R59, R15, R54 ;  /* 0x0000000f3b3b7210 */ /* 0x000fe40007ebe036 */
[----:B------:R-:W-:Y:S02]  /*e9d0*/  IADD3.X R12, PT, PT, R57, R49, R12, P1, P2 ;  /* 0x00000031390c7210 */ /* 0x000fe40000fe440c */
[C-C-:B------:R-:W-:Y:S02]  /*e9e0*/  SHF.L.W.U32.HI R15, R23.reuse, 0x12, R42.reuse ;  /* 0x00000012170f7819 */ /* 0x140fe40000010e2a */
[----:B------:R-:W-:Y:S02]  /*e9f0*/  SHF.L.W.U32.HI R50, R23, 0xe, R42 ;  /* 0x0000000e17327819 */ /* 0x000fe40000010e2a */
[----:B------:R-:W-:-:S02]  /*ea00*/  SHF.L.W.U32.HI R43, R42, 0x17, R23 ;  /* 0x000000172a2b7819 */ /* 0x000fc40000010e17 */
[----:B------:R-:W-:Y:S02]  /*ea10*/  SHF.L.W.U32.HI R35, R11, 0xd, R68 ;  /* 0x0000000d0b237819 */ /* 0x000fe40000010e44 */
[--C-:B------:R-:W-:Y:S02]  /*ea20*/  SHF.L.W.U32.HI R14, R68, 0x3, R11.reuse ;  /* 0x00000003440e7819 */ /* 0x100fe40000010e0b */
[----:B------:R-:W-:Y:S02]  /*ea30*/  SHF.R.U32.HI R60, RZ, 0x6, R11 ;  /* 0x00000006ff3c7819 */ /* 0x000fe4000001160b */
[----:B------:R-:W-:Y:S02]  /*ea40*/  IADD3 R51, P3, P4, R51, R55, R54 ;  /* 0x0000003733337210 */ /* 0x000fe40007c7e036 */
[----:B------:R-:W-:Y:S02]  /*ea50*/  SHF.L.W.U32.HI R49, R27, 0x4, R12 ;  /* 0x000000041b317819 */ /* 0x000fe40000010e0c */
[----:B------:R-:W-:-:S02]  /*ea60*/  SHF.L.W.U32.HI R54, R12, 0x1e, R27 ;  /* 0x0000001e0c367819 */ /* 0x000fc40000010e1b */
[----:B------:R-:W-:Y:S02]  /*ea70*/  SHF.L.W.U32.HI R57, R12, 0x19, R27 ;  /* 0x000000190c397819 */ /* 0x000fe40000010e1b */
[----:B------:R-:W-:Y:S02]  /*ea80*/  LOP3.LUT R50, R43, R15, R50, 0x96, !PT ;  /* 0x0000000f2b327212 */ /* 0x000fe400078e9632 */
[----:B------:R-:W-:Y:S02]  /*ea90*/  LOP3.LUT R35, R60, R35, R14, 0x96, !PT ;  /* 0x000000233c237212 */ /* 0x000fe400078e960e */
[----:B------:R-:W-:Y:S02]  /*eaa0*/  IADD3 R74, P0, PT, R74, R41, RZ ;  /* 0x000000294a4a7210 */ /* 0x000fe40007f1e0ff */
[----:B------:R-:W-:Y:S02]  /*eab0*/  LOP3.LUT R60, R31, R42, R44, 0xb8, !PT ;  /* 0x0000002a1f3c7212 */ /* 0x000fe400078eb82c */
[----:B------:R-:W-:-:S02]  /*eac0*/  SHF.L.W.U32.HI R14, R42, 0x12, R23 ;  /* 0x000000122a0e7819 */ /* 0x000fc40000010e17 */
[----:B------:R-:W-:Y:S02]  /*ead0*/  SHF.L.W.U32.HI R15, R42, 0xe, R23 ;  /* 0x0000000e2a0f7819 */ /* 0x000fe40000010e17 */
[----:B------:R-:W-:Y:S02]  /*eae0*/  SHF.L.W.U32.HI R41, R23, 0x17, R42 ;  /* 0x0000001717297819 */ /* 0x000fe40000010e2a */
[----:B------:R-:W-:Y:S02]  /*eaf0*/  LOP3.LUT R57, R57, R49, R54, 0x96, !PT ;  /* 0x0000003139397212 */ /* 0x000fe400078e9636 */
[----:B------:R-:W-:Y:S02]  /*eb00*/  IADD3 R59, P1, P2, R59, 0x1a6439ec, R50 ;  /* 0x1a6439ec3b3b7810 */ /* 0x000fe40007a3e032 */
[----:B------:R-:W-:Y:S02]  /*eb10*/  SHF.L.W.U32.HI R43, R12, 0x4, R27 ;  /* 0x000000040c2b7819 */ /* 0x000fe40000010e1b */
[----:B------:R-:W-:-:S02]  /*eb20*/  SHF.L.W.U32.HI R50, R27, 0x1e, R12 ;  /* 0x0000001e1b327819 */ /* 0x000fc40000010e0c */
[----:B------:R-:W-:Y:S02]  /*eb30*/  SHF.L.W.U32.HI R49, R27, 0x19, R12 ;  /* 0x000000191b317819 */ /* 0x000fe40000010e0c */
[----:B------:R-:W-:Y:S02]  /*eb40*/  IADD3.X R22, PT, PT, R60, R22, R61, P5, P6 ;  /* 0x000000163c167210 */ /* 0x000fe40002fec43d */
[----:B------:R-:W-:Y:S02]  /*eb50*/  LOP3.LUT R15, R41, R14, R15, 0x96, !PT ;  /* 0x0000000e290f7212 */ /* 0x000fe400078e960f */
[----:B------:R-:W-:Y:S02]  /*eb60*/  IADD3.X R28, PT, PT, R28, R4, R61, P3, P4 ;  /* 0x000000041c1c7210 */ /* 0x000fe40001fe843d */
[----:B------:R-:W-:Y:S02]  /*eb70*/  LOP3.LUT R43, R49, R43, R50, 0x96, !PT ;  /* 0x0000002b312b7212 */ /* 0x000fe400078e9632 */
[----:B------:R-:W-:-:S02]  /*eb80*/  LOP3.LUT R54, R27, R16, R19, 0xe8, !PT ;  /* 0x000000101b367212 */ /* 0x000fc400078ee813 */
[C---:B------:R-:W-:Y:S02]  /*eb90*/  IADD3 R10, P3, PT, R59.reuse, R10, RZ ;  /* 0x0000000a3b0a7210 */ /* 0x040fe40007f7e0ff */
[----:B------:R-:W-:Y:S02]  /*eba0*/  IADD3.X R50, PT, PT, R22, -0x7338fdf8, R15, P1, P2 ;  /* 0x8cc7020816327810 */ /* 0x000fe40000fe440f */
[----:B------:R-:W-:Y:S02]  /*ebb0*/  IADD3 R14, P4, P5, R59, R57, R54 ;  /* 0x000000393b0e7210 */ /* 0x000fe40007d9e036 */
[----:B------:R-:W-:Y:S01]  /*ebc0*/  LOP3.LUT R22, R12, R5, R36, 0xe8, !PT ;  /* 0x000000050c167212 */ /* 0x000fe200078ee824 */
[C---:B------:R-:W-:Y:S01]  /*ebd0*/  IMAD.X R15, R50.reuse, 0x1, R9, P3 ;  /* 0x00000001320f7824 */ /* 0x040fe200018e0609 */
[----:B------:R-:W-:Y:S02]  /*ebe0*/  LOP3.LUT R49, R39, R10, R23, 0xb8, !PT ;  /* 0x0000000a27317212 */ /* 0x000fe400078eb817 */
[----:B------:R-:W-:-:S02]  /*ebf0*/  IADD3.X R9, PT, PT, R50, R43, R22, P4, P5 ;  /* 0x0000002b32097210 */ /* 0x000fc400027ea416 */
[----:B------:R-:W-:Y:S02]  /*ec00*/  IADD3 R47, P1, PT, R47, R48, RZ ;  /* 0x000000302f2f7210 */ /* 0x000fe40007f3e0ff */
[--C-:B------:R-:W-:Y:S02]  /*ec10*/  IADD3 R49, P4, P5, R49, R26, R34.reuse ;  /* 0x0000001a31317210 */ /* 0x100fe40007d9e022 */
[----:B------:R-:W-:Y:S02]  /*ec20*/  IADD3 R71, P2, P3, R71, R68, R34 ;  /* 0x0000004447477210 */ /* 0x000fe40007b5e022 */
[C-C-:B------:R-:W-:Y:S02]  /*ec30*/  SHF.L.W.U32.HI R26, R10.reuse, 0x12, R15.reuse ;  /* 0x000000120a1a7819 */ /* 0x140fe40000010e0f */
[----:B------:R-:W-:Y:S02]  /*ec40*/  SHF.L.W.U32.HI R43, R10, 0xe, R15 ;  /* 0x0000000e0a2b7819 */ /* 0x000fe40000010e0f */
[----:B------:R-:W-:-:S02]  /*ec50*/  SHF.L.W.U32.HI R48, R15, 0x17, R10 ;  /* 0x000000170f307819 */ /* 0x000fc40000010e0a */
        /* <DEDUP_REMOVED lines=9> */
[C-C-:B------:R-:W-:Y:S02]  /*ecf0*/  SHF.L.W.U32.HI R37, R9.reuse, 0x1e, R14.reuse ;  /* 0x0000001e09257819 */ /* 0x140fe40000010e0e */
[C-C-:B------:R-:W-:Y:S02]  /*ed00*/  SHF.L.W.U32.HI R41, R9.reuse, 0x19, R14.reuse ;  /* 0x0000001909297819 */ /* 0x140fe40000010e0e */
[----:B------:R-:W-:-:S02]  /*ed10*/  SHF.L.W.U32.HI R22, R9, 0x4, R14 ;  /* 0x0000000409167819 */ /* 0x000fc40000010e0e */
[C-C-:B------:R-:W-:Y:S02]  /*ed20*/  SHF.L.W.U32.HI R31, R14.reuse, 0x1e, R9.reuse ;  /* 0x0000001e0e1f7819 */ /* 0x140fe40000010e09 */
[----:B------:R-:W-:Y:S02]  /*ed30*/  SHF.L.W.U32.HI R34, R14, 0x19, R9 ;  /* 0x000000190e227819 */ /* 0x000fe40000010e09 */
[----:B------:R-:W-:Y:S02]  /*ed40*/  IADD3 R48, P2, P3, R49, 0x23631e28, R48 ;  /* 0x23631e2831307810 */ /* 0x000fe40007b5e030 */
[----:B------:R-:W-:Y:S02]  /*ed50*/  LOP3.LUT R37, R41, R26, R37, 0x96, !PT ;  /* 0x0000001a29257212 */ /* 0x000fe400078e9625 */
[----:B------:R-:W-:Y:S02]  /*ed60*/  LOP3.LUT R41, R34, R22, R31, 0x96, !PT ;  /* 0x0000001622297212 */ /* 0x000fe400078e961f */
[----:B------:R-:W-:-:S02]  /*ed70*/  IADD3 R31, P4, PT, R48, R19, RZ ;  /* 0x00000013301f7210 */ /* 0x000fc40007f9e0ff */
[----:B------:R-:W-:Y:S02]  /*ed80*/  IADD3.X R49, PT, PT, R50, -0x6f410006, R43, P2, P3 ;  /* 0x90befffa32317810 */ /* 0x000fe400017e642b */
[----:B------:R-:W-:-:S03]  /*ed90*/  LOP3.LUT R26, R14, R27, R16, 0xe8, !PT ;  /* 0x0000001b0e1a7212 */ /* 0x000fc600078ee810 */
[----:B------:R-:W-:Y:S01]  /*eda0*/  IMAD.X R36, R49, 0x1, R36, P4 ;  /* 0x0000000131247824 */ /* 0x000fe200020e0624 */
[----:B------:R-:W-:Y:S02]  /*edb0*/  IADD3 R19, P2, P3, R48, R37, R26 ;  /* 0x0000002530137210 */ /* 0x000fe40007b5e01a */
[----:B------:R-:W-:Y:S02]  /*edc0*/  LOP3.LUT R22, R9, R12, R5, 0xe8, !PT ;  /* 0x0000000c09167212 */ /* 0x000fe400078ee805 */
[----:B------:R-:W-:Y:S02]  /*edd0*/  LOP3.LUT R43, R23, R31, R10, 0xb8, !PT ;  /* 0x0000001f172b7212 */ /* 0x000fe400078eb80a */
[C-C-:B------:R-:W-:Y:S02]  /*ede0*/  SHF.L.W.U32.HI R26, R31.reuse, 0x12, R36.reuse ;  /* 0x000000121f1a7819 */ /* 0x140fe40000010e24 */
[----:B------:R-:W-:Y:S02]  /*edf0*/  SHF.L.W.U32.HI R37, R31, 0xe, R36 ;  /* 0x0000000e1f257819 */ /* 0x000fe40000010e24 */
[----:B------:R-:W-:-:S02]  /*ee00*/  SHF.L.W.U32.HI R34, R36, 0x17, R31 ;  /* 0x0000001724227819 */ /* 0x000fc40000010e1f */
[----:B------:R-:W-:Y:S02]  /*ee10*/  IADD3.X R22, PT, PT, R49, R41, R22, P2, P3 ;  /* 0x0000002931167210 */ /* 0x000fe400017e6416 */
[----:B------:R-:W-:Y:S02]  /*ee20*/  IADD3 R43, P4, P5, R43, R39, R32 ;  /* 0x000000272b2b7210 */ /* 0x000fe40007d9e020 */
[----:B------:R-:W-:Y:S01]  /*ee30*/  LOP3.LUT R26, R34, R26, R37, 0x96, !PT ;  /* 0x0000001a221a7212 */ /* 0x000fe200078e9625 */
[----:B------:R-:W-:Y:S01]  /*ee40*/  IMAD.X R29, R29, 0x1, R46, P0 ;  /* 0x000000011d1d7824 */ /* 0x000fe200000e062e */
[----:B------:R-:W-:Y:S01]  /*ee50*/  SHF.L.W.U32.HI R39, R19, 0x4, R22 ;  /* 0x0000000413277819 */ /* 0x000fe20000010e16 */
[----:B------:R-:W-:Y:S01]  /*ee60*/  IMAD.X R8, R8, 0x1, R35, P1 ;  /* 0x0000000108087824 */ /* 0x000fe200008e0623 */
[C-C-:B------:R-:W-:Y:S02]  /*ee70*/  SHF.L.W.U32.HI R46, R22.reuse, 0x1e, R19.reuse ;  /* 0x0000001e162e7819 */ /* 0x140fe40000010e13 */
[----:B------:R-:W-:-:S02]  /*ee80*/  SHF.L.W.U32.HI R41, R22, 0x19, R19 ;  /* 0x0000001916297819 */ /* 0x000fc40000010e13 */
[----:B------:R-:W-:Y:S02]  /*ee90*/  IADD3 R69, P2, P3, R69, R74, R32 ;  /* 0x0000004a45457210 */ /* 0x000fe40007b5e020 */
[----:B------:R-:W-:Y:S02]  /*eea0*/  IADD3 R43, P1, P0, R43, -0x217d4217, R26 ;  /* 0xde82bde92b2b7810 */ /* 0x000fe4000783e01a */
[----:B------:R-:W-:Y:S02]  /*eeb0*/  LOP3.LUT R48, R42, R36, R15, 0xb8, !PT ;  /* 0x000000242a307212 */ /* 0x000fe400078eb80f */
[C-C-:B------:R-:W-:Y:S02]  /*eec0*/  SHF.L.W.U32.HI R26, R36.reuse, 0x12, R31.reuse ;  /* 0x00000012241a7819 */ /* 0x140fe40000010e1f */
[----:B------:R-:W-:Y:S02]  /*eed0*/  SHF.L.W.U32.HI R35, R36, 0xe, R31 ;  /* 0x0000000e24237819 */ /* 0x000fe40000010e1f */
[----:B------:R-:W-:-:S02]  /*eee0*/  SHF.L.W.U32.HI R32, R31, 0x17, R36 ;  /* 0x000000171f207819 */ /* 0x000fc40000010e24 */
[----:B------:R-:W-:Y:S02]  /*eef0*/  LOP3.LUT R46, R41, R39, R46, 0x96, !PT ;  /* 0x00000027292e7212 */ /* 0x000fe400078e962e */
[----:B------:R-:W-:Y:S02]  /*ef00*/  SHF.L.W.U32.HI R34, R22, 0x4, R19 ;  /* 0x0000000416227819 */ /* 0x000fe40000010e13 */
[C-C-:B------:R-:W-:Y:S02]  /*ef10*/  SHF.L.W.U32.HI R37, R19.reuse, 0x1e, R22.reuse ;  /* 0x0000001e13257819 */ /* 0x140fe40000010e16 */
[C---:B------:R-:W-:Y:S02]  /*ef20*/  SHF.L.W.U32.HI R39, R19.reuse, 0x19, R22 ;  /* 0x0000001913277819 */ /* 0x040fe40000010e16 */
[----:B------:R-:W-:Y:S02]  /*ef30*/  LOP3.LUT R41, R19, R14, R27, 0xe8, !PT ;  /* 0x0000000e13297212 */ /* 0x000fe400078ee81b */
[----:B------:R-:W-:-:S02]  /*ef40*/  IADD3.X R44, PT, PT, R48, R44, R21, P4, P5 ;  /* 0x0000002c302c7210 */ /* 0x000fc400027ea415 */
[----:B------:R-:W-:Y:S02]  /*ef50*/  LOP3.LUT R35, R32, R26, R35, 0x96, !PT ;  /* 0x0000001a20237212 */ /* 0x000fe400078e9623 */
[----:B------:R-:W-:Y:S02]  /*ef60*/  IADD3.X R40, PT, PT, R40, R29, R21, P2, P3 ;  /* 0x0000001d28287210 */ /* 0x000fe400017e6415 */
[----:B------:R-:W-:Y:S02]  /*ef70*/  LOP3.LUT R37, R39, R34, R37, 0x96, !PT ;  /* 0x0000002227257212 */ /* 0x000fe400078e9625 */
[----:B------:R-:W-:Y:S02]  /*ef80*/  IADD3 R26, P3, P4, R43, R46, R41 ;  /* 0x0000002e2b1a7210 */ /* 0x000fe40007c7e029 */
[----:B------:R-:W-:Y:S02]  /*ef90*/  SHF.L.W.U32.HI R34, R74, 0xd, R29 ;  /* 0x0000000d4a227819 */ /* 0x000fe40000010e1d */
[----:B------:R-:W-:-:S02]  /*efa0*/  SHF.L.W.U32.HI R21, R29, 0x3, R74 ;  /* 0x000000031d157819 */ /* 0x000fc40000010e4a */
[----:B------:R-:W-:Y:S02]  /*efb0*/  SHF.R.U64 R39, R74, 0x6, R29 ;  /* 0x000000064a277819 */ /* 0x000fe4000000121d */
[----:B------:R-:W-:Y:S02]  /*efc0*/  IADD3 R16, P2, PT, R43, R16, RZ ;  /* 0x000000102b107210 */ /* 0x000fe40007f5e0ff */
[----:B------:R-:W-:Y:S02]  /*efd0*/  IADD3.X R46, PT, PT, R44, -0x5baf9315, R35, P1, P0 ;  /* 0xa4506ceb2c2e7810 */ /* 0x000fe40000fe0423 */
[----:B------:R-:W-:Y:S02]  /*efe0*/  LOP3.LUT R32, R22, R9, R12, 0xe8, !PT ;  /* 0x0000000916207212 */ /* 0x000fe400078ee80c */
[----:B------:R-:W-:Y:S01]  /*eff0*/  LOP3.LUT R34, R39, R34, R21, 0x96, !PT ;  /* 0x0000002227227212 */ /* 0x000fe200078e9615 */
[----:B------:R-:W-:Y:S01]  /*f000*/  IMAD.X R21, R46, 0x1, R5, P2 ;  /* 0x000000012e157824 */ /* 0x000fe200010e0605 */
[----:B------:R-:W-:-:S02]  /*f010*/  LOP3.LUT R44, R10, R16, R31, 0xb8, !PT ;  /* 0x000000100a2c7212 */ /* 0x000fc400078eb81f */
[----:B------:R-:W-:Y:S02]  /*f020*/  IADD3.X R5, PT, PT, R46, R37, R32, P3, P4 ;  /* 0x000000252e057210 */ /* 0x000fe40001fe8420 */
[----:B------:R-:W-:Y:S02]  /*f030*/  IADD3 R53, P0, P1, R53, R47, R24 ;  /* 0x0000002f35357210 */ /* 0x000fe4000791e018 */
        /* <DEDUP_REMOVED lines=12> */
[----:B------:R-:W-:Y:S02]  /*f100*/  IADD3 R44, P0, P1, R44, -0x4d3986eb, R41 ;  /* 0xb2c679152c2c7810 */ /* 0x000fe4000791e029 */
[----:B------:R-:W-:Y:S02]  /*f110*/  SHF.L.W.U32.HI R35, R29, 0xd, R74 ;  /* 0x0000000d1d237819 */ /* 0x000fe40000010e4a */
[--C-:B------:R-:W-:Y:S02]  /*f120*/  SHF.L.W.U32.HI R24, R74, 0x3, R29.reuse ;  /* 0x000000034a187819 */ /* 0x100fe40000010e1d */
[----:B------:R-:W-:-:S02]  /*f130*/  SHF.R.U32.HI R43, RZ, 0x6, R29 ;  /* 0x00000006ff2b7819 */ /* 0x000fc4000001161d */
[C-C-:B------:R-:W-:Y:S02]  /*f140*/  SHF.L.W.U32.HI R23, R47.reuse, 0xd, R8.reuse ;  /* 0x0000000d2f177819 */ /* 0x140fe40000010e08 */
[----:B------:R-:W-:Y:S02]  /*f150*/  SHF.L.W.U32.HI R32, R8, 0x3, R47 ;  /* 0x0000000308207819 */ /* 0x000fe40000010e2f */
[----:B------:R-:W-:Y:S02]  /*f160*/  SHF.R.U64 R61, R47, 0x6, R8 ;  /* 0x000000062f3d7819 */ /* 0x000fe40000001208 */
[----:B------:R-:W-:Y:S02]  /*f170*/  IADD3.X R59, PT, PT, R59, -0x41065c09, R46, P0, P1 ;  /* 0xbef9a3f73b3b7810 */ /* 0x000fe400007e242e */
[----:B------:R-:W-:Y:S02]  /*f180*/  SHF.L.W.U32.HI R37, R26, 0x4, R5 ;  /* 0x000000041a257819 */ /* 0x000fe40000010e05 */
[----:B------:R-:W-:-:S02]  /*f190*/  SHF.L.W.U32.HI R42, R5, 0x1e, R26 ;  /* 0x0000001e052a7819 */ /* 0x000fc40000010e1a */
[----:B------:R-:W-:Y:S02]  /*f1a0*/  SHF.L.W.U32.HI R39, R5, 0x19, R26 ;  /* 0x0000001905277819 */ /* 0x000fe40000010e1a */
[----:B------:R-:W-:Y:S02]  /*f1b0*/  IADD3 R27, P0, PT, R44, R27, RZ ;  /* 0x0000001b2c1b7210 */ /* 0x000fe40007f1e0ff */
[----:B------:R-:W-:Y:S02]  /*f1c0*/  LOP3.LUT R35, R43, R35, R24, 0x96, !PT ;  /* 0x000000232b237212 */ /* 0x000fe400078e9618 */
[----:B------:R-:W-:Y:S01]  /*f1d0*/  LOP3.LUT R61, R61, R23, R32, 0x96, !PT ;  /* 0x000000173d3d7212 */ /* 0x000fe200078e9620 */
[----:B------:R-:W-:Y:S01]  /*f1e0*/  IMAD.X R12, R59, 0x1, R12, P0 ;  /* 0x000000013b0c7824 */ /* 0x000fe200000e060c */
[----:B------:R-:W-:Y:S02]  /*f1f0*/  LOP3.LUT R42, R39, R37, R42, 0x96, !PT ;  /* 0x00000025272a7212 */ /* 0x000fe400078e962a */
[----:B------:R-:W-:-:S02]  /*f200*/  SHF.L.W.U32.HI R32, R8, 0xd, R47 ;  /* 0x0000000d08207819 */ /* 0x000fc40000010e2f */
[--C-:B------:R-:W-:Y:S02]  /*f210*/  SHF.L.W.U32.HI R23, R47, 0x3, R8.reuse ;  /* 0x000000032f177819 */ /* 0x100fe40000010e08 */
[----:B------:R-:W-:Y:S02]  /*f220*/  SHF.R.U32.HI R43, RZ, 0x6, R8 ;  /* 0x00000006ff2b7819 */ /* 0x000fe40000011608 */
[----:B------:R-:W-:Y:S02]  /*f230*/  SHF.L.W.U32.HI R24, R5, 0x4, R26 ;  /* 0x0000000405187819 */ /* 0x000fe40000010e1a */
[C-C-:B------:R-:W-:Y:S02]  /*f240*/  SHF.L.W.U32.HI R37, R26.reuse, 0x1e, R5.reuse ;  /* 0x0000001e1a257819 */ /* 0x140fe40000010e05 */
[C---:B------:R-:W-:Y:S02]  /*f250*/  SHF.L.W.U32.HI R39, R26.reuse, 0x19, R5 ;  /* 0x000000191a277819 */ /* 0x040fe40000010e05 */
[----:B------:R-:W-:-:S02]  /*f260*/  LOP3.LUT R41, R26, R19, R14, 0xe8, !PT ;  /* 0x000000131a297212 */ /* 0x000fc400078ee80e */
[----:B------:R-:W-:Y:S02]  /*f270*/  LOP3.LUT R32, R43, R32, R23, 0x96, !PT ;  /* 0x000000202b207212 */ /* 0x000fe400078e9617 */
[----:B------:R-:W-:Y:S02]  /*f280*/  LOP3.LUT R57, R39, R24, R37, 0x96, !PT ;  /* 0x0000001827397212 */ /* 0x000fe400078e9625 */
[----:B------:R-:W-:Y:S02]  /*f290*/  IADD3 R23, P0, P2, R44, R42, R41 ;  /* 0x0000002a2c177210 */ /* 0x000fe40007a1e029 */
[----:B------:R-:W-:Y:S02]  /*f2a0*/  LOP3.LUT R49, R31, R27, R16, 0xb8, !PT ;  /* 0x0000001b1f317212 */ /* 0x000fe400078eb810 */
[C-C-:B------:R-:W-:Y:S02]  /*f2b0*/  SHF.L.W.U32.HI R37, R27.reuse, 0x12, R12.reuse ;  /* 0x000000121b257819 */ /* 0x140fe40000010e0c */
[----:B------:R-:W-:-:S02]  /*f2c0*/  SHF.L.W.U32.HI R42, R27, 0xe, R12 ;  /* 0x0000000e1b2a7819 */ /* 0x000fc40000010e0c */
[----:B------:R-:W-:Y:S02]  /*f2d0*/  SHF.L.W.U32.HI R43, R12, 0x17, R27 ;  /* 0x000000170c2b7819 */ /* 0x000fe40000010e1b */
[----:B------:R-:W-:Y:S02]  /*f2e0*/  IADD3 R49, P1, P3, R49, R45, R10 ;  /* 0x0000002d31317210 */ /* 0x000fe40007b3e00a */
[----:B------:R-:W-:Y:S02]  /*f2f0*/  LOP3.LUT R48, R36, R12, R21, 0xb8, !PT ;  /* 0x0000000c24307212 */ /* 0x000fe400078eb815 */
[C-C-:B------:R-:W-:Y:S02]  /*f300*/  SHF.L.W.U32.HI R24, R12.reuse, 0x12, R27.reuse ;  /* 0x000000120c187819 */ /* 0x140fe40000010e1b */
[----:B------:R-:W-:Y:S02]  /*f310*/  SHF.L.W.U32.HI R39, R12, 0xe, R27 ;  /* 0x0000000e0c277819 */ /* 0x000fe40000010e1b */
[----:B------:R-:W-:-:S02]  /*f320*/  SHF.L.W.U32.HI R41, R27, 0x17, R12 ;  /* 0x000000171b297819 */ /* 0x000fc40000010e0c */
[----:B------:R-:W-:Y:S02]  /*f330*/  LOP3.LUT R42, R43, R37, R42, 0x96, !PT ;  /* 0x000000252b2a7212 */ /* 0x000fe400078e962a */
[----:B------:R-:W-:Y:S02]  /*f340*/  LOP3.LUT R10, R5, R22, R9, 0xe8, !PT ;  /* 0x00000016050a7212 */ /* 0x000fe400078ee809 */
[----:B------:R-:W-:Y:S02]  /*f350*/  IADD3.X R48, PT, PT, R48, R38, R15, P1, P3 ;  /* 0x0000002630307210 */ /* 0x000fe40000fe640f */
[----:B------:R-:W-:Y:S02]  /*f360*/  LOP3.LUT R39, R41, R24, R39, 0x96, !PT ;  /* 0x0000001829277212 */ /* 0x000fe400078e9627 */
[----:B------:R-:W-:Y:S02]  /*f370*/  IADD3 R49, P3, P4, R49, -0x1c8dacd5, R42 ;  /* 0xe372532b31317810 */ /* 0x000fe40007c7e02a */
[----:B------:R-:W-:-:S02]  /*f380*/  IADD3.X R10, PT, PT, R59, R57, R10, P0, P2 ;  /* 0x000000393b0a7210 */ /* 0x000fc400007e440a */
[----:B------:R-:W-:Y:S02]  /*f390*/  IADD3.X R48, PT, PT, R48, -0x398e870e, R39, P3, P4 ;  /* 0xc67178f230307810 */ /* 0x000fe40001fe8427 */
[----:B------:R-:W-:Y:S02]  /*f3a0*/  IADD3 R14, P2, PT, R49, R14, RZ ;  /* 0x0000000e310e7210 */ /* 0x000fe40007f5e0ff */
[----:B------:R-:W-:Y:S02]  /*f3b0*/  SHF.L.W.U32.HI R24, R23, 0x4, R10 ;  /* 0x0000000417187819 */ /* 0x000fe40000010e0a */
[----:B------:R-:W-:Y:S01]  /*f3c0*/  SHF.L.W.U32.HI R37, R10, 0x1e, R23 ;  /* 0x0000001e0a257819 */ /* 0x000fe20000010e17 */
[----:B------:R-:W-:Y:S01]  /*f3d0*/  IMAD.X R9, R48, 0x1, R9, P2 ;  /* 0x0000000130097824 */ /* 0x000fe200010e0609 */
[----:B------:R-:W-:Y:S02]  /*f3e0*/  SHF.L.W.U32.HI R41, R10, 0x19, R23 ;  /* 0x000000190a297819 */ /* 0x000fe40000010e17 */
[----:B------:R-:W-:-:S02]  /*f3f0*/  IADD3 R63, P1, PT, R63, R34, RZ ;  /* 0x000000223f3f7210 */ /* 0x000fc40007f3e0ff */
[----:B------:R-:W-:Y:S02]  /*f400*/  SHF.L.W.U32.HI R15, R10, 0x4, R23 ;  /* 0x000000040a0f7819 */ /* 0x000fe40000010e17 */
[C-C-:B------:R-:W-:Y:S02]  /*f410*/  SHF.L.W.U32.HI R34, R23.reuse, 0x1e, R10.reuse ;  /* 0x0000001e17227819 */ /* 0x140fe40000010e0a */
[----:B------:R-:W-:Y:S02]  /*f420*/  SHF.L.W.U32.HI R39, R23, 0x19, R10 ;  /* 0x0000001917277819 */ /* 0x000fe40000010e0a */
[C-C-:B------:R-:W-:Y:S02]  /*f430*/  SHF.L.W.U32.HI R42, R14.reuse, 0x12, R9.reuse ;  /* 0x000000120e2a7819 */ /* 0x140fe40000010e09 */
[----:B------:R-:W-:Y:S02]  /*f440*/  SHF.L.W.U32.HI R43, R14, 0xe, R9 ;  /* 0x0000000e0e2b7819 */ /* 0x000fe40000010e09 */
[----:B------:R-:W-:-:S02]  /*f450*/  SHF.L.W.U32.HI R44, R9, 0x17, R14 ;  /* 0x00000017092c7819 */ /* 0x000fc40000010e0e */
[----:B------:R-:W-:Y:S02]  /*f460*/  LOP3.LUT R37, R41, R24, R37, 0x96, !PT ;  /* 0x0000001829257212 */ /* 0x000fe400078e9625 */
[----:B------:R-:W-:Y:S01]  /*f470*/  LOP3.LUT R24, R23, R26, R19, 0xe8, !PT ;  /* 0x0000001a17187212 */ /* 0x000fe200078ee813 */
[----:B------:R-:W-:Y:S01]  /*f480*/  IMAD.X R56, R56, 0x1, R35, P1 ;  /* 0x0000000138387824 */ /* 0x000fe200008e0623 */
[----:B------:R-:W-:Y:S02]  /*f490*/  LOP3.LUT R46, R39, R15, R34, 0x96, !PT ;  /* 0x0000000f272e7212 */ /* 0x000fe400078e9622 */
[----:B------:R-:W-:Y:S02]  /*f4a0*/  LOP3.LUT R39, R44, R42, R43, 0x96, !PT ;  /* 0x0000002a2c277212 */ /* 0x000fe400078e962b */
[C-C-:B------:R-:W-:Y:S02]  /*f4b0*/  SHF.L.W.U32.HI R15, R9.reuse, 0x12, R14.reuse ;  /* 0x00000012090f7819 */ /* 0x140fe40000010e0e */
[----:B------:R-:W-:-:S02]  /*f4c0*/  SHF.L.W.U32.HI R34, R9, 0xe, R14 ;  /* 0x0000000e09227819 */ /* 0x000fc40000010e0e */
[----:B------:R-:W-:Y:S02]  /*f4d0*/  SHF.L.W.U32.HI R35, R14, 0x17, R9 ;  /* 0x000000170e237819 */ /* 0x000fe40000010e09 */
[----:B------:R-:W-:Y:S02]  /*f4e0*/  LOP3.LUT R42, R16, R14, R27, 0xb8, !PT ;  /* 0x0000000e102a7212 */ /* 0x000fe400078eb81b */
[----:B------:R-:W-:Y:S02]  /*f4f0*/  IADD3 R24, P1, P2, R49, R37, R24 ;  /* 0x0000002531187210 */ /* 0x000fe40007a3e018 */
[----:B------:R-:W-:Y:S02]  /*f500*/  LOP3.LUT R37, R10, R5, R22, 0xe8, !PT ;  /* 0x000000050a257212 */ /* 0x000fe400078ee816 */
[----:B------:R-:W-:Y:S02]  /*f510*/  IADD3 R58, P0, PT, R58, R61, RZ ;  /* 0x0000003d3a3a7210 */ /* 0x000fe40007f1e0ff */
[----:B------:R-:W-:-:S02]  /*f520*/  LOP3.LUT R34, R35, R15, R34, 0x96, !PT ;  /* 0x0000000f23227212 */ /* 0x000fc400078e9622 */
[----:B------:R-:W-:Y:S02]  /*f530*/  IADD3 R39, P3, P4, R39, R42, R31 ;  /* 0x0000002a27277210 */ /* 0x000fe40007c7e01f */
[----:B------:R-:W-:Y:S02]  /*f540*/  LOP3.LUT R31, R21, R9, R12, 0xb8, !PT ;  /* 0x00000009151f7212 */ /* 0x000fe400078eb80c */
[----:B------:R-:W-:Y:S01]  /*f550*/  IADD3.X R15, PT, PT, R48, R46, R37, P1, P2 ;  /* 0x0000002e300f7210 */ /* 0x000fe20000fe4425 */
[----:B------:R-:W-:Y:S01]  /*f560*/  IMAD.X R17, R17, 0x1, R32, P0 ;  /* 0x0000000111117824 */ /* 0x000fe200000e0620 */
[----:B------:R-:W-:Y:S02]  /*f570*/  IADD3.X R44, PT, PT, R34, R31, R36, P3, P4 ;  /* 0x0000001f222c7210 */ /* 0x000fe40001fe8424 */
[----:B------:R-:W-:Y:S02]  /*f580*/  SHF.L.W.U32.HI R32, R24, 0x4, R15 ;  /* 0x0000000418207819 */ /* 0x000fe40000010e0f */
[----:B------:R-:W-:-:S02]  /*f590*/  SHF.L.W.U32.HI R35, R15, 0x1e, R24 ;  /* 0x0000001e0f237819 */ /* 0x000fc40000010e18 */
[C-C-:B------:R-:W-:Y:S02]  /*f5a0*/  SHF.L.W.U32.HI R37, R15.reuse, 0x19, R24.reuse ;  /* 0x000000190f257819 */ /* 0x140fe40000010e18 */
[----:B------:R-:W-:Y:S02]  /*f5b0*/  SHF.L.W.U32.HI R31, R15, 0x4, R24 ;  /* 0x000000040f1f7819 */ /* 0x000fe40000010e18 */
[C-C-:B------:R-:W-:Y:S02]  /*f5c0*/  SHF.L.W.U32.HI R34, R24.reuse, 0x1e, R15.reuse ;  /* 0x0000001e18227819 */ /* 0x140fe40000010e0f */
[----:B------:R-:W-:Y:S02]  /*f5d0*/  SHF.L.W.U32.HI R36, R24, 0x19, R15 ;  /* 0x0000001918247819 */ /* 0x000fe40000010e0f */
[----:B------:R-:W-:Y:S02]  /*f5e0*/  IADD3 R42, P2, P3, R39, -0x15d99e64, R6 ;  /* 0xea26619c272a7810 */ /* 0x000fe40007b5e006 */
[----:B------:R-:W-:-:S02]  /*f5f0*/  LOP3.LUT R35, R37, R32, R35, 0x96, !PT ;  /* 0x0000002025237212 */ /* 0x000fc400078e9623 */
[----:B------:R-:W-:Y:S02]  /*f600*/  LOP3.LUT R37, R36, R31, R34, 0x96, !PT ;  /* 0x0000001f24257212 */ /* 0x000fe400078e9622 */
[----:B------:R-:W-:Y:S02]  /*f610*/  IADD3.X R41, PT, PT, R44, -0x35d8c132, R33, P2, P3 ;  /* 0xca273ece2c297810 */ /* 0x000fe400017e6421 */
[----:B------:R-:W-:Y:S02]  /*f620*/  IADD3 R31, P2, PT, R42, R19, RZ ;  /* 0x000000132a1f7210 */ /* 0x000fe40007f5e0ff */
[----:B------:R-:W-:-:S03]  /*f630*/  LOP3.LUT R6, R24, R23, R26, 0xe8, !PT ;  /* 0x0000001718067212 */ /* 0x000fc600078ee81a */
[----:B------:R-:W-:Y:S01]  /*f640*/  IMAD.X R22, R41, 0x1, R22, P2 ;  /* 0x0000000129167824 */ /* 0x000fe200010e0616 */
[----:B------:R-:W-:Y:S02]  /*f650*/  IADD3 R19, P3, P4, R42, R35, R6 ;  /* 0x000000232a137210 */ /* 0x000fe40007c7e006 */
[C-C-:B------:R-:W-:Y:S02]  /*f660*/  SHF.L.W.U32.HI R32, R63.reuse, 0xd, R56.reuse ;  /* 0x0000000d3f207819 */ /* 0x140fe40000010e38 */
[----:B------:R-:W-:Y:S02]  /*f670*/  SHF.L.W.U32.HI R33, R56, 0x3, R63 ;  /* 0x0000000338217819 */ /* 0x000fe40000010e3f */
[----:B------:R-:W-:Y:S02]  /*f680*/  SHF.R.U64 R42, R63, 0x6, R56 ;  /* 0x000000063f2a7819 */ /* 0x000fe40000001238 */
[----:B------:R-:W-:Y:S02]  /*f690*/  LOP3.LUT R6, R15, R10, R5, 0xe8, !PT ;  /* 0x0000000a0f067212 */ /* 0x000fe400078ee805 */
[----:B------:R-:W-:-:S02]  /*f6a0*/  LOP3.LUT R39, R27, R31, R14, 0xb8, !PT ;  /* 0x0000001f1b277212 */ /* 0x000fc400078eb80e */
[C-C-:B------:R-:W-:Y:S02]  /*f6b0*/  SHF.L.W.U32.HI R34, R31.reuse, 0x12, R22.reuse ;  /* 0x000000121f227819 */ /* 0x140fe40000010e16 */
[----:B------:R-:W-:Y:S02]  /*f6c0*/  SHF.L.W.U32.HI R35, R31, 0xe, R22 ;  /* 0x0000000e1f237819 */ /* 0x000fe40000010e16 */
[----:B------:R-:W-:Y:S02]  /*f6d0*/  SHF.L.W.U32.HI R36, R22, 0x17, R31 ;  /* 0x0000001716247819 */ /* 0x000fe40000010e1f */
[----:B------:R-:W-:Y:S02]  /*f6e0*/  LOP3.LUT R32, R42, R32, R33, 0x96, !PT ;  /* 0x000000202a207212 */ /* 0x000fe400078e9621 */
[----:B------:R-:W-:Y:S02]  /*f6f0*/  IADD3.X R6, PT, PT, R41, R37, R6, P3, P4 ;  /* 0x0000002529067210 */ /* 0x000fe40001fe8406 */
[----:B------:R-:W-:-:S02]  /*f700*/  IADD3 R39, P2, P3, R39, R16, R77 ;  /* 0x0000001027277210 */ /* 0x000fc40007b5e04d */
[----:B------:R-:W-:Y:S02]  /*f710*/  LOP3.LUT R42, R36, R34, R35, 0x96, !PT ;  /* 0x00000022242a7212 */ /* 0x000fe400078e9623 */
[----:B------:R-:W-:Y:S02]  /*f720*/  LOP3.LUT R46, R12, R22, R9, 0xb8, !PT ;  /* 0x000000160c2e7212 */ /* 0x000fe400078eb809 */
[C-C-:B------:R-:W-:Y:S02]  /*f730*/  SHF.L.W.U32.HI R16, R22.reuse, 0x12, R31.reuse ;  /* 0x0000001216107819 */ /* 0x140fe40000010e1f */
[----:B------:R-:W-:Y:S02]  /*f740*/  SHF.L.W.U32.HI R33, R22, 0xe, R31 ;  /* 0x0000000e16217819 */ /* 0x000fe40000010e1f */
[----:B------:R-:W-:Y:S02]  /*f750*/  SHF.L.W.U32.HI R34, R31, 0x17, R22 ;  /* 0x000000171f227819 */ /* 0x000fe40000010e16 */
[----:B------:R-:W-:-:S02]  /*f760*/  IADD3.X R46, PT, PT, R46, R21, R30, P2, P3 ;  /* 0x000000152e2e7210 */ /* 0x000fc400017e641e */
[----:B------:R-:W-:Y:S02]  /*f770*/  LOP3.LUT R33, R34, R16, R33, 0x96, !PT ;  /* 0x0000001022217212 */ /* 0x000fe400078e9621 */
[----:B------:R-:W-:Y:S02]  /*f780*/  IADD3 R39, P2, P3, R39, 0x21c0c207, R42 ;  /* 0x21c0c20727277810 */ /* 0x000fe40007b5e02a */
[----:B------:R-:W-:Y:S02]  /*f790*/  SHF.L.W.U32.HI R16, R6, 0x4, R19 ;  /* 0x0000000406107819 */ /* 0x000fe40000010e13 */
[--C-:B------:R-:W-:Y:S02]  /*f7a0*/  SHF.L.W.U32.HI R21, R19, 0x1e, R6.reuse ;  /* 0x0000001e13157819 */ /* 0x100fe40000010e06 */
[----:B------:R-:W-:Y:S02]  /*f7b0*/  IADD3 R26, P4, PT, R39, R26, RZ ;  /* 0x0000001a271a7210 */ /* 0x000fe40007f9e0ff */
[----:B------:R-:W-:-:S02]  /*f7c0*/  SHF.L.W.U32.HI R30, R19, 0x19, R6 ;  /* 0x00000019131e7819 */ /* 0x000fc40000010e06 */
[----:B------:R-:W-:Y:S02]  /*f7d0*/  IADD3.X R46, PT, PT, R46, -0x2e794739, R33, P2, P3 ;  /* 0xd186b8c72e2e7810 */ /* 0x000fe400017e6421 */
[----:B------:R-:W-:Y:S02]  /*f7e0*/  SHF.L.W.U32.HI R35, R19, 0x4, R6 ;  /* 0x0000000413237819 */ /* 0x000fe40000010e06 */
[C-C-:B------:R-:W-:Y:S02]  /*f7f0*/  SHF.L.W.U32.HI R36, R6.reuse, 0x1e, R19.reuse ;  /* 0x0000001e06247819 */ /* 0x140fe40000010e13 */
[----:B------:R-:W-:Y:S02]  /*f800*/  SHF.L.W.U32.HI R37, R6, 0x19, R19 ;  /* 0x0000001906257819 */ /* 0x000fe40000010e13 */
[----:B------:R-:W-:Y:S01]  /*f810*/  LOP3.LUT R44, R30, R16, R21, 0x96, !PT ;  /* 0x000000101e2c7212 */ /* 0x000fe200078e9615 */
[----:B------:R-:W-:Y:S01]  /*f820*/  IMAD.X R21, R46, 0x1, R5, P4 ;  /* 0x000000012e157824 */ /* 0x000fe200020e0605 */
[----:B------:R-:W-:-:S02]  /*f830*/  LOP3.LUT R42, R14, R26, R31, 0xb8, !PT ;  /* 0x0000001a0e2a7212 */ /* 0x000fc400078eb81f */
[----:B------:R-:W-:Y:S02]  /*f840*/  LOP3.LUT R36, R37, R35, R36, 0x96, !PT ;  /* 0x0000002325247212 */ /* 0x000fe400078e9624 */
[----:B------:R-:W-:Y:S02]  /*f850*/  LOP3.LUT R33, R19, R24, R23, 0xe8, !PT ;  /* 0x0000001813217212 */ /* 0x000fe400078ee817 */
[----:B------:R-:W-:Y:S02]  /*f860*/  IADD3 R42, P4, P5, R42, R27, R20 ;  /* 0x0000001b2a2a7210 */ /* 0x000fe40007d9e014 */
[C-C-:B------:R-:W-:Y:S02]  /*f870*/  SHF.L.W.U32.HI R27, R26.reuse, 0x12, R21.reuse ;  /* 0x000000121a1b7819 */ /* 0x140fe40000010e15 */
[----:B------:R-:W-:Y:S02]  /*f880*/  SHF.L.W.U32.HI R30, R26, 0xe, R21 ;  /* 0x0000000e1a1e7819 */ /* 0x000fe40000010e15 */
[----:B------:R-:W-:-:S02]  /*f890*/  SHF.L.W.U32.HI R35, R21, 0x17, R26 ;  /* 0x0000001715237819 */ /* 0x000fc40000010e1a */
[----:B------:R-:W-:Y:S02]  /*f8a0*/  IADD3 R16, P2, P3, R39, R36, R33 ;  /* 0x0000002427107210 */ /* 0x000fe40007b5e021 */
[----:B------:R-:W-:Y:S02]  /*f8b0*/  LOP3.LUT R5, R6, R15, R10, 0xe8, !PT ;  /* 0x0000000f06057212 */ /* 0x000fe400078ee80a */
[----:B------:R-:W-:Y:S02]  /*f8c0*/  LOP3.LUT R41, R9, R21, R22, 0xb8, !PT ;  /* 0x0000001509297212 */ /* 0x000fe400078eb816 */
[C-C-:B------:R-:W-:Y:S02]  /*f8d0*/  SHF.L.W.U32.HI R20, R21.reuse, 0x12, R26.reuse ;  /* 0x0000001215147819 */ /* 0x140fe40000010e1a */
[----:B------:R-:W-:Y:S02]  /*f8e0*/  SHF.L.W.U32.HI R33, R21, 0xe, R26 ;  /* 0x0000000e15217819 */ /* 0x000fe40000010e1a */
[----:B------:R-:W-:-:S02]  /*f8f0*/  SHF.L.W.U32.HI R34, R26, 0x17, R21 ;  /* 0x000000171a227819 */ /* 0x000fc40000010e15 */
[----:B------:R-:W-:Y:S02]  /*f900*/  LOP3.LUT R35, R35, R27, R30, 0x96, !PT ;  /* 0x0000001b23237212 */ /* 0x000fe400078e961e */
[----:B------:R-:W-:Y:S02]  /*f910*/  IADD3.X R5, PT, PT, R46, R44, R5, P2, P3 ;  /* 0x0000002c2e057210 */ /* 0x000fe400017e6405 */
[----:B------:R-:W-:Y:S02]  /*f920*/  IADD3.X R41, PT, PT, R41, R12, R3, P4, P5 ;  /* 0x0000000c29297210 */ /* 0x000fe400027ea403 */
[----:B------:R-:W-:Y:S02]  /*f930*/  LOP3.LUT R44, R34, R20, R33, 0x96, !PT ;  /* 0x00000014222c7212 */ /* 0x000fe400078e9621 */
[----:B------:R-:W-:Y:S02]  /*f940*/  SHF.L.W.U32.HI R33, R56, 0xd, R63 ;  /* 0x0000000d38217819 */ /* 0x000fe40000010e3f */
[----:B------:R-:W-:-:S02]  /*f950*/  SHF.L.W.U32.HI R12, R63, 0x3, R56 ;  /* 0x000000033f0c7819 */ /* 0x000fc40000010e38 */
[----:B------:R-:W-:Y:S02]  /*f960*/  SHF.R.U32.HI R37, RZ, 0x6, R56 ;  /* 0x00000006ff257819 */ /* 0x000fe40000011638 */
[C-C-:B------:R-:W-:Y:S02]  /*f970*/  SHF.L.W.U32.HI R3, R58.reuse, 0xd, R17.reuse ;  /* 0x0000000d3a037819 */ /* 0x140fe40000010e11 */
[----:B------:R-:W-:Y:S02]  /*f980*/  SHF.L.W.U32.HI R20, R17, 0x3, R58 ;  /* 0x0000000311147819 */ /* 0x000fe40000010e3a */
[----:B------:R-:W-:Y:S02]  /*f990*/  SHF.R.U64 R36, R58, 0x6, R17 ;  /* 0x000000063a247819 */ /* 0x000fe40000001211 */
[----:B------:R-:W-:Y:S02]  /*f9a0*/  IADD3 R42, P2, P3, R42, -0x321f14e2, R35 ;  /* 0xcde0eb1e2a2a7810 */ /* 0x000fe40007b5e023 */
[----:B------:R-:W-:-:S02]  /*f9b0*/  LOP3.LUT R33, R37, R33, R12, 0x96, !PT ;  /* 0x0000002125217212 */ /* 0x000fc400078e960c */
[----:B------:R-:W-:Y:S02]  /*f9c0*/  LOP3.LUT R12, R36, R3, R20, 0x96, !PT ;  /* 0x00000003240c7212 */ /* 0x000fe400078e9614 */
[----:B------:R-:W-:Y:S02]  /*f9d0*/  IADD3.X R41, PT, PT, R41, -0x1525822a, R44, P2, P3 ;  /* 0xeada7dd629297810 */ /* 0x000fe400017e642c */
[----:B------:R-:W-:Y:S02]  /*f9e0*/  SHF.L.W.U32.HI R27, R16, 0x4, R5 ;  /* 0x00000004101b7819 */ /* 0x000fe40000010e05 */
[C-C-:B------:R-:W-:Y:S02]  /*f9f0*/  SHF.L.W.U32.HI R30, R5.reuse, 0x1e, R16.reuse ;  /* 0x0000001e051e7819 */ /* 0x140fe40000010e10 */
[----:B------:R-:W-:Y:S02]  /*fa00*/  SHF.L.W.U32.HI R34, R5, 0x19, R16 ;  /* 0x0000001905227819 */ /* 0x000fe40000010e10 */
[----:B------:R-:W-:-:S02]  /*fa10*/  IADD3 R3, P2, PT, R42, R23, RZ ;  /* 0x000000172a037210 */ /* 0x000fc40007f5e0ff */
[----:B------:R-:W-:Y:S02]  /*fa20*/  LOP3.LUT R36, R34, R27, R30, 0x96, !PT ;  /* 0x0000001b22247212 */ /* 0x000fe400078e961e */
[----:B------:R-:W-:Y:S01]  /*fa30*/  SHF.L.W.U32.HI R37, R17, 0xd, R58 ;  /* 0x0000000d11257819 */ /* 0x000fe20000010e3a */
[----:B------:R-:W-:Y:S01]  /*fa40*/  IMAD.X R10, R41, 0x1, R10, P2 ;  /* 0x00000001290a7824 */ /* 0x000fe200010e060a */
[--C-:B------:R-:W-:Y:S02]  /*fa50*/  SHF.L.W.U32.HI R20, R58, 0x3, R17.reuse ;  /* 0x000000033a147819 */ /* 0x100fe40000010e11 */
[----:B------:R-:W-:Y:S02]  /*fa60*/  SHF.R.U32.HI R35, RZ, 0x6, R17 ;  /* 0x00000006ff237819 */ /* 0x000fe40000011611 */
[----:B------:R-:W-:Y:S02]  /*fa70*/  SHF.L.W.U32.HI R27, R5, 0x4, R16 ;  /* 0x00000004051b7819 */ /* 0x000fe40000010e10 */
[----:B------:R-:W-:-:S02]  /*fa80*/  SHF.L.W.U32.HI R30, R16, 0x1e, R5 ;  /* 0x0000001e101e7819 */ /* 0x000fc40000010e05 */
[C---:B------:R-:W-:Y:S02]  /*fa90*/  SHF.L.W.U32.HI R34, R16.reuse, 0x19, R5 ;  /* 0x0000001910227819 */ /* 0x040fe40000010e05 */
[----:B------:R-:W-:Y:S02]  /*faa0*/  LOP3.LUT R23, R16, R19, R24, 0xe8, !PT ;  /* 0x0000001310177212 */ /* 0x000fe400078ee818 */
[----:B------:R-:W-:Y:S02]  /*fab0*/  LOP3.LUT R37, R35, R37, R20, 0x96, !PT ;  /* 0x0000002523257212 */ /* 0x000fe400078e9614 */
[----:B------:R-:W-:Y:S02]  /*fac0*/  LOP3.LUT R39, R34, R27, R30, 0x96, !PT ;  /* 0x0000001b22277212 */ /* 0x000fe400078e961e */
[----:B------:R-:W-:Y:S02]  /*fad0*/  IADD3 R23, P2, P3, R42, R36, R23 ;  /* 0x000000242a177210 */ /* 0x000fe40007b5e017 */
[----:B------:R-:W-:-:S02]  /*fae0*/  LOP3.LUT R20, R5, R6, R15, 0xe8, !PT ;  /* 0x0000000605147212 */ /* 0x000fc400078ee80f */
[----:B------:R-:W-:Y:S02]  /*faf0*/  LOP3.LUT R35, R31, R3, R26, 0xb8, !PT ;  /* 0x000000031f237212 */ /* 0x000fe400078eb81a */
[C-C-:B------:R-:W-:Y:S02]  /*fb00*/  SHF.L.W.U32.HI R27, R3.reuse, 0x12, R10.reuse ;  /* 0x00000012031b7819 */ /* 0x140fe40000010e0a */
[----:B------:R-:W-:Y:S02]  /*fb10*/  SHF.L.W.U32.HI R30, R3, 0xe, R10 ;  /* 0x0000000e031e7819 */ /* 0x000fe40000010e0a */
[----:B------:R-:W-:Y:S02]  /*fb20*/  SHF.L.W.U32.HI R34, R10, 0x17, R3 ;  /* 0x000000170a227819 */ /* 0x000fe40000010e03 */
[----:B------:R-:W-:Y:S02]  /*fb30*/  IADD3.X R20, PT, PT, R41, R39, R20, P2, P3 ;  /* 0x0000002729147210 */ /* 0x000fe400017e6414 */
[----:B------:R-:W-:-:S02]  /*fb40*/  IADD3 R36, P2, P3, R35, R14, R2 ;  /* 0x0000000e23247210 */ /* 0x000fc40007b5e002 */
[----:B------:R-:W-:Y:S02]  /*fb50*/  LOP3.LUT R39, R34, R27, R30, 0x96, !PT ;  /* 0x0000001b22277212 */ /* 0x000fe400078e961e */
[----:B------:R-:W-:Y:S02]  /*fb60*/  LOP3.LUT R34, R22, R10, R21, 0xb8, !PT ;  /* 0x0000000a16227212 */ /* 0x000fe400078eb815 */
[C-C-:B------:R-:W-:Y:S02]  /*fb70*/  SHF.L.W.U32.HI R2, R10.reuse, 0x12, R3.reuse ;  /* 0x000000120a027819 */ /* 0x140fe40000010e03 */
[----:B------:R-:W-:Y:S02]  /*fb80*/  SHF.L.W.U32.HI R27, R10, 0xe, R3 ;  /* 0x0000000e0a1b7819 */ /* 0x000fe40000010e03 */
[----:B------:R-:W-:Y:S02]  /*fb90*/  SHF.L.W.U32.HI R14, R3, 0x17, R10 ;  /* 0x00000017030e7819 */ /* 0x000fe40000010e0a */
[----:B------:R-:W-:-:S02]  /*fba0*/  IADD3 R73, P4, PT, R73, R32, RZ ;  /* 0x0000002049497210 */ /* 0x000fc40007f9e0ff */
[----:B------:R-:W-:Y:S02]  /*fbb0*/  SHF.L.W.U32.HI R30, R23, 0x4, R20 ;  /* 0x00000004171e7819 */ /* 0x000fe40000010e14 */
[C-C-:B------:R-:W-:Y:S02]  /*fbc0*/  SHF.L.W.U32.HI R35, R20.reuse, 0x1e, R23.reuse ;  /* 0x0000001e14237819 */ /* 0x140fe40000010e17 */
[----:B------:R-:W-:Y:S02]  /*fbd0*/  SHF.L.W.U32.HI R32, R20, 0x19, R23 ;  /* 0x0000001914207819 */ /* 0x000fe40000010e17 */
[----:B------:R-:W-:Y:S02]  /*fbe0*/  IADD3.X R34, PT, PT, R34, R9, R7, P2, P3 ;  /* 0x0000000922227210 */ /* 0x000fe400017e6407 */
[----:B------:R-:W-:Y:S02]  /*fbf0*/  LOP3.LUT R41, R14, R2, R27, 0x96, !PT ;  /* 0x000000020e297212 */ /* 0x000fe400078e961b */
[----:B------:R-:W-:-:S02]  /*fc00*/  IADD3 R27, P2, P3, R36, -0x11912e88, R39 ;  /* 0xee6ed178241b7810 */ /* 0x000fc40007b5e027 */
[----:B------:R-:W-:Y:S02]  /*fc10*/  LOP3.LUT R35, R32, R30, R35, 0x96, !PT ;  /* 0x0000001e20237212 */ /* 0x000fe400078e9623 */
[----:B------:R-:W-:Y:S02]  /*fc20*/  SHF.L.W.U32.HI R2, R20, 0x4, R23 ;  /* 0x0000000414027819 */ /* 0x000fe40000010e17 */
[--C-:B------:R-:W-:Y:S02]  /*fc30*/  SHF.L.W.U32.HI R7, R23, 0x1e, R20.reuse ;  /* 0x0000001e17077819 */ /* 0x100fe40000010e14 */
[----:B------:R-:W-:Y:S02]  /*fc40*/  IADD3 R30, P5, PT, R27, R24, RZ ;  /* 0x000000181b1e7210 */ /* 0x000fe40007fbe0ff */
[----:B------:R-:W-:Y:S02]  /*fc50*/  SHF.L.W.U32.HI R9, R23, 0x19, R20 ;  /* 0x0000001917097819 */ /* 0x000fe40000010e14 */
[----:B------:R-:W-:-:S02]  /*fc60*/  IADD3.X R36, PT, PT, R34, -0xa82b081, R41, P2, P3 ;  /* 0xf57d4f7f22247810 */ /* 0x000fc400017e6429 */
[----:B------:R-:W-:Y:S02]  /*fc70*/  LOP3.LUT R34, R9, R2, R7, 0x96, !PT ;  /* 0x0000000209227212 */ /* 0x000fe400078e9607 */
[----:B------:R-:W-:Y:S01]  /*fc80*/  LOP3.LUT R14, R26, R30, R3, 0xb8, !PT ;  /* 0x0000001e1a0e7212 */ /* 0x000fe200078eb803 */
[----:B------:R-:W-:Y:S01]  /*fc90*/  IMAD.X R9, R36, 0x1, R15, P5 ;  /* 0x0000000124097824 */ /* 0x000fe200028e060f */
[----:B------:R-:W-:Y:S02]  /*fca0*/  LOP3.LUT R24, R23, R16, R19, 0xe8, !PT ;  /* 0x0000001017187212 */ /* 0x000fe400078ee813 */
[----:B------:R-:W-:Y:S02]  /*fcb0*/  IADD3 R55, P5, P6, R14, R31, R55 ;  /* 0x0000001f0e377210 */ /* 0x000fe40007ebe037 */
[----:B------:R-:W-:Y:S02]  /*fcc0*/  IADD3 R24, P2, P3, R27, R35, R24 ;  /* 0x000000231b187210 */ /* 0x000fe40007b5e018 */
[----:B------:R-:W-:-:S02]  /*fcd0*/  SHF.L.W.U32.HI R7, R30, 0x12, R9 ;  /* 0x000000121e077819 */ /* 0x000fc40000010e09 */
[----:B------:R-:W-:Y:S02]  /*fce0*/  SHF.L.W.U32.HI R14, R30, 0xe, R9 ;  /* 0x0000000e1e0e7819 */ /* 0x000fe40000010e09 */
[----:B------:R-:W-:Y:S02]  /*fcf0*/  SHF.L.W.U32.HI R32, R9, 0x17, R30 ;  /* 0x0000001709207819 */ /* 0x000fe40000010e1e */
[----:B------:R-:W-:Y:S02]  /*fd00*/  LOP3.LUT R27, R20, R5, R6, 0xe8, !PT ;  /* 0x00000005141b7212 */ /* 0x000fe400078ee806 */
[----:B------:R-:W-:Y:S02]  /*fd10*/  LOP3.LUT R35, R21, R9, R10, 0xb8, !PT ;  /* 0x0000000915237212 */ /* 0x000fe400078eb80a */
[C-C-:B------:R-:W-:Y:S02]  /*fd20*/  SHF.L.W.U32.HI R2, R9.reuse, 0x12, R30.reuse ;  /* 0x0000001209027819 */ /* 0x140fe40000010e1e */
[----:B------:R-:W-:-:S02]  /*fd30*/  SHF.L.W.U32.HI R15, R9, 0xe, R30 ;  /* 0x0000000e090f7819 */ /* 0x000fc40000010e1e */
[----:B------:R-:W-:Y:S02]  /*fd40*/  SHF.L.W.U32.HI R31, R30, 0x17, R9 ;  /* 0x000000171e1f7819 */ /* 0x000fe40000010e09 */
[----:B------:R-:W-:Y:S02]  /*fd50*/  LOP3.LUT R32, R32, R7, R14, 0x96, !PT ;  /* 0x0000000720207212 */ /* 0x000fe400078e960e */
[----:B------:R-:W-:Y:S02]  /*fd60*/  IADD3.X R27, PT, PT, R36, R34, R27, P2, P3 ;  /* 0x00000022241b7210 */ /* 0x000fe400017e641b */
[----:B------:R-:W-:Y:S02]  /*fd70*/  IADD3.X R34, PT, PT, R35, R22, R4, P5, P6 ;  /* 0x0000001623227210 */ /* 0x000fe40002fec404 */
[----:B------:R-:W-:Y:S02]  /*fd80*/  LOP3.LUT R39, R31, R2, R15, 0x96, !PT ;  /* 0x000000021f277212 */ /* 0x000fe400078e960f */
[----:B------:R-:W-:-:S02]  /*fd90*/  IADD3 R32, P3, P5, R55, 0x72176fba, R32 ;  /* 0x72176fba37207810 */ /* 0x000fc40007d7e020 */
[--C-:B------:R-:W-:Y:S02]  /*fda0*/  SHF.L.W.U32.HI R4, R24, 0x4, R27.reuse ;  /* 0x0000000418047819 */ /* 0x100fe40000010e1b */
[C-C-:B------:R-:W-:Y:S02]  /*fdb0*/  SHF.L.W.U32.HI R15, R27.reuse, 0x1e, R24.reuse ;  /* 0x0000001e1b0f7819 */ /* 0x140fe40000010e18 */
[C-C-:B------:R-:W-:Y:S02]  /*fdc0*/  SHF.L.W.U32.HI R22, R27.reuse, 0x19, R24.reuse ;  /* 0x000000191b167819 */ /* 0x140fe40000010e18 */
[----:B------:R-:W-:Y:S02]  /*fdd0*/  IADD3 R35, P2, PT, R32, R19, RZ ;  /* 0x0000001320237210 */ /* 0x000fe40007f5e0ff */
[----:B------:R-:W-:Y:S02]  /*fde0*/  SHF.L.W.U32.HI R2, R27, 0x4, R24 ;  /* 0x000000041b027819 */ /* 0x000fe40000010e18 */
[----:B------:R-:W-:-:S02]  /*fdf0*/  SHF.L.W.U32.HI R7, R24, 0x1e, R27 ;  /* 0x0000001e18077819 */ /* 0x000fc40000010e1b */
[----:B------:R-:W-:Y:S02]  /*fe00*/  SHF.L.W.U32.HI R14, R24, 0x19, R27 ;  /* 0x00000019180e7819 */ /* 0x000fe40000010e1b */
[----:B------:R-:W-:Y:S02]  /*fe10*/  LOP3.LUT R4, R22, R4, R15, 0x96, !PT ;  /* 0x0000000416047212 */ /* 0x000fe400078e960f */
[----:B------:R-:W-:Y:S02]  /*fe20*/  LOP3.LUT R31, R24, R23, R16, 0xe8, !PT ;  /* 0x00000017181f7212 */ /* 0x000fe400078ee810 */
[----:B------:R-:W-:Y:S02]  /*fe30*/  IADD3.X R19, PT, PT, R34, 0x6f067aa, R39, P3, P5 ;  /* 0x06f067aa22137810 */ /* 0x000fe40001fea427 */
[----:B------:R-:W-:Y:S02]  /*fe40*/  LOP3.LUT R15, R14, R2, R7, 0x96, !PT ;  /* 0x000000020e0f7212 */ /* 0x000fe400078e9607 */
[----:B------:R-:W-:Y:S01]  /*fe50*/  IADD3 R31, P3, P6, R32, R4, R31 ;  /* 0x00000004201f7210 */ /* 0x000fe20007e7e01f */
[----:B------:R-:W-:Y:S01]  /*fe60*/  IMAD.X R32, R19, 0x1, R6, P2 ;  /* 0x0000000113207824 */ /* 0x000fe200010e0606 */
[----:B------:R-:W-:-:S02]  /*fe70*/  LOP3.LUT R34, R27, R20, R5, 0xe8, !PT ;  /* 0x000000141b227212 */ /* 0x000fc400078ee805 */
[----:B------:R-:W-:Y:S02]  /*fe80*/  LOP3.LUT R7, R3, R35, R30, 0xb8, !PT ;  /* 0x0000002303077212 */ /* 0x000fe400078eb81e */
[----:B------:R-:W-:Y:S02]  /*fe90*/  IADD3.X R34, PT, PT, R19, R15, R34, P3, P6 ;  /* 0x0000000f13227210 */ /* 0x000fe40001fec422 */
[----:B------:R-:W-:Y:S02]  /*fea0*/  IADD3 R26, P2, P3, R7, R26, R68 ;  /* 0x0000001a071a7210 */ /* 0x000fe40007b5e044 */
[C-C-:B------:R-:W-:Y:S02]  /*feb0*/  SHF.L.W.U32.HI R2, R35.reuse, 0x12, R32.reuse ;  /* 0x0000001223027819 */ /* 0x140fe40000010e20 */
[----:B------:R-:W-:Y:S02]  /*fec0*/  SHF.L.W.U32.HI R7, R35, 0xe, R32 ;  /* 0x0000000e23077819 */ /* 0x000fe40000010e20 */
[----:B------:R-:W-:-:S02]  /*fed0*/  SHF.L.W.U32.HI R4, R32, 0x17, R35 ;  /* 0x0000001720047819 */ /* 0x000fc40000010e23 */
[----:B------:R-:W-:Y:S02]  /*fee0*/  IADD3 R51, P5, PT, R51, R12, RZ ;  /* 0x0000000c33337210 */ /* 0x000fe40007fbe0ff */
[----:B------:R-:W-:Y:S02]  /*fef0*/  SHF.L.W.U32.HI R6, R31, 0x4, R34 ;  /* 0x000000041f067819 */ /* 0x000fe40000010e22 */
[C-C-:B------:R-:W-:Y:S02]  /*ff00*/  SHF.L.W.U32.HI R15, R34.reuse, 0x1e, R31.reuse ;  /* 0x0000001e220f7819 */ /* 0x140fe40000010e1f */
[----:B------:R-:W-:Y:S02]  /*ff10*/  SHF.L.W.U32.HI R14, R34, 0x19, R31 ;  /* 0x00000019220e7819 */ /* 0x000fe40000010e1f */
[----:B------:R-:W-:Y:S01]  /*ff20*/  LOP3.LUT R7, R4, R2, R7, 0x96, !PT ;  /* 0x0000000204077212 */ /* 0x000fe200078e9607 */
[----:B------:R-:W-:Y:S01]  /*ff30*/  IMAD.X R12, R18, 0x1, R33, P4 ;  /* 0x00000001120c7824 */ /* 0x000fe200020e0621 */
[----:B------:R-:W-:Y:S01]  /*ff40*/  LOP3.LUT R19, R14, R6, R15, 0x96, !PT ;  /* 0x000000060e137212 */ /* 0x000fe200078e960f */
[----:B------:R-:W-:Y:S01]  /*ff50*/  IMAD.X R28, R28, 0x1, R37, P5 ;  /* 0x000000011c1c7824 */ /* 0x000fe200028e0625 */
[----:B------:R-:W-:-:S02]  /*ff60*/  IADD3 R33, P5, P4, R26, -0x5d37675a, R7 ;  /* 0xa2c898a61a217810 */ /* 0x000fc40007cbe007 */
[----:B------:R-:W-:Y:S02]  /*ff70*/  SHF.L.W.U32.HI R7, R32, 0xe, R35 ;  /* 0x0000000e20077819 */ /* 0x000fe40000010e23 */
[----:B------:R-:W-:Y:S02]  /*ff80*/  SHF.L.W.U32.HI R6, R34, 0x4, R31 ;  /* 0x0000000422067819 */ /* 0x000fe40000010e1f */
[----:B------:R-:W-:Y:S02]  /*ff90*/  SHF.L.W.U32.HI R2, R32, 0x12, R35 ;  /* 0x0000001220027819 */ /* 0x000fe40000010e23 */
[----:B------:R-:W-:Y:S02]  /*ffa0*/  SHF.L.W.U32.HI R4, R35, 0x17, R32 ;  /* 0x0000001723047819 */ /* 0x000fe40000010e20 */
[C-C-:B------:R-:W-:Y:S02]  /*ffb0*/  SHF.L.W.U32.HI R15, R31.reuse, 0x1e, R34.reuse ;  /* 0x0000001e1f0f7819 */ /* 0x140fe40000010e22 */
[----:B------:R-:W-:-:S02]  /*ffc0*/  SHF.L.W.U32.HI R14, R31, 0x19, R34 ;  /* 0x000000191f0e7819 */ /* 0x000fc40000010e22 */
[----:B------:R-:W-:Y:S02]  /*ffd0*/  LOP3.LUT R18, R10, R32, R9, 0xb8, !PT ;  /* 0x000000200a127212 */ /* 0x000fe400078eb809 */
[----:B------:R-:W-:Y:S02]  /*ffe0*/  LOP3.LUT R2, R4, R2, R7, 0x96, !PT ;  /* 0x0000000204027212 */ /* 0x000fe400078e9607 */
[----:B------:R-:W-:Y:S02]  /*fff0*/  LOP3.LUT R14, R14, R6, R15, 0x96, !PT ;  /* 0x000000060e0e7212 */ /* 0x000fe400078e960f */
[----:B------:R-:W2:Y:S01]  /*10000*/  LDC.64 R6, c[0x0][0x388] ;  /* 0x0000e200ff067b82 */ /* 0x000ea20000000a00 */
[----:B------:R-:W-:Y:S02]  /*10010*/  LOP3.LUT R26, R31, R24, R23, 0xe8, !PT ;  /* 0x000000181f1a7212 */ /* 0x000fe400078ee817 */
[----:B------:R-:W-:Y:S02]  /*10020*/  IADD3.X R21, PT, PT, R18, R21, R11, P2, P3 ;  /* 0x0000001512157210 */ /* 0x000fe400017e640b */
[----:B------:R-:W-:-:S02]  /*10030*/  IADD3 R26, P3, P6, R33, R19, R26 ;  /* 0x00000013211a7210 */ /* 0x000fc40007e7e01a */
[----:B------:R-:W-:Y:S02]  /*10040*/  IADD3 R33, P2, PT, R33, R16, RZ ;  /* 0x0000001021217210 */ /* 0x000fe40007f5e0ff */
[----:B------:R-:W-:Y:S02]  /*10050*/  IADD3.X R2, PT, PT, R21, 0xa637dc5, R2, P5, P4 ;  /* 0x0a637dc515027810 */ /* 0x000fe40002fe8402 */
[----:B------:R-:W-:Y:S02]  /*10060*/  LOP3.LUT R37, R34, R27, R20, 0xe8, !PT ;  /* 0x0000001b22257212 */ /* 0x000fe400078ee814 */
[C-C-:B------:R-:W-:Y:S01]  /*10070*/  SHF.L.W.U32.HI R16, R73.reuse, 0xd, R12.reuse ;  /* 0x0000000d49107819 */ /* 0x140fe20000010e0c */
[----:B------:R-:W-:Y:S01]  /*10080*/  IMAD.X R36, R2, 0x1, R5, P2 ;  /* 0x0000000102247824 */ /* 0x000fe200010e0605 */
[----:B------:R-:W-:Y:S02]  /*10090*/  SHF.L.W.U32.HI R11, R12, 0x3, R73 ;  /* 0x000000030c0b7819 */ /* 0x000fe40000010e49 */
[----:B------:R-:W-:-:S02]  /*100a0*/  SHF.R.U64 R4, R73, 0x6, R12 ;  /* 0x0000000649047819 */ /* 0x000fc4000000120c */
[----:B------:R-:W-:Y:S02]  /*100b0*/  LOP3.LUT R44, R30, R33, R35, 0xb8, !PT ;  /* 0x000000211e2c7212 */ /* 0x000fe400078eb823 */
[----:B------:R-:W-:Y:S02]  /*100c0*/  IADD3.X R37, PT, PT, R2, R14, R37, P3, P6 ;  /* 0x0000000e02257210 */ /* 0x000fe40001fec425 */
[----:B------:R-:W-:Y:S02]  /*100d0*/  LOP3.LUT R16, R4, R16, R11, 0x96, !PT ;  /* 0x0000001004107212 */ /* 0x000fe400078e960b */
[----:B------:R-:W-:Y:S02]  /*100e0*/  IADD3 R44, P2, P3, R44, R74, R3 ;  /* 0x0000004a2c2c7210 */ /* 0x000fe40007b5e003 */
[C-C-:B------:R-:W-:Y:S02]  /*100f0*/  SHF.L.W.U32.HI R3, R33.reuse, 0x12, R36.reuse ;  /* 0x0000001221037819 */ /* 0x140fe40000010e24 */
[----:B------:R-:W-:-:S02]  /*10100*/  SHF.L.W.U32.HI R4, R33, 0xe, R36 ;  /* 0x0000000e21047819 */ /* 0x000fc40000010e24 */
[C-C-:B------:R-:W-:Y:S01]  /*10110*/  SHF.L.W.U32.HI R14, R36.reuse, 0x17, R33.reuse ;  /* 0x00000017240e7819 */ /* 0x140fe20000010e21 */
[----:B------:R-:W-:Y:S01]  /*10120*/  IMAD.SHL.U32 R39, R13, 0x8, RZ ;  /* 0x000000080d277824 */ /* 0x000fe200078e00ff */
[----:B------:R-:W-:Y:S02]  /*10130*/  LOP3.LUT R41, R9, R36, R32, 0xb8, !PT ;  /* 0x0000002409297212 */ /* 0x000fe400078eb820 */
[C-C-:B------:R-:W-:Y:S02]  /*10140*/  SHF.L.W.U32.HI R2, R36.reuse, 0x12, R33.reuse ;  /* 0x0000001224027819 */ /* 0x140fe40000010e21 */
[----:B------:R-:W-:Y:S02]  /*10150*/  SHF.L.W.U32.HI R5, R36, 0xe, R33 ;  /* 0x0000000e24057819 */ /* 0x000fe40000010e21 */
[----:B------:R-:W-:Y:S02]  /*10160*/  SHF.L.W.U32.HI R11, R33, 0x17, R36 ;  /* 0x00000017210b7819 */ /* 0x000fe40000010e24 */
[----:B------:R-:W-:-:S02]  /*10170*/  LOP3.LUT R21, R14, R3, R4, 0x96, !PT ;  /* 0x000000030e157212 */ /* 0x000fc400078e9604 */
[----:B------:R-:W-:Y:S02]  /*10180*/  SHF.L.W.U32.HI R15, R26, 0x4, R37 ;  /* 0x000000041a0f7819 */ /* 0x000fe40000010e25 */
[C-C-:B------:R-:W-:Y:S02]  /*10190*/  SHF.L.W.U32.HI R18, R37.reuse, 0x1e, R26.reuse ;  /* 0x0000001e25127819 */ /* 0x140fe40000010e1a */
[----:B------:R-:W-:Y:S02]  /*101a0*/  SHF.L.W.U32.HI R19, R37, 0x19, R26 ;  /* 0x0000001925137819 */ /* 0x000fe40000010e1a */
[----:B------:R-:W-:Y:S02]  /*101b0*/  IADD3.X R41, PT, PT, R41, R29, R10, P2, P3 ;  /* 0x0000001d29297210 */ /* 0x000fe400017e640a */
[----:B------:R-:W-:Y:S01]  /*101c0*/  LOP3.LUT R14, R11, R2, R5, 0x96, !PT ;  /* 0x000000020b0e7212 */ /* 0x000fe200078e9605 */
[----:B--2---:R-:W-:Y:S01]  /*101d0*/  IMAD.WIDE R2, R39, 0x8, R6 ;  /* 0x0000000827027825 */ /* 0x004fe200078e0206 */
[----:B------:R-:W-:-:S02]  /*101e0*/  IADD3 R44, P2, P3, R44, -0x4106f252, R21 ;  /* 0xbef90dae2c2c7810 */ /* 0x000fc40007b5e015 */
[----:B------:R-:W-:Y:S02]  /*101f0*/  LOP3.LUT R18, R19, R15, R18, 0x96, !PT ;  /* 0x0000000f13127212 */ /* 0x000fe400078e9612 */
[C-C-:B------:R-:W-:Y:S01]  /*10200*/  SHF.L.W.U32.HI R10, R26.reuse, 0x19, R37.reuse ;  /* 0x000000191a0a7819 */ /* 0x140fe20000010e25 */
[----:B------:R-:W2:Y:S01]  /*10210*/  LDG.E.64 R6, desc[UR6][R2.64+0x8] ;  /* 0x0000080602067981 */ /* 0x000ea2000c1e1b00 */
[C---:B------:R-:W-:Y:S02]  /*10220*/  LOP3.LUT R39, R26.reuse, R31, R24, 0xe8, !PT ;  /* 0x0000001f1a277212 */ /* 0x040fe400078ee818 */
[----:B------:R-:W-:Y:S02]  /*10230*/  SHF.L.W.U32.HI R4, R37, 0x4, R26 ;  /* 0x0000000425047819 */ /* 0x000fe40000010e1a */
[----:B------:R-:W-:Y:S02]  /*10240*/  SHF.L.W.U32.HI R5, R26, 0x1e, R37 ;  /* 0x0000001e1a057819 */ /* 0x000fe40000010e25 */
[----:B------:R-:W-:-:S02]  /*10250*/  IADD3.X R41, PT, PT, R41, 0x113f9804, R14, P2, P3 ;  /* 0x113f980429297810 */ /* 0x000fc400017e640e */
[----:B------:R-:W-:Y:S01]  /*10260*/  IADD3 R39, P3, P4, R44, R18, R39 ;  /* 0x000000122c277210 */ /* 0x000fe20007c7e027 */
[----:B------:R-:W3:Y:S01]  /*10270*/  LDG.E.64 R14, desc[UR6][R2.64+0x20] ;  /* 0x00002006020e7981 */ /* 0x000ee2000c1e1b00 */
[----:B------:R-:W-:Y:S02]  /*10280*/  LOP3.LUT R19, R10, R4, R5, 0x96, !PT ;  /* 0x000000040a137212 */ /* 0x000fe400078e9605 */
[----:B------:R-:W-:Y:S01]  /*10290*/  IADD3 R44, P2, PT, R44, R23, RZ ;  /* 0x000000172c2c7210 */ /* 0x000fe20007f5e0ff */
[----:B------:R-:W4:Y:S01]  /*102a0*/  LDG.E.64 R10, desc[UR6][R2.64+0x18] ;  /* 0x00001806020a7981 */ /* 0x000f22000c1e1b00 */
[----:B------:R-:W-:Y:S02]  /*102b0*/  SHF.R.U32.HI R21, RZ, 0x6, R12 ;  /* 0x00000006ff157819 */ /* 0x000fe4000001160c */
[----:B------:R-:W-:Y:S01]  /*102c0*/  LOP3.LUT R42, R37, R34, R27, 0xe8, !PT ;  /* 0x00000022252a7212 */ /* 0x000fe200078ee81b */
[----:B------:R-:W5:Y:S01]  /*102d0*/  LDG.E.64 R4, desc[UR6][R2.64+0x10] ;  /* 0x0000100602047981 */ /* 0x000f62000c1e1b00 */
[----:B------:R-:W-:-:S02]  /*102e0*/  SHF.L.W.U32.HI R29, R12, 0xd, R73 ;  /* 0x0000000d0c1d7819 */ /* 0x000fc40000010e49 */
[----:B------:R-:W-:Y:S01]  /*102f0*/  SHF.L.W.U32.HI R18, R73, 0x3, R12 ;  /* 0x0000000349127819 */ /* 0x000fe20000010e0c */
[----:B------:R-:W3:Y:S01]  /*10300*/  LDG.E.64 R22, desc[UR6][R2.64+0x28] ;  /* 0x0000280602167981 */ /* 0x000ee2000c1e1b00 */
[C---:B------:R-:W-:Y:S01]  /*10310*/  IADD3.X R42, PT, PT, R41.reuse, R19, R42, P3, P4 ;  /* 0x00000013292a7210 */ /* 0x040fe20001fe842a */
[----:B------:R-:W-:Y:S01]  /*10320*/  IMAD.X R41, R41, 0x1, R20, P2 ;  /* 0x0000000129297824 */ /* 0x000fe200010e0614 */
[----:B------:R-:W-:Y:S02]  /*10330*/  LOP3.LUT R29, R21, R29, R18, 0x96, !PT ;  /* 0x0000001d151d7212 */ /* 0x000fe400078e9612 */
[----:B------:R-:W2:Y:S01]  /*10340*/  LDG.E.64 R20, desc[UR6][R2.64] ;  /* 0x0000000602147981 */ /* 0x000ea2000c1e1b00 */
[----:B------:R-:W-:-:S03]  /*10350*/  LOP3.LUT R55, R35, R44, R33, 0xb8, !PT ;  /* 0x0000002c23377212 */ /* 0x000fc600078eb821 */
[----:B------:R-:W3:Y:S01]  /*10360*/  LDG.E.64 R18, desc[UR6][R2.64+0x30] ;  /* 0x0000300602127981 */ /* 0x000ee2000c1e1b00 */
[----:B------:R-:W-:Y:S02]  /*10370*/  IADD3 R55, P2, P3, R55, R47, R30 ;  /* 0x0000002f37377210 */ /* 0x000fe40007b5e01e */
[----:B------:R-:W-:-:S04]  /*10380*/  LOP3.LUT R62, R32, R41, R36, 0xb8, !PT ;  /* 0x00000029203e7212 */ /* 0x000fc800078eb824 */
[----:B------:R-:W-:Y:S02]  /*10390*/  IADD3.X R62, PT, PT, R62, R8, R9, P2, P3 ;  /* 0x000000083e3e7210 */ /* 0x000fe400017e6409 */
[----:B------:R-:W3:Y:S01]  /*103a0*/  LDG.E.64 R8, desc[UR6][R2.64+0x38] ;  /* 0x0000380602087981 */ /* 0x000ee2000c1e1b00 */
[C-C-:B------:R-:W-:Y:S02]  /*103b0*/  SHF.L.W.U32.HI R43, R44.reuse, 0x12, R41.reuse ;  /* 0x000000122c2b7819 */ /* 0x140fe40000010e29 */
[----:B------:R-:W-:Y:S02]  /*103c0*/  SHF.L.W.U32.HI R46, R44, 0xe, R41 ;  /* 0x0000000e2c2e7819 */ /* 0x000fe40000010e29 */
[C-C-:B------:R-:W-:Y:S02]  /*103d0*/  SHF.L.W.U32.HI R48, R41.reuse, 0x17, R44.reuse ;  /* 0x0000001729307819 */ /* 0x140fe40000010e2c */
[----:B------:R-:W-:Y:S02]  /*103e0*/  IADD3 R0, P1, P0, R0, R63, R45 ;  /* 0x0000003f00007210 */ /* 0x000fe4000783e02d */
[----:B------:R-:W-:-:S02]  /*103f0*/  SHF.L.W.U32.HI R30, R41, 0x12, R44 ;  /* 0x00000012291e7819 */ /* 0x000fc40000010e2c */
[----:B------:R-:W-:Y:S02]  /*10400*/  SHF.L.W.U32.HI R45, R41, 0xe, R44 ;  /* 0x0000000e292d7819 */ /* 0x000fe40000010e2c */
[----:B------:R-:W-:Y:S02]  /*10410*/  SHF.L.W.U32.HI R47, R44, 0x17, R41 ;  /* 0x000000172c2f7819 */ /* 0x000fe40000010e29 */
[----:B------:R-:W-:Y:S02]  /*10420*/  LOP3.LUT R46, R48, R43, R46, 0x96, !PT ;  /* 0x0000002b302e7212 */ /* 0x000fe400078e962e */
[----:B------:R-:W-:Y:S02]  /*10430*/  LOP3.LUT R57, R47, R30, R45, 0x96, !PT ;  /* 0x0000001e2f397212 */ /* 0x000fe400078e962d */
[----:B------:R-:W-:Y:S02]  /*10440*/  IADD3 R47, P2, P3, R55, 0x131c471b, R46 ;  /* 0x131c471b372f7810 */ /* 0x000fe40007b5e02e */
[----:B------:R-:W-:-:S02]  /*10450*/  SHF.L.W.U32.HI R49, R39, 0x4, R42 ;  /* 0x0000000427317819 */ /* 0x000fc40000010e2a */
[C-C-:B------:R-:W-:Y:S02]  /*10460*/  SHF.L.W.U32.HI R50, R42.reuse, 0x1e, R39.reuse ;  /* 0x0000001e2a327819 */ /* 0x140fe40000010e27 */
[----:B------:R-:W-:Y:S02]  /*10470*/  SHF.L.W.U32.HI R54, R42, 0x19, R39 ;  /* 0x000000192a367819 */ /* 0x000fe40000010e27 */
[----:B------:R-:W-:Y:S02]  /*10480*/  IADD3.X R62, PT, PT, R62, 0x1b710b35, R57, P2, P3 ;  /* 0x1b710b353e3e7810 */ /* 0x000fe400017e6439 */
[----:B------:R-:W-:Y:S02]  /*10490*/  SHF.L.W.U32.HI R30, R42, 0x4, R39 ;  /* 0x000000042a1e7819 */ /* 0x000fe40000010e27 */
[C-C-:B------:R-:W-:Y:S02]  /*104a0*/  SHF.L.W.U32.HI R43, R39.reuse, 0x1e, R42.reuse ;  /* 0x0000001e272b7819 */ /* 0x140fe40000010e2a */
[----:B------:R-:W-:-:S02]  /*104b0*/  SHF.L.W.U32.HI R45, R39, 0x19, R42 ;  /* 0x00000019272d7819 */ /* 0x000fc40000010e2a */
[----:B------:R-:W-:Y:S02]  /*104c0*/  IADD3 R24, P2, PT, R47, R24, RZ ;  /* 0x000000182f187210 */ /* 0x000fe40007f5e0ff */
[----:B------:R-:W-:Y:S02]  /*104d0*/  LOP3.LUT R49, R54, R49, R50, 0x96, !PT ;  /* 0x0000003136317212 */ /* 0x000fe400078e9632 */
[----:B------:R-:W-:Y:S02]  /*104e0*/  LOP3.LUT R46, R39, R26, R31, 0xe8, !PT ;  /* 0x0000001a272e7212 */ /* 0x000fe400078ee81f */
[----:B------:R-:W-:Y:S01]  /*104f0*/  LOP3.LUT R60, R45, R30, R43, 0x96, !PT ;  /* 0x0000001e2d3c7212 */ /* 0x000fe200078e962b */
[----:B------:R-:W-:Y:S01]  /*10500*/  IMAD.X R43, R62, 0x1, R27, P2 ;  /* 0x000000013e2b7824 */ /* 0x000fe200010e061b */
[----:B------:R-:W-:Y:S02]  /*10510*/  IADD3 R30, P3, P4, R47, R49, R46 ;  /* 0x000000312f1e7210 */ /* 0x000fe40007c7e02e */
        /* <DEDUP_REMOVED lines=8> */
[C-C-:B------:R-:W-:Y:S02]  /*105a0*/  SHF.L.W.U32.HI R45, R43.reuse, 0x12, R24.reuse ;  /* 0x000000122b2d7819 */ /* 0x140fe40000010e18 */
[----:B------:R-:W-:Y:S02]  /*105b0*/  SHF.L.W.U32.HI R48, R43, 0xe, R24 ;  /* 0x0000000e2b307819 */ /* 0x000fe40000010e18 */
[----:B------:R-:W-:Y:S02]  /*105c0*/  SHF.L.W.U32.HI R49, R24, 0x17, R43 ;  /* 0x0000001718317819 */ /* 0x000fe40000010e2b */
[----:B------:R-:W-:Y:S02]  /*105d0*/  IADD3.X R27, PT, PT, R62, R60, R55, P3, P4 ;  /* 0x0000003c3e1b7210 */ /* 0x000fe40001fe8437 */
[----:B------:R-:W-:-:S02]  /*105e0*/  LOP3.LUT R55, R54, R47, R50, 0x96, !PT ;  /* 0x0000002f36377212 */ /* 0x000fc400078e9632 */
[----:B------:R-:W-:Y:S02]  /*105f0*/  LOP3.LUT R54, R33, R24, R44, 0xb8, !PT ;  /* 0x0000001821367212 */ /* 0x000fe400078eb82c */
[----:B------:R-:W-:Y:S02]  /*10600*/  LOP3.LUT R57, R49, R45, R48, 0x96, !PT ;  /* 0x0000002d31397212 */ /* 0x000fe400078e9630 */
[----:B------:R-:W-:Y:S02]  /*10610*/  SHF.L.W.U32.HI R47, R30, 0x4, R27 ;  /* 0x000000041e2f7819 */ /* 0x000fe40000010e1b */
[C-C-:B------:R-:W-:Y:S02]  /*10620*/  SHF.L.W.U32.HI R50, R27.reuse, 0x1e, R30.reuse ;  /* 0x0000001e1b327819 */ /* 0x140fe40000010e1e */
[----:B------:R-:W-:Y:S02]  /*10630*/  SHF.L.W.U32.HI R49, R27, 0x19, R30 ;  /* 0x000000191b317819 */ /* 0x000fe40000010e1e */
[----:B------:R-:W-:-:S02]  /*10640*/  IADD3 R54, P2, P3, R55, R54, R35 ;  /* 0x0000003637367210 */ /* 0x000fc40007b5e023 */
[----:B------:R-:W-:Y:S02]  /*10650*/  LOP3.LUT R61, R36, R43, R41, 0xb8, !PT ;  /* 0x0000002b243d7212 */ /* 0x000fe400078eb829 */
[----:B------:R-:W-:Y:S02]  /*10660*/  LOP3.LUT R49, R49, R47, R50, 0x96, !PT ;  /* 0x0000002f31317212 */ /* 0x000fe400078e9632 */
[----:B------:R-:W-:Y:S02]  /*10670*/  IADD3 R50, P4, P5, R54, 0x23047d84, R63 ;  /* 0x23047d8436327810 */ /* 0x000fe40007d9e03f */
[----:B------:R-:W-:Y:S02]  /*10680*/  IADD3.X R61, PT, PT, R57, R61, R32, P2, P3 ;  /* 0x0000003d393d7210 */ /* 0x000fe400017e6420 */
[----:B------:R-:W-:Y:S02]  /*10690*/  SHF.L.W.U32.HI R45, R28, 0xd, R51 ;  /* 0x0000000d1c2d7819 */ /* 0x000fe40000010e33 */
[----:B------:R-:W-:-:S02]  /*106a0*/  SHF.L.W.U32.HI R48, R51, 0x3, R28 ;  /* 0x0000000333307819 */ /* 0x000fc40000010e1c */
[----:B------:R-:W-:Y:S02]  /*106b0*/  SHF.R.U32.HI R59, RZ, 0x6, R28 ;  /* 0x00000006ff3b7819 */ /* 0x000fe4000001161c */
[----:B------:R-:W-:Y:S02]  /*106c0*/  IADD3 R31, P2, PT, R50, R31, RZ ;  /* 0x0000001f321f7210 */ /* 0x000fe40007f5e0ff */
[----:B------:R-:W-:Y:S02]  /*106d0*/  IADD3.X R61, PT, PT, R61, 0x28db77f5, R56, P4, P5 ;  /* 0x28db77f53d3d7810 */ /* 0x000fe400027ea438 */
[----:B------:R-:W-:Y:S02]  /*106e0*/  LOP3.LUT R35, R59, R45, R48, 0x96, !PT ;  /* 0x0000002d3b237212 */ /* 0x000fe400078e9630 */
[----:B------:R-:W-:Y:S01]  /*106f0*/  SHF.L.W.U32.HI R32, R27, 0x4, R30 ;  /* 0x000000041b207819 */ /* 0x000fe20000010e1e */
[----:B------:R-:W-:Y:S01]  /*10700*/  IMAD.X R34, R61, 0x1, R34, P2 ;  /* 0x000000013d227824 */ /* 0x000fe200010e0622 */
[----:B------:R-:W-:-:S02]  /*10710*/  SHF.L.W.U32.HI R45, R30, 0x1e, R27 ;  /* 0x0000001e1e2d7819 */ /* 0x000fc40000010e1b */
[C---:B------:R-:W-:Y:S02]  /*10720*/  SHF.L.W.U32.HI R47, R30.reuse, 0x19, R27 ;  /* 0x000000191e2f7819 */ /* 0x040fe40000010e1b */
[----:B------:R-:W-:Y:S02]  /*10730*/  LOP3.LUT R48, R30, R39, R26, 0xe8, !PT ;  /* 0x000000271e307212 */ /* 0x000fe400078ee81a */
[----:B------:R-:W-:Y:S02]  /*10740*/  LOP3.LUT R55, R44, R31, R24, 0xb8, !PT ;  /* 0x0000001f2c377212 */ /* 0x000fe400078eb818 */
[----:B------:R-:W-:Y:S02]  /*10750*/  LOP3.LUT R59, R47, R32, R45, 0x96, !PT ;  /* 0x000000202f3b7212 */ /* 0x000fe400078e962d */
[----:B------:R-:W-:Y:S02]  /*10760*/  IADD3 R45, P2, P3, R50, R49, R48 ;  /* 0x00000031322d7210 */ /* 0x000fe40007b5e030 */
[----:B------:R-:W-:-:S02]  /*10770*/  LOP3.LUT R32, R27, R42, R37, 0xe8, !PT ;  /* 0x0000002a1b207212 */ /* 0x000fc400078ee825 */
[C-C-:B------:R-:W-:Y:S02]  /*10780*/  SHF.L.W.U32.HI R47, R31.reuse, 0x12, R34.reuse ;  /* 0x000000121f2f7819 */ /* 0x140fe40000010e22 */
[----:B------:R-:W-:Y:S02]  /*10790*/  SHF.L.W.U32.HI R50, R31, 0xe, R34 ;  /* 0x0000000e1f327819 */ /* 0x000fe40000010e22 */
[C---:B------:R-:W-:Y:S02]  /*107a0*/  SHF.L.W.U32.HI R54, R34.reuse, 0x17, R31 ;  /* 0x0000001722367819 */ /* 0x040fe40000010e1f */
[----:B------:R-:W-:Y:S02]  /*107b0*/  IADD3 R55, P4, P5, R55, R33, R58 ;  /* 0x0000002137377210 */ /* 0x000fe40007d9e03a */
[----:B------:R-:W-:Y:S02]  /*107c0*/  LOP3.LUT R57, R41, R34, R43, 0xb8, !PT ;  /* 0x0000002229397212 */ /* 0x000fe400078eb82b */
[----:B------:R-:W-:-:S02]  /*107d0*/  SHF.L.W.U32.HI R33, R34, 0x12, R31 ;  /* 0x0000001222217819 */ /* 0x000fc40000010e1f */
[----:B------:R-:W-:Y:S02]  /*107e0*/  SHF.L.W.U32.HI R48, R34, 0xe, R31 ;  /* 0x0000000e22307819 */ /* 0x000fe40000010e1f */
[----:B------:R-:W-:Y:S02]  /*107f0*/  SHF.L.W.U32.HI R49, R31, 0x17, R34 ;  /* 0x000000171f317819 */ /* 0x000fe40000010e22 */
[----:B------:R-:W-:Y:S02]  /*10800*/  IADD3.X R32, PT, PT, R61, R59, R32, P2, P3 ;  /* 0x0000003b3d207210 */ /* 0x000fe400017e6420 */
[----:B------:R-:W-:Y:S02]  /*10810*/  LOP3.LUT R50, R54, R47, R50, 0x96, !PT ;  /* 0x0000002f36327212 */ /* 0x000fe400078e9632 */
[----:B------:R-:W-:Y:S02]  /*10820*/  IADD3.X R57, PT, PT, R57, R36, R17, P4, P5 ;  /* 0x0000002439397210 */ /* 0x000fe400027ea411 */
[----:B------:R-:W-:-:S02]  /*10830*/  LOP3.LUT R54, R49, R33, R48, 0x96, !PT ;  /* 0x0000002131367212 */ /* 0x000fc400078e9630 */
[C-C-:B------:R-:W-:Y:S02]  /*10840*/  SHF.L.W.U32.HI R33, R45.reuse, 0x4, R32.reuse ;  /* 0x000000042d217819 */ /* 0x140fe40000010e20 */
[C-C-:B------:R-:W-:Y:S02]  /*10850*/  SHF.L.W.U32.HI R48, R32.reuse, 0x1e, R45.reuse ;  /* 0x0000001e20307819 */ /* 0x140fe40000010e2d */
[C-C-:B------:R-:W-:Y:S02]  /*10860*/  SHF.L.W.U32.HI R49, R32.reuse, 0x19, R45.reuse ;  /* 0x0000001920317819 */ /* 0x140fe40000010e2d */
[----:B------:R-:W-:Y:S02]  /*10870*/  SHF.L.W.U32.HI R17, R32, 0x4, R45 ;  /* 0x0000000420117819 */ /* 0x000fe40000010e2d */
[C-C-:B------:R-:W-:Y:S02]  /*10880*/  SHF.L.W.U32.HI R36, R45.reuse, 0x1e, R32.reuse ;  /* 0x0000001e2d247819 */ /* 0x140fe40000010e20 */
[----:B------:R-:W-:-:S02]  /*10890*/  SHF.L.W.U32.HI R47, R45, 0x19, R32 ;  /* 0x000000192d2f7819 */ /* 0x000fc40000010e20 */
[----:B------:R-:W-:Y:S02]  /*108a0*/  IADD3 R55, P2, P3, R55, 0x40c72493, R50 ;  /* 0x40c7249337377810 */ /* 0x000fe40007b5e032 */
[----:B------:R-:W-:Y:S02]  /*108b0*/  LOP3.LUT R48, R49, R33, R48, 0x96, !PT ;  /* 0x0000002131307212 */ /* 0x000fe400078e9630 */
[----:B------:R-:W-:Y:S02]  /*108c0*/  LOP3.LUT R50, R47, R17, R36, 0x96, !PT ;  /* 0x000000112f327212 */ /* 0x000fe400078e9624 */
[----:B------:R-:W-:Y:S02]  /*108d0*/  LOP3.LUT R33, R45, R30, R39, 0xe8, !PT ;  /* 0x0000001e2d217212 */ /* 0x000fe400078ee827 */
[----:B------:R-:W-:Y:S02]  /*108e0*/  IADD3 R36, P4, PT, R55, R26, RZ ;  /* 0x0000001a37247210 */ /* 0x000fe40007f9e0ff */
[----:B------:R-:W-:-:S02]  /*108f0*/  IADD3.X R54, PT, PT, R57, 0x32caab7b, R54, P2, P3 ;  /* 0x32caab7b39367810 */ /* 0x000fc400017e6436 */
[----:B------:R-:W-:Y:S02]  /*10900*/  IADD3 R26, P3, P5, R55, R48, R33 ;  /* 0x00000030371a7210 */ /* 0x000fe40007d7e021 */
[----:B------:R-:W-:Y:S01]  /*10910*/  LOP3.LUT R17, R32, R27, R42, 0xe8, !PT ;  /* 0x0000001b20117212 */ /* 0x000fe200078ee82a */
[----:B------:R-:W-:Y:S01]  /*10920*/  IMAD.X R37, R54, 0x1, R37, P4 ;  /* 0x0000000136257824 */ /* 0x000fe200020e0625 */
[----:B------:R-:W-:Y:S02]  /*10930*/  LOP3.LUT R33, R24, R36, R31, 0xb8, !PT ;  /* 0x0000002418217212 */ /* 0x000fe400078eb81f */
[----:B------:R-:W-:Y:S02]  /*10940*/  IADD3.X R17, PT, PT, R54, R50, R17, P3, P5 ;  /* 0x0000003236117210 */ /* 0x000fe40001fea411 */
[----:B------:R-:W-:Y:S02]  /*10950*/  IADD3 R73, P4, P5, R33, R44, R73 ;  /* 0x0000002c21497210 */ /* 0x000fe40007d9e049 */
[----:B------:R-:W-:-:S02]  /*10960*/  SHF.L.W.U32.HI R44, R36, 0x12, R37 ;  /* 0x00000012242c7819 */ /* 0x000fc40000010e25 */
[C-C-:B------:R-:W-:Y:S02]  /*10970*/  SHF.L.W.U32.HI R47, R36.reuse, 0xe, R37.reuse ;  /* 0x0000000e242f7819 */ /* 0x140fe40000010e25 */
[----:B------:R-:W-:Y:S02]  /*10980*/  SHF.L.W.U32.HI R50, R37, 0x17, R36 ;  /* 0x0000001725327819 */ /* 0x000fe40000010e24 */
[----:B------:R-:W-:Y:S02]  /*10990*/  LOP3.LUT R54, R43, R37, R34, 0xb8, !PT ;  /* 0x000000252b367212 */ /* 0x000fe400078eb822 */
[C-C-:B------:R-:W-:Y:S02]  /*109a0*/  SHF.L.W.U32.HI R33, R37.reuse, 0x12, R36.reuse ;  /* 0x0000001225217819 */ /* 0x140fe40000010e24 */
[----:B------:R-:W-:Y:S02]  /*109b0*/  SHF.L.W.U32.HI R48, R37, 0xe, R36 ;  /* 0x0000000e25307819 */ /* 0x000fe40000010e24 */
[----:B------:R-:W-:-:S02]  /*109c0*/  SHF.L.W.U32.HI R49, R36, 0x17, R37 ;  /* 0x0000001724317819 */ /* 0x000fc40000010e25 */
[----:B------:R-:W-:Y:S02]  /*109d0*/  LOP3.LUT R50, R50, R44, R47, 0x96, !PT ;  /* 0x0000002c32327212 */ /* 0x000fe400078e962f */
[----:B------:R-:W-:Y:S02]  /*109e0*/  IADD3.X R54, PT, PT, R54, R41, R12, P4, P5 ;  /* 0x0000002936367210 */ /* 0x000fe400027ea40c */
[----:B------:R-:W-:Y:S02]  /*109f0*/  LOP3.LUT R49, R49, R33, R48, 0x96, !PT ;  /* 0x0000002131317212 */ /* 0x000fe400078e9630 */
[----:B------:R-:W-:Y:S02]  /*10a00*/  SHF.L.W.U32.HI R33, R26, 0x4, R17 ;  /* 0x000000041a217819 */ /* 0x000fe40000010e11 */
[C-C-:B------:R-:W-:Y:S02]  /*10a10*/  SHF.L.W.U32.HI R44, R17.reuse, 0x1e, R26.reuse ;  /* 0x0000001e112c7819 */ /* 0x140fe40000010e1a */
[----:B------:R-:W-:-:S02]  /*10a20*/  SHF.L.W.U32.HI R48, R17, 0x19, R26 ;  /* 0x0000001911307819 */ /* 0x000fc40000010e1a */
[----:B------:R-:W-:Y:S02]  /*10a30*/  IADD3 R50, P5, P6, R73, 0x15c9bebc, R50 ;  /* 0x15c9bebc49327810 */ /* 0x000fe40007ebe032 */
[----:B------:R-:W-:Y:S02]  /*10a40*/  SHF.L.W.U32.HI R12, R17, 0x4, R26 ;  /* 0x00000004110c7819 */ /* 0x000fe40000010e1a */
[C-C-:B------:R-:W-:Y:S02]  /*10a50*/  SHF.L.W.U32.HI R41, R26.reuse, 0x1e, R17.reuse ;  /* 0x0000001e1a297819 */ /* 0x140fe40000010e11 */
[----:B------:R-:W-:Y:S02]  /*10a60*/  SHF.L.W.U32.HI R47, R26, 0x19, R17 ;  /* 0x000000191a2f7819 */ /* 0x000fe40000010e11 */
[----:B------:R-:W-:Y:S02]  /*10a70*/  LOP3.LUT R44, R48, R33, R44, 0x96, !PT ;  /* 0x00000021302c7212 */ /* 0x000fe400078e962c */
[----:B------:R-:W-:-:S02]  /*10a80*/  IADD3 R39, P4, PT, R50, R39, RZ ;  /* 0x0000002732277210 */ /* 0x000fc40007f9e0ff */
[----:B------:R-:W-:Y:S02]  /*10a90*/  IADD3.X R49, PT, PT, R54, 0x3c9ebe0a, R49, P5, P6 ;  /* 0x3c9ebe0a36317810 */ /* 0x000fe40002fec431 */
[----:B------:R-:W-:Y:S02]  /*10aa0*/  LOP3.LUT R33, R26, R45, R30, 0xe8, !PT ;  /* 0x0000002d1a217212 */ /* 0x000fe400078ee81e */
[----:B------:R-:W-:Y:S01]  /*10ab0*/  IADD3 R16, P2, PT, R71, R16, RZ ;  /* 0x0000001047107210 */ /* 0x000fe20007f5e0ff */
[----:B------:R-:W-:Y:S01]  /*10ac0*/  IMAD.X R42, R49, 0x1, R42, P4 ;  /* 0x00000001312a7824 */ /* 0x000fe200020e062a */
[----:B------:R-:W-:Y:S02]  /*10ad0*/  LOP3.LUT R47, R47, R12, R41, 0x96, !PT ;  /* 0x0000000c2f2f7212 */ /* 0x000fe400078e9629 */
[----:B------:R-:W-:Y:S02]  /*10ae0*/  IADD3 R33, P5, P6, R50, R44, R33 ;  /* 0x0000002c32217210 */ /* 0x000fe40007ebe021 */
[----:B------:R-:W-:Y:S01]  /*10af0*/  LOP3.LUT R12, R17, R32, R27, 0xe8, !PT ;  /* 0x00000020110c7212 */ /* 0x000fe200078ee81b */
[----:B------:R-:W-:Y:S01]  /*10b00*/  IMAD.X R41, R76, 0x1, R29, P2 ;  /* 0x000000014c297824 */ /* 0x000fe200010e061d */
[----:B------:R-:W-:-:S02]  /*10b10*/  LOP3.LUT R55, R31, R39, R36, 0xb8, !PT ;  /* 0x000000271f377212 */ /* 0x000fc400078eb824 */
[----:B------:R-:W-:Y:S02]  /*10b20*/  IADD3.X R12, PT, PT, R49, R47, R12, P5, P6 ;  /* 0x0000002f310c7210 */ /* 0x000fe40002fec40c */
[C-C-:B------:R-:W-:Y:S02]  /*10b30*/  SHF.L.W.U32.HI R29, R39.reuse, 0x12, R42.reuse ;  /* 0x00000012271d7819 */ /* 0x140fe40000010e2a */
[----:B------:R-:W-:Y:S02]  /*10b40*/  SHF.L.W.U32.HI R44, R39, 0xe, R42 ;  /* 0x0000000e272c7819 */ /* 0x000fe40000010e2a */
[----:B------:R-:W-:Y:S02]  /*10b50*/  SHF.L.W.U32.HI R49, R42, 0x17, R39 ;  /* 0x000000172a317819 */ /* 0x000fe40000010e27 */
[----:B------:R-:W-:Y:S02]  /*10b60*/  IADD3 R55, P2, P4, R55, R24, R51 ;  /* 0x0000001837377210 */ /* 0x000fe40007c5e033 */
[----:B------:R-:W-:-:S02]  /*10b70*/  LOP3.LUT R57, R34, R42, R37, 0xb8, !PT ;  /* 0x0000002a22397212 */ /* 0x000fc400078eb825 */
[C-C-:B------:R-:W-:Y:S02]  /*10b80*/  SHF.L.W.U32.HI R24, R42.reuse, 0x12, R39.reuse ;  /* 0x000000122a187819 */ /* 0x140fe40000010e27 */
[----:B------:R-:W-:Y:S02]  /*10b90*/  SHF.L.W.U32.HI R47, R42, 0xe, R39 ;  /* 0x0000000e2a2f7819 */ /* 0x000fe40000010e27 */
[----:B------:R-:W-:Y:S02]  /*10ba0*/  SHF.L.W.U32.HI R48, R39, 0x17, R42 ;  /* 0x0000001727307819 */ /* 0x000fe40000010e2a */
[----:B------:R-:W-:Y:S02]  /*10bb0*/  LOP3.LUT R44, R49, R29, R44, 0x96, !PT ;  /* 0x0000001d312c7212 */ /* 0x000fe400078e962c */
[----:B------:R-:W-:Y:S02]  /*10bc0*/  IADD3.X R57, PT, PT, R57, R43, R28, P2, P4 ;  /* 0x0000002b39397210 */ /* 0x000fe400017e841c */
[----:B------:R-:W-:-:S02]  /*10bd0*/  LOP3.LUT R48, R48, R24, R47, 0x96, !PT ;  /* 0x0000001830307212 */ /* 0x000fc400078e962f */
[----:B------:R-:W-:Y:S02]  /*10be0*/  IADD3 R49, P2, P4, R55, -0x63eff2b4, R44 ;  /* 0x9c100d4c37317810 */ /* 0x000fe40007c5e02c */
[----:B------:R-:W-:Y:S02]  /*10bf0*/  SHF.L.W.U32.HI R50, R33, 0x4, R12 ;  /* 0x0000000421327819 */ /* 0x000fe40000010e0c */
[C-C-:B------:R-:W-:Y:S02]  /*10c00*/  SHF.L.W.U32.HI R51, R12.reuse, 0x1e, R33.reuse ;  /* 0x0000001e0c337819 */ /* 0x140fe40000010e21 */
[C-C-:B------:R-:W-:Y:S02]  /*10c10*/  SHF.L.W.U32.HI R54, R12.reuse, 0x19, R33.reuse ;  /* 0x000000190c367819 */ /* 0x140fe40000010e21 */
[----:B------:R-:W-:Y:S02]  /*10c20*/  IADD3 R46, P3, PT, R69, R46, RZ ;  /* 0x0000002e452e7210 */ /* 0x000fe40007f7e0ff */
[----:B------:R-:W-:-:S02]  /*10c30*/  SHF.L.W.U32.HI R24, R12, 0x4, R33 ;  /* 0x000000040c187819 */ /* 0x000fc40000010e21 */
[C-C-:B------:R-:W-:Y:S02]  /*10c40*/  SHF.L.W.U32.HI R29, R33.reuse, 0x1e, R12.reuse ;  /* 0x0000001e211d7819 */ /* 0x140fe40000010e0c */
[----:B------:R-:W-:Y:S02]  /*10c50*/  SHF.L.W.U32.HI R28, R33, 0x19, R12 ;  /* 0x00000019211c7819 */ /* 0x000fe40000010e0c */
[----:B------:R-:W-:Y:S02]  /*10c60*/  IADD3.X R44, PT, PT, R57, 0x431d67c4, R48, P2, P4 ;  /* 0x431d67c4392c7810 */ /* 0x000fe400017e8430 */
[----:B------:R-:W-:Y:S02]  /*10c70*/  LOP3.LUT R50, R54, R50, R51, 0x96, !PT ;  /* 0x0000003236327212 */ /* 0x000fe400078e9633 */
[----:B------:R-:W-:Y:S02]  /*10c80*/  LOP3.LUT R43, R33, R26, R45, 0xe8, !PT ;  /* 0x0000001a212b7212 */ /* 0x000fe400078ee82d */
[----:B------:R-:W-:Y:S01]  /*10c90*/  IADD3 R30, P2, PT, R49, R30, RZ ;  /* 0x0000001e311e7210 */ /* 0x000fe20007f5e0ff */
[----:B------:R-:W-:Y:S01]  /*10ca0*/  IMAD.X R35, R40, 0x1, R35, P3 ;  /* 0x0000000128237824 */ /* 0x000fe200018e0623 */
[----:B------:R-:W-:-:S02]  /*10cb0*/  LOP3.LUT R47, R28, R24, R29, 0x96, !PT ;  /* 0x000000181c2f7212 */ /* 0x000fc400078e961d */
[----:B------:R-:W-:Y:S01]  /*10cc0*/  IADD3 R24, P3, P4, R49, R50, R43 ;  /* 0x0000003231187210 */ /* 0x000fe20007c7e02b */
[----:B------:R-:W-:Y:S01]  /*10cd0*/  IMAD.X R29, R44, 0x1, R27, P2 ;  /* 0x000000012c1d7824 */ /* 0x000fe200010e061b */
[----:B------:R-:W-:Y:S02]  /*10ce0*/  LOP3.LUT R28, R12, R17, R32, 0xe8, !PT ;  /* 0x000000110c1c7212 */ /* 0x000fe400078ee820 */
[C-C-:B------:R-:W-:Y:S02]  /*10cf0*/  SHF.L.W.U32.HI R40, R16.reuse, 0xd, R41.reuse ;  /* 0x0000000d10287819 */ /* 0x140fe40000010e29 */
[----:B------:R-:W-:Y:S02]  /*10d00*/  SHF.L.W.U32.HI R43, R41, 0x3, R16 ;  /* 0x00000003292b7819 */ /* 0x000fe40000010e10 */
[----:B------:R-:W-:Y:S02]  /*10d10*/  SHF.R.U64 R48, R16, 0x6, R41 ;  /* 0x0000000610307819 */ /* 0x000fe40000001229 */
[----:B------:R-:W-:-:S02]  /*10d20*/  LOP3.LUT R54, R36, R30, R39, 0xb8, !PT ;  /* 0x0000001e24367212 */ /* 0x000fc400078eb827 */
[----:B------:R-:W-:Y:S02]  /*10d30*/  IADD3.X R27, PT, PT, R44, R47, R28, P3, P4 ;  /* 0x0000002f2c1b7210 */ /* 0x000fe40001fe841c */
[----:B------:R-:W-:Y:S02]  /*10d40*/  LOP3.LUT R40, R48, R40, R43, 0x96, !PT ;  /* 0x0000002830287212 */ /* 0x000fe400078e962b */
[----:B------:R-:W-:Y:S02]  /*10d50*/  IADD3 R54, P2, P3, R54, R31, R16 ;  /* 0x0000001f36367210 */ /* 0x000fe40007b5e010 */
[C-C-:B------:R-:W-:Y:S02]  /*10d60*/  SHF.L.W.U32.HI R31, R30.reuse, 0x12, R29.reuse ;  /* 0x000000121e1f7819 */ /* 0x140fe40000010e1d */
[----:B------:R-:W-:Y:S02]  /*10d70*/  SHF.L.W.U32.HI R44, R30, 0xe, R29 ;  /* 0x0000000e1e2c7819 */ /* 0x000fe40000010e1d */
[----:B------:R-:W-:-:S02]  /*10d80*/  SHF.L.W.U32.HI R48, R29, 0x17, R30 ;  /* 0x000000171d307819 */ /* 0x000fc40000010e1e */
[C-C-:B------:R-:W-:Y:S02]  /*10d90*/  SHF.L.W.U32.HI R28, R29.reuse, 0x12, R30.reuse ;  /* 0x000000121d1c7819 */ /* 0x140fe40000010e1e */
[----:B------:R-:W-:Y:S02]  /*10da0*/  SHF.L.W.U32.HI R43, R29, 0xe, R30 ;  /* 0x0000000e1d2b7819 */ /* 0x000fe40000010e1e */
[----:B------:R-:W-:Y:S02]  /*10db0*/  SHF.L.W.U32.HI R47, R30, 0x17, R29 ;  /* 0x000000171e2f7819 */ /* 0x000fe40000010e1d */
[----:B------:R-:W-:Y:S02]  /*10dc0*/  LOP3.LUT R31, R48, R31, R44, 0x96, !PT ;  /* 0x0000001f301f7212 */ /* 0x000fe400078e962c */
[----:B------:R-:W-:Y:S02]  /*10dd0*/  LOP3.LUT R55, R37, R29, R42, 0xb8, !PT ;  /* 0x0000001d25377212 */ /* 0x000fe400078eb82a */
[----:B------:R-:W-:-:S02]  /*10de0*/  LOP3.LUT R48, R47, R28, R43, 0x96, !PT ;  /* 0x0000001c2f307212 */ /* 0x000fc400078e962b */
[----:B------:R-:W-:Y:S02]  /*10df0*/  IADD3 R44, P4, P5, R54, -0x34c1bd4a, R31 ;  /* 0xcb3e42b6362c7810 */ /* 0x000fe40007d9e01f */
[----:B------:R-:W-:Y:S02]  /*10e00*/  IADD3.X R55, PT, PT, R55, R34, R41, P2, P3 ;  /* 0x0000002237377210 */ /* 0x000fe400017e6429 */
[----:B------:R-:W-:Y:S02]  /*10e10*/  IADD3 R45, P2, PT, R44, R45, RZ ;  /* 0x0000002d2c2d7210 */ /* 0x000fe40007f5e0ff */
[----:B------:R-:W-:Y:S02]  /*10e20*/  IADD3.X R55, PT, PT, R55, 0x4cc5d4be, R48, P4, P5 ;  /* 0x4cc5d4be37377810 */ /* 0x000fe400027ea430 */
[----:B------:R-:W-:Y:S02]  /*10e30*/  SHF.L.W.U32.HI R49, R24, 0x4, R27 ;  /* 0x0000000418317819 */ /* 0x000fe40000010e1b */
[----:B------:R-:W-:-:S02]  /*10e40*/  SHF.L.W.U32.HI R50, R27, 0x1e, R24 ;  /* 0x0000001e1b327819 */ /* 0x000fc40000010e18 */
[----:B------:R-:W-:Y:S01]  /*10e50*/  SHF.L.W.U32.HI R51, R27, 0x19, R24 ;  /* 0x000000191b337819 */ /* 0x000fe20000010e18 */
[----:B------:R-:W-:Y:S01]  /*10e60*/  IMAD.X R32, R55, 0x1, R32, P2 ;  /* 0x0000000137207824 */ /* 0x000fe200010e0620 */
[----:B------:R-:W-:Y:S02]  /*10e70*/  SHF.L.W.U32.HI R28, R27, 0x4, R24 ;  /* 0x000000041b1c7819 */ /* 0x000fe40000010e18 */
[C-C-:B------:R-:W-:Y:S02]  /*10e80*/  SHF.L.W.U32.HI R31, R24.reuse, 0x1e, R27.reuse ;  /* 0x0000001e181f7819 */ /* 0x140fe40000010e1b */
[C---:B------:R-:W-:Y:S02]  /*10e90*/  SHF.L.W.U32.HI R34, R24.reuse, 0x19, R27 ;  /* 0x0000001918227819 */ /* 0x040fe40000010e1b */
[----:B------:R-:W-:Y:S02]  /*10ea0*/  LOP3.LUT R50, R51, R49, R50, 0x96, !PT ;  /* 0x0000003133327212 */ /* 0x000fe400078e9632 */
        /* <DEDUP_REMOVED lines=12> */
[----:B------:R-:W-:-:S02]  /*10f70*/  LOP3.LUT R50, R42, R32, R29, 0xb8, !PT ;  /* 0x000000202a327212 */ /* 0x000fc400078eb81d */
[----:B------:R-:W-:Y:S02]  /*10f80*/  LOP3.LUT R44, R44, R28, R47, 0x96, !PT ;  /* 0x0000001c2c2c7212 */ /* 0x000fe400078e962f */
[----:B------:R-:W-:Y:S02]  /*10f90*/  IADD3.X R28, PT, PT, R55, R51, R48, P2, P3 ;  /* 0x00000033371c7210 */ /* 0x000fe400017e6430 */
[----:B------:R-:W-:Y:S02]  /*10fa0*/  LOP3.LUT R43, R36, R34, R43, 0x96, !PT ;  /* 0x00000022242b7212 */ /* 0x000fe400078e962b */
[----:B------:R-:W-:Y:S02]  /*10fb0*/  IADD3.X R50, PT, PT, R50, R37, R35, P4, P5 ;  /* 0x0000002532327210 */ /* 0x000fe400027ea423 */
[----:B------:R-:W-:-:S04]  /*10fc0*/  IADD3 R49, P2, P3, R49, -0x39a81d6, R44 ;  /* 0xfc657e2a31317810 */ /* 0x000fc80007b5e02c */
[----:B------:R-:W-:Y:S02]  /*10fd0*/  IADD3.X R50, PT, PT, R50, 0x597f299c, R43, P2, P3 ;  /* 0x597f299c32327810 */ /* 0x000fe400017e642b */
[----:B------:R-:W-:Y:S02]  /*10fe0*/  IADD3 R26, P2, PT, R49, R26, RZ ;  /* 0x0000001a311a7210 */ /* 0x000fe40007f5e0ff */
[----:B------:R-:W-:Y:S02]  /*10ff0*/  SHF.L.W.U32.HI R34, R41, 0xd, R16 ;  /* 0x0000000d29227819 */ /* 0x000fe40000010e10 */
[--C-:B------:R-:W-:Y:S02]  /*11000*/  SHF.L.W.U32.HI R37, R16, 0x3, R41.reuse ;  /* 0x0000000310257819 */ /* 0x100fe40000010e29 */
[----:B------:R-:W-:Y:S01]  /*11010*/  SHF.R.U32.HI R51, RZ, 0x6, R41 ;  /* 0x00000006ff337819 */ /* 0x000fe20000011629 */
[----:B------:R-:W-:Y:S01]  /*11020*/  IMAD.X R17, R50, 0x1, R17, P2 ;  /* 0x0000000132117824 */ /* 0x000fe200010e0611 */
[----:B------:R-:W-:-:S02]  /*11030*/  SHF.L.W.U32.HI R16, R31, 0x4, R28 ;  /* 0x000000041f107819 */ /* 0x000fc40000010e1c */
[C-C-:B------:R-:W-:Y:S02]  /*11040*/  SHF.L.W.U32.HI R41, R28.reuse, 0x1e, R31.reuse ;  /* 0x0000001e1c297819 */ /* 0x140fe40000010e1f */
[----:B------:R-:W-:Y:S02]  /*11050*/  SHF.L.W.U32.HI R36, R28, 0x19, R31 ;  /* 0x000000191c247819 */ /* 0x000fe40000010e1f */
[----:B------:R-:W-:Y:S02]  /*11060*/  LOP3.LUT R51, R51, R34, R37, 0x96, !PT ;  /* 0x0000002233337212 */ /* 0x000fe400078e9625 */
[----:B------:R-:W-:Y:S02]  /*11070*/  LOP3.LUT R47, R36, R16, R41, 0x96, !PT ;  /* 0x00000010242f7212 */ /* 0x000fe400078e9629 */
[----:B------:R-:W-:Y:S02]  /*11080*/  SHF.L.W.U32.HI R16, R28, 0x4, R31 ;  /* 0x000000041c107819 */ /* 0x000fe40000010e1f */
[----:B------:R-:W-:-:S02]  /*11090*/  SHF.L.W.U32.HI R37, R31, 0x1e, R28 ;  /* 0x0000001e1f257819 */ /* 0x000fc40000010e1c */
[C---:B------:R-:W-:Y:S02]  /*110a0*/  SHF.L.W.U32.HI R34, R31.reuse, 0x19, R28 ;  /* 0x000000191f227819 */ /* 0x040fe40000010e1c */
[----:B------:R-:W-:Y:S02]  /*110b0*/  LOP3.LUT R44, R31, R24, R33, 0xe8, !PT ;  /* 0x000000181f2c7212 */ /* 0x000fe400078ee821 */
[C-C-:B------:R-:W-:Y:S02]  /*110c0*/  SHF.L.W.U32.HI R36, R26.reuse, 0x12, R17.reuse ;  /* 0x000000121a247819 */ /* 0x140fe40000010e11 */
[----:B------:R-:W-:Y:S02]  /*110d0*/  SHF.L.W.U32.HI R41, R26, 0xe, R17 ;  /* 0x0000000e1a297819 */ /* 0x000fe40000010e11 */
[----:B------:R-:W-:Y:S02]  /*110e0*/  SHF.L.W.U32.HI R43, R17, 0x17, R26 ;  /* 0x00000017112b7819 */ /* 0x000fe40000010e1a */
[----:B------:R-:W-:-:S02]  /*110f0*/  LOP3.LUT R48, R34, R16, R37, 0x96, !PT ;  /* 0x0000001022307212 */ /* 0x000fc400078e9625 */
[----:B------:R-:W-:Y:S02]  /*11100*/  IADD3 R40, P4, P5, R39, R53, R40 ;  /* 0x0000003527287210 */ /* 0x000fe40007d9e028 */
[----:B------:R-:W-:Y:S02]  /*11110*/  IADD3 R16, P2, P3, R49, R47, R44 ;  /* 0x0000002f31107210 */ /* 0x000fe40007b5e02c */
        /* <DEDUP_REMOVED lines=9> */
[----:B------:R-:W-:-:S02]  /*111b0*/  IADD3 R42, P2, P3, R43, R40, R41 ;  /* 0x000000282b2a7210 */ /* 0x000fc40007b5e029 */
[----:B------:R-:W-:Y:S02]  /*111c0*/  LOP3.LUT R44, R29, R17, R32, 0xb8, !PT ;  /* 0x000000111d2c7212 */ /* 0x000fe400078eb820 */
[----:B------:R-:W-:Y:S02]  /*111d0*/  IADD3.X R56, PT, PT, R25, R56, R38, P1, P0 ;  /* 0x0000003819387210 */ /* 0x000fe40000fe0426 */
[----:B------:R-:W-:Y:S02]  /*111e0*/  IADD3.X R47, PT, PT, R48, R47, R44, P2, P3 ;  /* 0x0000002f302f7210 */ /* 0x000fe400017e642c */
[----:B------:R-:W-:Y:S02]  /*111f0*/  IADD3 R38, P0, PT, R42, 0x3ad6faec, RZ ;  /* 0x3ad6faec2a267810 */ /* 0x000fe40007f1e0ff */
[----:B------:R-:W-:Y:S02]  /*11200*/  SHF.L.W.U32.HI R34, R46, 0xd, R35 ;  /* 0x0000000d2e227819 */ /* 0x000fe40000010e23 */
[----:B------:R-:W-:-:S02]  /*11210*/  SHF.L.W.U32.HI R39, R35, 0x3, R46 ;  /* 0x0000000323277819 */ /* 0x000fc40000010e2e */
[----:B------:R-:W-:Y:S02]  /*11220*/  SHF.R.U64 R49, R46, 0x6, R35 ;  /* 0x000000062e317819 */ /* 0x000fe40000001223 */
[----:B------:R-:W-:Y:S02]  /*11230*/  SHF.L.W.U32.HI R36, R16, 0x4, R37 ;  /* 0x0000000410247819 */ /* 0x000fe40000010e25 */
[C-C-:B------:R-:W-:Y:S02]  /*11240*/  SHF.L.W.U32.HI R41, R37.reuse, 0x1e, R16.reuse ;  /* 0x0000001e25297819 */ /* 0x140fe40000010e10 */
[----:B------:R-:W-:Y:S02]  /*11250*/  SHF.L.W.U32.HI R40, R37, 0x19, R16 ;  /* 0x0000001925287819 */ /* 0x000fe40000010e10 */
[----:B------:R-:W-:Y:S02]  /*11260*/  IADD3.X R47, PT, PT, R47, 0x5fcb6fab, RZ, P0, !PT ;  /* 0x5fcb6fab2f2f7810 */ /* 0x000fe400007fe4ff */
[----:B------:R-:W-:-:S02]  /*11270*/  IADD3 R43, P0, PT, R38, R33, RZ ;  /* 0x00000021262b7210 */ /* 0x000fc40007f1e0ff */
[----:B------:R-:W-:Y:S02]  /*11280*/  LOP3.LUT R49, R49, R34, R39, 0x96, !PT ;  /* 0x0000002231317212 */ /* 0x000fe400078e9627 */
[----:B------:R-:W-:Y:S02]  /*11290*/  LOP3.LUT R40, R40, R36, R41, 0x96, !PT ;  /* 0x0000002428287212 */ /* 0x000fe400078e9629 */
[----:B------:R-:W-:Y:S02]  /*112a0*/  SHF.L.W.U32.HI R25, R37, 0x4, R16 ;  /* 0x0000000425197819 */ /* 0x000fe40000010e10 */
[C-C-:B------:R-:W-:Y:S02]  /*112b0*/  SHF.L.W.U32.HI R34, R16.reuse, 0x1e, R37.reuse ;  /* 0x0000001e10227819 */ /* 0x140fe40000010e25 */
[C---:B------:R-:W-:Y:S02]  /*112c0*/  SHF.L.W.U32.HI R36, R16.reuse, 0x19, R37 ;  /* 0x0000001910247819 */ /* 0x040fe40000010e25 */
[----:B------:R-:W-:Y:S01]  /*112d0*/  LOP3.LUT R41, R16, R31, R24, 0xe8, !PT ;  /* 0x0000001f10297212 */ /* 0x000fe200078ee818 */
[----:B------:R-:W-:Y:S01]  /*112e0*/  IMAD.X R44, R47, 0x1, R12, P0 ;  /* 0x000000012f2c7824 */ /* 0x000fe200000e060c */
[----:B------:R-:W-:-:S02]  /*112f0*/  LOP3.LUT R39, R36, R25, R34, 0x96, !PT ;  /* 0x0000001924277212 */ /* 0x000fc400078e9622 */
[----:B------:R-:W-:Y:S02]  /*11300*/  IADD3 R41, P1, P2, R38, R40, R41 ;  /* 0x0000002826297210 */ /* 0x000fe40007a3e029 */
[----:B------:R-:W-:Y:S02]  /*11310*/  LOP3.LUT R42, R37, R28, R27, 0xe8, !PT ;  /* 0x0000001c252a7212 */ /* 0x000fe400078ee81b */
[----:B------:R-:W-:Y:S02]  /*11320*/  SHF.L.W.U32.HI R25, R35, 0xd, R46 ;  /* 0x0000000d23197819 */ /* 0x000fe40000010e2e */
[--C-:B------:R-:W-:Y:S02]  /*11330*/  SHF.L.W.U32.HI R46, R46, 0x3, R35.reuse ;  /* 0x000000032e2e7819 */ /* 0x100fe40000010e23 */
[----:B------:R-:W-:Y:S02]  /*11340*/  SHF.R.U32.HI R36, RZ, 0x6, R35 ;  /* 0x00000006ff247819 */ /* 0x000fe40000011623 */
[----:B------:R-:W-:-:S02]  /*11350*/  SHF.L.W.U32.HI R12, R43, 0x12, R44 ;  /* 0x000000122b0c7819 */ /* 0x000fc40000010e2c */
[----:B------:R-:W-:Y:S02]  /*11360*/  SHF.L.W.U32.HI R33, R43, 0xe, R44 ;  /* 0x0000000e2b217819 */ /* 0x000fe40000010e2c */
[----:B------:R-:W-:Y:S02]  /*11370*/  SHF.L.W.U32.HI R34, R44, 0x17, R43 ;  /* 0x000000172c227819 */ /* 0x000fe40000010e2b */
[----:B------:R-:W-:Y:S02]  /*11380*/  IADD3.X R42, PT, PT, R47, R39, R42, P1, P2 ;  /* 0x000000272f2a7210 */ /* 0x000fe40000fe442a */
[----:B------:R-:W-:Y:S02]  /*11390*/  LOP3.LUT R36, R36, R25, R46, 0x96, !PT ;  /* 0x0000001924247212 */ /* 0x000fe400078e962e */
        /* <DEDUP_REMOVED lines=9> */
[----:B------:R-:W-:Y:S02]  /*11430*/  IADD3.X R36, PT, PT, R29, R56, R36, P0, P3 ;  /* 0x000000381d247210 */ /* 0x000fe400007e6424 */
[----:B------:R-:W-:Y:S02]  /*11440*/  LOP3.LUT R40, R12, R0, R25, 0x96, !PT ;  /* 0x000000000c287212 */ /* 0x000fe400078e9619 */
[----:B------:R-:W-:Y:S02]  /*11450*/  LOP3.LUT R30, R34, R30, R33, 0x96, !PT ;  /* 0x0000001e221e7212 */ /* 0x000fe400078e9621 */
[----:B------:R-:W-:Y:S02]  /*11460*/  IADD3 R33, P0, P1, R39, R35, R38 ;  /* 0x0000002327217210 */ /* 0x000fe4000791e026 */
[----:B------:R-:W-:-:S02]  /*11470*/  SHF.L.W.U32.HI R0, R42, 0x4, R41 ;  /* 0x000000042a007819 */ /* 0x000fc40000010e29 */
[C-C-:B------:R-:W-:Y:S02]  /*11480*/  SHF.L.W.U32.HI R25, R41.reuse, 0x1e, R42.reuse ;  /* 0x0000001e29197819 */ /* 0x140fe40000010e2a */
[C---:B------:R-:W-:Y:S02]  /*11490*/  SHF.L.W.U32.HI R12, R41.reuse, 0x19, R42 ;  /* 0x00000019290c7819 */ /* 0x040fe40000010e2a */
[----:B------:R-:W-:Y:S02]  /*114a0*/  LOP3.LUT R35, R32, R44, R17, 0xb8, !PT ;  /* 0x0000002c20237212 */ /* 0x000fe400078eb811 */
[----:B------:R-:W-:Y:S02]  /*114b0*/  LOP3.LUT R29, R41, R16, R31, 0xe8, !PT ;  /* 0x00000010291d7212 */ /* 0x000fe400078ee81f */
[----:B------:R-:W-:Y:S02]  /*114c0*/  IADD3 R33, P2, PT, R33, 0x4a475817, RZ ;  /* 0x4a47581721217810 */ /* 0x000fe40007f5e0ff */
[----:B------:R-:W-:-:S02]  /*114d0*/  LOP3.LUT R0, R12, R0, R25, 0x96, !PT ;  /* 0x000000000c007212 */ /* 0x000fc400078e9619 */
[----:B------:R-:W-:Y:S02]  /*114e0*/  IADD3.X R12, PT, PT, R40, R36, R35, P0, P1 ;  /* 0x00000024280c7210 */ /* 0x000fe400007e2423 */
[----:B------:R-:W-:Y:S02]  /*114f0*/  IADD3 R25, P0, P1, R33, R30, R29 ;  /* 0x0000001e21197210 */ /* 0x000fe4000791e01d */
[----:B------:R-:W-:Y:S02]  /*11500*/  LOP3.LUT R29, R42, R37, R28, 0xe8, !PT ;  /* 0x000000252a1d7212 */ /* 0x000fe400078ee81c */
[----:B------:R-:W-:-:S04]  /*11510*/  IADD3.X R12, PT, PT, R12, 0x6c44198c, RZ, P2, !PT ;  /* 0x6c44198c0c0c7810 */ /* 0x000fc800017fe4ff */
[----:B------:R-:W-:Y:S02]  /*11520*/  IADD3.X R29, PT, PT, R12, R0, R29, P0, P1 ;  /* 0x000000000c1d7210 */ /* 0x000fe400007e241d */
[----:B----4-:R-:W-:Y:S02]  /*11530*/  IADD3 R10, P0, P1, R31, 0x5f1d36f1, R10 ;  /* 0x5f1d36f11f0a7810 */ /* 0x010fe4000791e00a */
[----:B-----5:R-:W-:Y:S02]  /*11540*/  IADD3 R34, P2, P5, R16, -0x16b07d5, R4 ;  /* 0xfe94f82b10227810 */ /* 0x020fe40007d5e004 */
[----:B------:R-:W-:Y:S02]  /*11550*/  IADD3.X R11, PT, PT, R28, -0x5ab00ac6, R11, P0, P1 ;  /* 0xa54ff53a1c0b7810 */ /* 0x000fe400007e240b */
[----:B--2---:R-:W-:Y:S01]  /*11560*/  IADD3 R4, P0, P1, R25, -0xc4336f8, R20 ;  /* 0xf3bcc90819047810 */ /* 0x004fe2000791e014 */
[----:B0-----:R-:W-:Y:S01]  /*11570*/  UIADD3 UR4, UPT, UPT, -UR4, 0x40, URZ ;  /* 0x0000004004047890 */ /* 0x001fe2000fffe1ff */
[----:B------:R-:W-:-:S02]  /*11580*/  IADD3 R6, P3, P4, R41, -0x7b3558c5, R6 ;  /* 0x84caa73b29067810 */ /* 0x000fc40007c7e006 */
[----:B------:R-:W-:Y:S02]  /*11590*/  IADD3.X R35, PT, PT, R37, 0x3c6ef372, R5, P2, P5 ;  /* 0x3c6ef37225237810 */ /* 0x000fe400017ea405 */
[----:B------:R-:W-:Y:S02]  /*115a0*/  IADD3.X R5, PT, PT, R29, 0x6a09e667, R21, P0, P1 ;  /* 0x6a09e6671d057810 */ /* 0x000fe400007e2415 */
[----:B------:R-:W-:Y:S02]  /*115b0*/  IADD3.X R7, PT, PT, R42, -0x4498517b, R7, P3, P4 ;  /* 0xbb67ae852a077810 */ /* 0x000fe40001fe8407 */
[----:B---3--:R-:W-:Y:S02]  /*115c0*/  IADD3 R14, P2, P3, R14, R33, R24 ;  /* 0x000000210e0e7210 */ /* 0x008fe40007b5e018 */
[----:B------:R-:W-:Y:S02]  /*115d0*/  IADD3 R26, P0, P1, R26, -0x4be4295, R18 ;  /* 0xfb41bd6b1a1a7810 */ /* 0x000fe4000791e012 */
[----:B------:R-:W-:-:S02]  /*115e0*/  SHF.R.U64 R0, R4, UR4, R5 ;  /* 0x0000000404007c19 */ /* 0x000fc40008001205 */
[----:B------:R-:W-:Y:S02]  /*115f0*/  IADD3.X R15, PT, PT, R15, R12, R27, P2, P3 ;  /* 0x0000000c0f0f7210 */ /* 0x000fe400017e641b */
[----:B------:R-:W-:Y:S02]  /*11600*/  IADD3 R14, P2, PT, R14, -0x52197d2f, RZ ;  /* 0xade682d10e0e7810 */ /* 0x000fe40007f5e0ff */
[----:B------:R-:W-:Y:S02]  /*11610*/  IADD3.X R27, PT, PT, R17, 0x1f83d9ab, R19, P0, P1 ;  /* 0x1f83d9ab111b7810 */ /* 0x000fe400007e2413 */
[----:B------:R-:W-:Y:S02]  /*11620*/  IADD3 R22, P3, P4, R43, 0x2b3e6c1f, R22 ;  /* 0x2b3e6c1f2b167810 */ /* 0x000fe40007c7e016 */
[----:B------:R-:W-:Y:S02]  /*11630*/  ISETP.NE.U32.AND P0, PT, R0, RZ, PT ;  /* 0x000000ff0000720c */ /* 0x000fe40003f05070 */
[----:B------:R-:W-:Y:S01]  /*11640*/  SHF.R.U32.HI R0, RZ, UR4, R5 ;  /* 0x00000004ff007c19 */ /* 0x000fe20008011605 */
[----:B------:R0:W-:Y:S01]  /*11650*/  STG.E.64 desc[UR6][R2.64+0x8], R6 ;  /* 0x0000080602007986 */ /* 0x0001e2000c101b06 */
[----:B------:R-:W-:-:S02]  /*11660*/  IADD3.X R15, PT, PT, R15, 0x510e527f, RZ, P2, !PT ;  /* 0x510e527f0f0f7810 */ /* 0x000fc400017fe4ff */
[----:B------:R-:W-:Y:S02]  /*11670*/  IADD3.X R23, PT, PT, R44, -0x64fa9774, R23, P3, P4 ;  /* 0x9b05688c2c177810 */ /* 0x000fe40001fe8417 */
[C---:B-1----:R-:W-:Y:S02]  /*11680*/  IADD3 R12, P3, PT, R13.reuse, UR8, RZ ;  /* 0x000000080d0c7c10 */ /* 0x042fe4000ff7e0ff */
[----:B------:R-:W-:Y:S02]  /*11690*/  ISETP.NE.AND.EX P0, PT, R0, RZ, PT, P0 ;  /* 0x000000ff0000720c */ /* 0x000fe40003f05300 */
[----:B------:R-:W-:Y:S02]  /*116a0*/  LEA.HI.X.SX32 R13, R13, UR9, 0x1, P3 ;  /* 0x000000090d0d7c11 */ /* 0x000fe400098f0eff */
[----:B0-----:R-:W-:-:S04]  /*116b0*/  IADD3 R6, P1, P2, R45, 0x137e2179, R8 ;  /* 0x137e21792d067810 */ /* 0x001fc80007a3e008 */
[----:B------:R-:W-:Y:S02]  /*116c0*/  IADD3.X R7, PT, PT, R32, 0x5be0cd19, R9, P1, P2 ;  /* 0x5be0cd1920077810 */ /* 0x000fe40000fe4409 */
[----:B------:R-:W-:Y:S01]  /*116d0*/  SEL R9, RZ, 0x1, P0 ;  /* 0x00000001ff097807 */ /* 0x000fe20000000000 */
[----:B------:R-:W-:Y:S04]  /*116e0*/  STG.E.64 desc[UR6][R2.64+0x10], R34 ;  /* 0x0000102202007986 */ /* 0x000fe8000c101b06 */
[----:B------:R-:W-:Y:S04]  /*116f0*/  STG.E.64 desc[UR6][R2.64+0x18], R10 ;  /* 0x0000180a02007986 */ /* 0x000fe8000c101b06 */
[----:B------:R-:W-:Y:S04]  /*11700*/  STG.E.64 desc[UR6][R2.64+0x20], R14 ;  /* 0x0000200e02007986 */ /* 0x000fe8000c101b06 */
[----:B------:R-:W-:Y:S04]  /*11710*/  STG.E.64 desc[UR6][R2.64+0x28], R22 ;  /* 0x0000281602007986 */ /* 0x000fe8000c101b06 */
[----:B------:R-:W-:Y:S04]  /*11720*/  STG.E.64 desc[UR6][R2.64+0x30], R26 ;  /* 0x0000301a02007986 */ /* 0x000fe8000c101b06 */
[----:B------:R-:W-:Y:S04]  /*11730*/  STG.E.64 desc[UR6][R2.64], R4 ;  /* 0x0000000402007986 */ /* 0x000fe8000c101b06 */
[----:B------:R-:W-:Y:S04]  /*11740*/  STG.E.64 desc[UR6][R2.64+0x38], R6 ;  /* 0x0000380602007986 */ /* 0x000fe8000c101b06 */
[----:B------:R-:W-:Y:S01]  /*11750*/  STG.E.U8 desc[UR6][R12.64], R9 ;  /* 0x000000090c007986 */ /* 0x000fe2000c101106 */
[----:B------:R-:W-:Y:S05]  /*11760*/  EXIT ;  /* 0x000000000000794d */ /* 0x000fea0003800000 */
.L_x_12:
[----:B------:R-:W-:-:S00]  /*11770*/  BRA `(.L_x_12) ;  /* 0xfffffffc00fc7947 */ /* 0x000fc0000383ffff */
[----:B------:R-:W-:-:S00]  /*11780*/  NOP ;  /* 0x0000000000007918 */ /* 0x000fc00000000000 */
[----:B------:R-:W-:-:S00]  /*11790*/  NOP ;  /* 0x0000000000007918 */ /* 0x000fc00000000000 */
[----:B------:R-:W-:-:S00]  /*117a0*/  NOP ;  /* 0x0000000000007918 */ /* 0x000fc00000000000 */
[----:B------:R-:W-:-:S00]  /*117b0*/  NOP ;  /* 0x0000000000007918 */ /* 0x000fc00000000000 */
[----:B------:R-:W-:-:S00]  /*117c0*/  NOP ;  /* 0x0000000000007918 */ /* 0x000fc00000000000 */
[----:B------:R-:W-:-:S00]  /*117d0*/  NOP ;  /* 0x0000000000007918 */ /* 0x000fc00000000000 */
[----:B------:R-:W-:-:S00]  /*117e0*/  NOP ;  /* 0x0000000000007918 */ /* 0x000fc00000000000 */
[----:B------:R-:W-:-:S00]  /*117f0*/  NOP ;  /* 0x0000000000007918 */ /* 0x000fc00000000000 */
.L_x_13:


//--------------------- .nv.global.init           --------------------------
	.section	.nv.global.init,"aw",@progbits
	.align	8
.nv.global.init:
	.type		h,@object
	.size		h,(K - h)
h:
        /*0000*/ 	.byte	0x08, 0xc9, 0xbc, 0xf3, 0x67, 0xe6, 0x09, 0x6a, 0x3b, 0xa7, 0xca, 0x84, 0x85, 0xae, 0x67, 0xbb
        /*0010*/ 	.byte	0x2b, 0xf8, 0x94, 0xfe, 0x72, 0xf3, 0x6e, 0x3c, 0xf1, 0x36, 0x1d, 0x5f, 0x3a, 0xf5, 0x4f, 0xa5
        /*0020*/ 	.byte	0xd1, 0x82, 0xe6, 0xad, 0x7f, 0x52, 0x0e, 0x51, 0x1f, 0x6c, 0x3e, 0x2b, 0x8c, 0x68, 0x05, 0x9b
        /*0030*/ 	.byte	0x6b, 0xbd, 0x41, 0xfb, 0xab, 0xd9, 0x83, 0x1f, 0x79, 0x21, 0x7e, 0x13, 0x19, 0xcd, 0xe0, 0x5b
	.type		K,@object
	.size		K,(mrg32k3aM1SubSeq - K)
K:
        /*0040*/ 	.byte	0x22, 0xae, 0x28, 0xd7, 0x98, 0x2f, 0x8a, 0x42, 0xcd, 0x65, 0xef, 0x23, 0x91, 0x44, 0x37, 0x71
        /* <DEDUP_REMOVED lines=39> */
	.type		mrg32k3aM1SubSeq,@object
	.size		mrg32k3aM1SubSeq,(mrg32k3aM2SubSeq - mrg32k3aM1SubSeq)
mrg32k3aM1SubSeq:
        /* <DEDUP_REMOVED lines=126> */
	.type		mrg32k3aM2SubSeq,@object
	.size		mrg32k3aM2SubSeq,(mrg32k3aM1 - mrg32k3aM2SubSeq)
mrg32k3aM2SubSeq:
        /* <DEDUP_REMOVED lines=126> */
	.type		mrg32k3aM1,@object
	.size		mrg32k3aM1,(mrg32k3aM1Seq - mrg32k3aM1)
mrg32k3aM1:
        /* <DEDUP_REMOVED lines=144> */
	.type		mrg32k3aM1Seq,@object
	.size		mrg32k3aM1Seq,(mrg32k3aM2 - mrg32k3aM1Seq)
mrg32k3aM1Seq:
        /* <DEDUP_REMOVED lines=144> */
	.type		mrg32k3aM2,@object
	.size		mrg32k3aM2,(mrg32k3aM2Seq - mrg32k3aM2)
mrg32k3aM2:
        /* <DEDUP_REMOVED lines=144> */
	.type		mrg32k3aM2Seq,@object
	.size		mrg32k3aM2Seq,(precalc_xorwow_matrix - mrg32k3aM2Seq)
mrg32k3aM2Seq:
        /* <DEDUP_REMOVED lines=144> */
	.type		precalc_xorwow_matrix,@object
	.size		precalc_xorwow_matrix,(precalc_xorwow_offset_matrix - precalc_xorwow_matrix)
precalc_xorwow_matrix:
        /* <DEDUP_REMOVED lines=6400> */
	.type		precalc_xorwow_offset_matrix,@object
	.size		precalc_xorwow_offset_matrix,(.L_1 - precalc_xorwow_offset_matrix)
precalc_xorwow_offset_matrix:
        /* <DEDUP_REMOVED lines=6400> */
.L_1:


//--------------------- .nv.shared.reserved.0     --------------------------
	.section	.nv.shared.reserved.0,"aw",@nobits
	.weak		__nv_reservedSMEM_offset_0_alias
	.size		__nv_reservedSMEM_offset_0_alias, 0, 64
	.other		__nv_reservedSMEM_offset_0_alias,@"STO_CUDA_RESERVED_SHARED STV_DEFAULT"
__nv_reservedSMEM_offset_0_alias:
	.zero		0
	.zero		64


//--------------------- .nv.constant0._Z10sha512InitPmS_miPh --------------------------
	.section	.nv.constant0._Z10sha512InitPmS_miPh,"a",@progbits
	.sectionflags	@""
	.align	4
.nv.constant0._Z10sha512InitPmS_miPh:
	.zero		936


//--------------------- SYMBOLS --------------------------

	.type		.nv.reservedSmem.offset0,@object
	.size		.nv.reservedSmem.offset0,0x4
